def matmul_kernel(
    a_ptr,
    b_ptr,
    c_ptr,
    M,
    N,
    K,
    stride_am,
    stride_ak,
    stride_bk,
    stride_bn,
    stride_cm,
    stride_cn,
    BLOCK_M: tl.constexpr,
    BLOCK_N: tl.constexpr,
    BLOCK_K: tl.constexpr,
    GROUP_M: tl.constexpr,
):
    pid = tl.program_id(axis=0)
    num_pid_m = tl.cdiv(M, BLOCK_M)
    num_pid_n = tl.cdiv(N, BLOCK_N)
    num_pid_in_group = GROUP_M * num_pid_n
    group_id = pid // num_pid_in_group
    first_pid_m = group_id * GROUP_M
    group_size_m = min(num_pid_m - first_pid_m, GROUP_M)
    pid_m = first_pid_m + ((pid % num_pid_in_group) % group_size_m)
    pid_n = (pid % num_pid_in_group) // group_size_m

    offs_am = (pid_m * BLOCK_M + tl.arange(0, BLOCK_M)) % M
    offs_bn = (pid_n * BLOCK_N + tl.arange(0, BLOCK_N)) % N
    offs_k = tl.arange(0, BLOCK_K)
    a_ptrs = a_ptr + offs_am[:, None] * stride_am + offs_k[None, :] * stride_ak
    b_ptrs = b_ptr + offs_k[:, None] * stride_bk + offs_bn[None, :] * stride_bn

    acc = tl.zeros((BLOCK_M, BLOCK_N), dtype=tl.float32)
    for kk in range(0, tl.cdiv(K, BLOCK_K)):
        a = tl.load(a_ptrs, mask=offs_k[None, :] < K - kk * BLOCK_K, other=0.0)
        b = tl.load(b_ptrs, mask=offs_k[:, None] < K - kk * BLOCK_K, other=0.0)
        acc = tl.dot(a, b, acc)
        a_ptrs += BLOCK_K * stride_ak
        b_ptrs += BLOCK_K * stride_bk

    c = acc.to(c_ptr.dtype.element_ty)
    offs_cm = pid_m * BLOCK_M + tl.arange(0, BLOCK_M)
    offs_cn = pid_n * BLOCK_N + tl.arange(0, BLOCK_N)
    c_ptrs = c_ptr + offs_cm[:, None] * stride_cm + offs_cn[None, :] * stride_cn
    mask = (offs_cm[:, None] < M) & (offs_cn[None, :] < N)
    tl.store(c_ptrs, c, mask=mask)

# config = {"BLOCK_K": 64, "BLOCK_M": 256, "BLOCK_N": 128, "GROUP_M": 8, "arch": "sm_80", "dtype": "fp32", "num_ctas": 1, "num_stages": 4, "num_warps": 4}
# arch = sm_80


// ===== COMPILED SASS (sm_80) =====

	.target	sm_80

	.elftype	@"ET_EXEC"


//--------------------- .note.nv.tkinfo           --------------------------
	.section	.note.nv.tkinfo,"",@"SHT_NOTE"
	.sectionflags	@"SHF_NOTE_NV_TKINFO"
	.tkinfo
        /*0018*/ 	.word	0x00000002
        /*0030*/ 	.string	""
        /*0030*/ 	.string	"ptxas"
        /*0030*/ 	.string	"Cuda compilation tools, release 13.0, V13.0.88"
        /*0030*/ 	.string	"Build cuda_13.0.r13.0/compiler.36424714_0"
        /*0030*/ 	.string	"-v  -suppress-debug-info  -lineinfo  -arch sm_80 "



//--------------------- .note.nv.cuinfo           --------------------------
	.section	.note.nv.cuinfo,"",@"SHT_NOTE"
	.sectionflags	@"SHF_NOTE_NV_CUINFO"
        /*0018*/ 	.short	0x0002
        /*001a*/ 	.short	0x0050
        /*001c*/ 	.short	0x0082
	.zero		2


//--------------------- .nv.info                  --------------------------
	.section	.nv.info,"",@"SHT_CUDA_INFO"
	.align	4


	//----- nvinfo : EIATTR_REGCOUNT
	.align		4
        /*0000*/ 	.byte	0x04, 0x2f
        /*0002*/ 	.short	(.L_1 - .L_0)
	.align		4
.L_0:
        /*0004*/ 	.word	index@(matmul_kernel)
        /*0008*/ 	.word	0x000000ff


	//----- nvinfo : EIATTR_FRAME_SIZE
	.align		4
.L_1:
        /*000c*/ 	.byte	0x04, 0x11
        /*000e*/ 	.short	(.L_3 - .L_2)
	.align		4
.L_2:
        /*0010*/ 	.word	index@(matmul_kernel)
        /*0014*/ 	.word	0x00000cc0


	//----- nvinfo : EIATTR_MIN_STACK_SIZE
	.align		4
.L_3:
        /*0018*/ 	.byte	0x04, 0x12
        /*001a*/ 	.short	(.L_5 - .L_4)
	.align		4
.L_4:
        /*001c*/ 	.word	index@(matmul_kernel)
        /*0020*/ 	.word	0x00000cc0
.L_5:


//--------------------- .nv.info.matmul_kernel    --------------------------
	.section	.nv.info.matmul_kernel,"",@"SHT_CUDA_INFO"
	.sectionflags	@""
	.align	4


	//----- nvinfo : EIATTR_CUDA_API_VERSION
	.align		4
        /*0000*/ 	.byte	0x04, 0x37
        /*0002*/ 	.short	(.L_7 - .L_6)
.L_6:
        /*0004*/ 	.word	0x00000082


	//----- nvinfo : EIATTR_SW2861232_WAR
	.align		4
.L_7:
        /*0008*/ 	.byte	0x01, 0x35
	.zero		2


	//----- nvinfo : EIATTR_PARAM_CBANK
	.align		4
        /*000c*/ 	.byte	0x04, 0x0a
        /*000e*/ 	.short	(.L_9 - .L_8)
	.align		4
.L_8:
        /*0010*/ 	.word	index@(.nv.constant0.matmul_kernel)
        /*0014*/ 	.short	0x0160
        /*0016*/ 	.short	0x0050


	//----- nvinfo : EIATTR_CBANK_PARAM_SIZE
	.align		4
.L_9:
        /*0018*/ 	.byte	0x03, 0x19
        /*001a*/ 	.short	0x0050


	//----- nvinfo : EIATTR_KPARAM_INFO
	.align		4
        /*001c*/ 	.byte	0x04, 0x17
        /*001e*/ 	.short	(.L_11 - .L_10)
.L_10:
        /*0020*/ 	.word	0x00000000
        /*0024*/ 	.short	0x000d
        /*0026*/ 	.short	0x0048
        /*0028*/ 	.byte	0x00, 0xf4, 0x21, 0x00


	//----- nvinfo : EIATTR_KPARAM_INFO
	.align		4
.L_11:
        /*002c*/ 	.byte	0x04, 0x17
        /*002e*/ 	.short	(.L_13 - .L_12)
.L_12:
        /*0030*/ 	.word	0x00000000
        /*0034*/ 	.short	0x000c
        /*0036*/ 	.short	0x0040
        /*0038*/ 	.byte	0x00, 0xf4, 0x21, 0x00


	//----- nvinfo : EIATTR_KPARAM_INFO
	.align		4
.L_13:
        /*003c*/ 	.byte	0x04, 0x17
        /*003e*/ 	.short	(.L_15 - .L_14)
.L_14:
        /*0040*/ 	.word	0x00000000
        /*0044*/ 	.short	0x000b
        /*0046*/ 	.short	0x0038
        /*0048*/ 	.byte	0x00, 0xf0, 0x11, 0x00


	//----- nvinfo : EIATTR_KPARAM_INFO
	.align		4
.L_15:
        /*004c*/ 	.byte	0x04, 0x17
        /*004e*/ 	.short	(.L_17 - .L_16)
.L_16:
        /*0050*/ 	.word	0x00000000
        /*0054*/ 	.short	0x000a
        /*0056*/ 	.short	0x0034
        /*0058*/ 	.byte	0x00, 0xf0, 0x11, 0x00


	//----- nvinfo : EIATTR_KPARAM_INFO
	.align		4
.L_17:
        /*005c*/ 	.byte	0x04, 0x17
        /*005e*/ 	.short	(.L_19 - .L_18)
.L_18:
        /*0060*/ 	.word	0x00000000
        /*0064*/ 	.short	0x0009
        /*0066*/ 	.short	0x0030
        /*0068*/ 	.byte	0x00, 0xf0, 0x11, 0x00


	//----- nvinfo : EIATTR_KPARAM_INFO
	.align		4
.L_19:
        /*006c*/ 	.byte	0x04, 0x17
        /*006e*/ 	.short	(.L_21 - .L_20)
.L_20:
        /*0070*/ 	.word	0x00000000
        /*0074*/ 	.short	0x0008
        /*0076*/ 	.short	0x002c
        /*0078*/ 	.byte	0x00, 0xf0, 0x11, 0x00


	//----- nvinfo : EIATTR_KPARAM_INFO
	.align		4
.L_21:
        /*007c*/ 	.byte	0x04, 0x17
        /*007e*/ 	.short	(.L_23 - .L_22)
.L_22:
        /*0080*/ 	.word	0x00000000
        /*0084*/ 	.short	0x0007
        /*0086*/ 	.short	0x0028
        /*0088*/ 	.byte	0x00, 0xf0, 0x11, 0x00


	//----- nvinfo : EIATTR_KPARAM_INFO
	.align		4
.L_23:
        /*008c*/ 	.byte	0x04, 0x17
        /*008e*/ 	.short	(.L_25 - .L_24)
.L_24:
        /*0090*/ 	.word	0x00000000
        /*0094*/ 	.short	0x0006
        /*0096*/ 	.short	0x0024
        /*0098*/ 	.byte	0x00, 0xf0, 0x11, 0x00


	//----- nvinfo : EIATTR_KPARAM_INFO
	.align		4
.L_25:
        /*009c*/ 	.byte	0x04, 0x17
        /*009e*/ 	.short	(.L_27 - .L_26)
.L_26:
        /*00a0*/ 	.word	0x00000000
        /*00a4*/ 	.short	0x0005
        /*00a6*/ 	.short	0x0020
        /*00a8*/ 	.byte	0x00, 0xf0, 0x11, 0x00


	//----- nvinfo : EIATTR_KPARAM_INFO
	.align		4
.L_27:
        /*00ac*/ 	.byte	0x04, 0x17
        /*00ae*/ 	.short	(.L_29 - .L_28)
.L_28:
        /*00b0*/ 	.word	0x00000000
        /*00b4*/ 	.short	0x0004
        /*00b6*/ 	.short	0x001c
        /*00b8*/ 	.byte	0x00, 0xf0, 0x11, 0x00


	//----- nvinfo : EIATTR_KPARAM_INFO
	.align		4
.L_29:
        /*00bc*/ 	.byte	0x04, 0x17
        /*00be*/ 	.short	(.L_31 - .L_30)
.L_30:
        /*00c0*/ 	.word	0x00000000
        /*00c4*/ 	.short	0x0003
        /*00c6*/ 	.short	0x0018
        /*00c8*/ 	.byte	0x00, 0xf0, 0x11, 0x00


	//----- nvinfo : EIATTR_KPARAM_INFO
	.align		4
.L_31:
        /*00cc*/ 	.byte	0x04, 0x17
        /*00ce*/ 	.short	(.L_33 - .L_32)
.L_32:
        /*00d0*/ 	.word	0x00000000
        /*00d4*/ 	.short	0x0002
        /*00d6*/ 	.short	0x0010
        /*00d8*/ 	.byte	0x00, 0xf4, 0x21, 0x00


	//----- nvinfo : EIATTR_KPARAM_INFO
	.align		4
.L_33:
        /*00dc*/ 	.byte	0x04, 0x17
        /*00de*/ 	.short	(.L_35 - .L_34)
.L_34:
        /*00e0*/ 	.word	0x00000000
        /*00e4*/ 	.short	0x0001
        /*00e6*/ 	.short	0x0008
        /*00e8*/ 	.byte	0x00, 0xf4, 0x21, 0x00


	//----- nvinfo : EIATTR_KPARAM_INFO
	.align		4
.L_35:
        /*00ec*/ 	.byte	0x04, 0x17
        /*00ee*/ 	.short	(.L_37 - .L_36)
.L_36:
        /*00f0*/ 	.word	0x00000000
        /*00f4*/ 	.short	0x0000
        /*00f6*/ 	.short	0x0000
        /*00f8*/ 	.byte	0x00, 0xf4, 0x21, 0x00


	//----- nvinfo : EIATTR_MAXREG_COUNT
	.align		4
.L_37:
        /*00fc*/ 	.byte	0x03, 0x1b
        /*00fe*/ 	.short	0x00ff


	//----- nvinfo : EIATTR_NUM_BARRIERS
	.align		4
        /*0100*/ 	.byte	0x02, 0x4c
        /*0102*/ 	.byte	0x01
	.zero		1


	//----- nvinfo : EIATTR_ANNOTATIONS
	.align		4
        /*0104*/ 	.byte	0x04, 0x55
        /*0106*/ 	.short	(.L_39 - .L_38)


	//   ....[0]....
.L_38:
        /*0108*/ 	.word	0x00000001
        /*010c*/ 	.byte	0xd0, 0x05, 0x00, 0x00, 0x01, 0x00, 0x00, 0x00, 0x00, 0x0a, 0x00, 0x00, 0x01, 0x00, 0x00, 0x00
        /* <DEDUP_REMOVED lines=1371> */
        /*56cc*/ 	.byte	0x60, 0x30, 0x02, 0x00, 0x01, 0x00, 0x00, 0x00, 0x90, 0x30, 0x02, 0x00


	//----- nvinfo : EIATTR_MERCURY_ISA_VERSION
	.align		4
.L_39:
        /*56d8*/ 	.byte	0x03, 0x5f
        /*56da*/ 	.short	0x0000


	//----- nvinfo : EIATTR_EXIT_INSTR_OFFSETS
	.align		4
        /*56dc*/ 	.byte	0x04, 0x1c
        /*56de*/ 	.short	(.L_41 - .L_40)


	//   ....[0]....
.L_40:
        /*56e0*/ 	.word	0x00026e00


	//   ....[1]....
        /*56e4*/ 	.word	0x00026e20


	//----- nvinfo : EIATTR_REQNTID
	.align		4
.L_41:
        /*56e8*/ 	.byte	0x04, 0x10
        /*56ea*/ 	.short	(.L_43 - .L_42)
.L_42:
        /*56ec*/ 	.word	0x00000080
        /*56f0*/ 	.word	0x00000001
        /*56f4*/ 	.word	0x00000001
.L_43:


//--------------------- .nv.callgraph             --------------------------
	.section	.nv.callgraph,"",@"SHT_CUDA_CALLGRAPH"
	.align	4
	.sectionentsize	8
	.align		4
        /*0000*/ 	.word	0x00000000
	.align		4
        /*0004*/ 	.word	0xffffffff
	.align		4
        /*0008*/ 	.word	0x00000000
	.align		4
        /*000c*/ 	.word	0xfffffffe
	.align		4
        /*0010*/ 	.word	0x00000000
	.align		4
        /*0014*/ 	.word	0xfffffffd
	.align		4
        /*0018*/ 	.word	0x00000000
	.align		4
        /*001c*/ 	.word	0xfffffffc


//--------------------- .nv.rel.action            --------------------------
	.section	.nv.rel.action,"",@"SHT_CUDA_RELOCINFO"
	.align	8
	.sectionentsize	8
        /*0000*/ 	.byte	0x73, 0x00, 0x00, 0x00, 0x00, 0x00, 0x00, 0x00, 0x00, 0x00, 0x00, 0x11, 0x25, 0x00, 0x05, 0x36


//--------------------- .nv.constant0.matmul_kernel --------------------------
	.section	.nv.constant0.matmul_kernel,"a",@progbits
	.sectionflags	@""
	.align	4
.nv.constant0.matmul_kernel:
	.zero		432


//--------------------- .text.matmul_kernel       --------------------------
	.section	.text.matmul_kernel,"ax",@progbits
	.sectioninfo	@"SHI_REGISTERS=255"
	.align	128
        .global         matmul_kernel
        .type           matmul_kernel,@function
        .size           matmul_kernel,(.L_x_4 - matmul_kernel)
        .other          matmul_kernel,@"STO_CUDA_ENTRY STV_DEFAULT"
matmul_kernel:
.text.matmul_kernel:
[----:B------:R-:W-:-:S03]  /*0000*/  IMAD.MOV.U32 R1, RZ, RZ, c[0x0][0x28] ;  /* 0x00000a00ff017624 */ /* 0x000fc600078e00ff */
[----:B------:R-:W-:Y:S01]  /*0010*/  IMAD.MOV.U32 R0, RZ, RZ, c[0x0][0x17c] ;  /* 0x00005f00ff007624 */ /* 0x000fe200078e00ff */
[----:B------:R-:W1:Y:S01]  /*0020*/  S2R R5, SR_CTAID.X ;  /* 0x0000000000057919 */ /* 0x000e620000002500 */
[----:B------:R-:W-:Y:S01]  /*0030*/  IADD3 R1, R1, -0xcc0, RZ ;  /* 0xfffff34001017810 */ /* 0x000fe20007ffe0ff */
[----:B------:R-:W-:Y:S01]  /*0040*/  ULDC.64 UR4, c[0x0][0x118] ;  /* 0x0000460000047ab9 */ /* 0x000fe20000000a00 */
[----:B------:R-:W-:Y:S01]  /*0050*/  MOV R252, c[0x0][0x180] ;  /* 0x0000600000fc7a02 */ /* 0x000fe20000000f00 */
[----:B------:R-:W2:Y:S01]  /*0060*/  S2R R218, SR_TID.X ;  /* 0x0000000000da7919 */ /* 0x000ea20000002100 */
[----:B------:R-:W-:Y:S02]  /*0070*/  IADD3 R0, R0, 0x7f, RZ ;  /* 0x0000007f00007810 */ /* 0x000fe40007ffe0ff */
[----:B------:R-:W-:Y:S02]  /*0080*/  IADD3 R132, R252, -0x11, RZ ;  /* 0xffffffeffc847810 */ /* 0x000fe40007ffe0ff */
[----:B------:R-:W-:-:S04]  /*0090*/  SHF.R.S32.HI R3, RZ, 0x1f, R0 ;  /* 0x0000001fff037819 */ /* 0x000fc80000011400 */
[----:B------:R-:W-:-:S04]  /*00a0*/  LEA.HI R3, R3, R0, RZ, 0x7 ;  /* 0x0000000003037211 */ /* 0x000fc800078f38ff */
[----:B------:R-:W-:-:S05]  /*00b0*/  SHF.R.S32.HI R3, RZ, 0x7, R3 ;  /* 0x00000007ff037819 */ /* 0x000fca0000011403 */
[----:B------:R-:W-:Y:S01]  /*00c0*/  IMAD.SHL.U32 R4, R3, 0x8, RZ ;  /* 0x0000000803047824 */ /* 0x000fe200078e00ff */
[----:B-1----:R-:W-:-:S04]  /*00d0*/  IABS R8, R5 ;  /* 0x0000000500087213 */ /* 0x002fc80000000000 */
[-C--:B------:R-:W-:Y:S02]  /*00e0*/  IABS R7, R4.reuse ;  /* 0x0000000400077213 */ /* 0x080fe40000000000 */
[----:B------:R-:W-:Y:S02]  /*00f0*/  IABS R10, R4 ;  /* 0x00000004000a7213 */ /* 0x000fe40000000000 */
[----:B------:R-:W1:Y:S01]  /*0100*/  I2F.RP R0, R7 ;  /* 0x0000000700007306 */ /* 0x000e620000209400 */
[----:B--2---:R-:W-:-:S05]  /*0110*/  LOP3.LUT R213, R218, 0x7f, RZ, 0xc0, !PT ;  /* 0x0000007fdad57812 */ /* 0x004fca00078ec0ff */
[----:B------:R-:W-:-:S05]  /*0120*/  IMAD.SHL.U32 R188, R213, 0x4, RZ ;  /* 0x00000004d5bc7824 */ /* 0x000fca00078e00ff */
[C---:B------:R-:W-:Y:S02]  /*0130*/  LOP3.LUT R189, R188.reuse, 0x20, RZ, 0x3c, !PT ;  /* 0x00000020bcbd7812 */ /* 0x040fe400078e3cff */
[----:B------:R-:W-:Y:S01]  /*0140*/  LOP3.LUT R212, R188, 0x40, RZ, 0x3c, !PT ;  /* 0x00000040bcd47812 */ /* 0x000fe200078e3cff */
[----:B-1----:R-:W1:Y:S02]  /*0150*/  MUFU.RCP R0, R0 ;  /* 0x0000000000007308 */ /* 0x002e640000001000 */
[----:B-1----:R-:W-:Y:S01]  /*0160*/  IADD3 R2, R0, 0xffffffe, RZ ;  /* 0x0ffffffe00027810 */ /* 0x002fe20007ffe0ff */
[----:B------:R-:W-:-:S05]  /*0170*/  IMAD.MOV R0, RZ, RZ, -R10 ;  /* 0x000000ffff007224 */ /* 0x000fca00078e0a0a */
[----:B------:R1:W2:Y:S02]  /*0180*/  F2I.FTZ.U32.TRUNC.NTZ R3, R2 ;  /* 0x0000000200037305 */ /* 0x0002a4000021f000 */
[----:B-1----:R-:W-:Y:S01]  /*0190*/  MOV R2, RZ ;  /* 0x000000ff00027202 */ /* 0x002fe20000000f00 */
[----:B--2---:R-:W-:-:S04]  /*01a0*/  IMAD.MOV R6, RZ, RZ, -R3 ;  /* 0x000000ffff067224 */ /* 0x004fc800078e0a03 */
[----:B------:R-:W-:Y:S02]  /*01b0*/  IMAD R9, R6, R7, RZ ;  /* 0x0000000706097224 */ /* 0x000fe400078e02ff */
[----:B------:R-:W-:Y:S02]  /*01c0*/  IMAD.MOV.U32 R6, RZ, RZ, R8 ;  /* 0x000000ffff067224 */ /* 0x000fe400078e0008 */
[----:B------:R-:W-:-:S06]  /*01d0*/  IMAD.HI.U32 R3, R3, R9, R2 ;  /* 0x0000000903037227 */ /* 0x000fcc00078e0002 */
[----:B------:R-:W-:-:S04]  /*01e0*/  IMAD.HI.U32 R3, R3, R6, RZ ;  /* 0x0000000603037227 */ /* 0x000fc800078e00ff */
[----:B------:R-:W-:-:S05]  /*01f0*/  IMAD R0, R3, R0, R6 ;  /* 0x0000000003007224 */ /* 0x000fca00078e0206 */
[----:B------:R-:W-:-:S13]  /*0200*/  ISETP.GT.U32.AND P1, PT, R7, R0, PT ;  /* 0x000000000700720c */ /* 0x000fda0003f24070 */
[----:B------:R-:W-:Y:S01]  /*0210*/  @!P1 IMAD.IADD R0, R0, 0x1, -R7 ;  /* 0x0000000100009824 */ /* 0x000fe200078e0a07 */
[----:B------:R-:W-:Y:S02]  /*0220*/  @!P1 IADD3 R3, R3, 0x1, RZ ;  /* 0x0000000103039810 */ /* 0x000fe40007ffe0ff */
[----:B------:R-:W-:Y:S02]  /*0230*/  ISETP.NE.AND P1, PT, R4, RZ, PT ;  /* 0x000000ff0400720c */ /* 0x000fe40003f25270 */
[----:B------:R-:W-:Y:S02]  /*0240*/  ISETP.GE.U32.AND P0, PT, R0, R7, PT ;  /* 0x000000070000720c */ /* 0x000fe40003f06070 */
[----:B------:R-:W-:-:S04]  /*0250*/  LOP3.LUT R0, R5, R4, RZ, 0x3c, !PT ;  /* 0x0000000405007212 */ /* 0x000fc800078e3cff */
[----:B------:R-:W-:Y:S01]  /*0260*/  ISETP.GE.AND P2, PT, R0, RZ, PT ;  /* 0x000000ff0000720c */ /* 0x000fe20003f46270 */
[----:B------:R-:W-:-:S05]  /*0270*/  IMAD.MOV.U32 R0, RZ, RZ, c[0x0][0x178] ;  /* 0x00005e00ff007624 */ /* 0x000fca00078e00ff */
[----:B------:R-:W-:Y:S02]  /*0280*/  IADD3 R0, R0, 0xff, RZ ;  /* 0x000000ff00007810 */ /* 0x000fe40007ffe0ff */
[----:B------:R-:W-:-:S05]  /*0290*/  @P0 IADD3 R3, R3, 0x1, RZ ;  /* 0x0000000103030810 */ /* 0x000fca0007ffe0ff */
[----:B------:R-:W-:Y:S01]  /*02a0*/  IMAD.MOV.U32 R2, RZ, RZ, R3 ;  /* 0x000000ffff027224 */ /* 0x000fe200078e0003 */
[----:B------:R-:W-:-:S03]  /*02b0*/  SHF.R.S32.HI R3, RZ, 0x1f, R0 ;  /* 0x0000001fff037819 */ /* 0x000fc60000011400 */
[----:B------:R-:W-:Y:S01]  /*02c0*/  @!P2 IMAD.MOV R2, RZ, RZ, -R2 ;  /* 0x000000ffff02a224 */ /* 0x000fe200078e0a02 */
[----:B------:R-:W-:Y:S02]  /*02d0*/  @!P1 LOP3.LUT R2, RZ, R4, RZ, 0x33, !PT ;  /* 0x00000004ff029212 */ /* 0x000fe400078e33ff */
[----:B------:R-:W-:Y:S02]  /*02e0*/  LEA.HI R3, R3, R0, RZ, 0x8 ;  /* 0x0000000003037211 */ /* 0x000fe400078f40ff */
[----:B------:R-:W-:Y:S01]  /*02f0*/  SHF.L.U32 R14, R2, 0x3, RZ ;  /* 0x00000003020e7819 */ /* 0x000fe200000006ff */
[----:B------:R-:W-:-:S03]  /*0300*/  IMAD.MOV R2, RZ, RZ, -R2 ;  /* 0x000000ffff027224 */ /* 0x000fc600078e0a02 */
[----:B------:R-:W-:Y:S01]  /*0310*/  LEA.HI.SX32 R3, R3, -R14, 0x18 ;  /* 0x8000000e03037211 */ /* 0x000fe200078fc2ff */
[----:B------:R-:W-:Y:S02]  /*0320*/  IMAD R12, R4, R2, R5 ;  /* 0x00000002040c7224 */ /* 0x000fe400078e0205 */
[----:B------:R-:W-:Y:S01]  /*0330*/  IMAD.MOV.U32 R2, RZ, RZ, RZ ;  /* 0x000000ffff027224 */ /* 0x000fe200078e00ff */
[----:B------:R-:W-:Y:S02]  /*0340*/  IMNMX R13, R3, 0x8, PT ;  /* 0x00000008030d7817 */ /* 0x000fe40003800200 */
[----:B------:R-:W-:Y:S02]  /*0350*/  IABS R4, R12 ;  /* 0x0000000c00047213 */ /* 0x000fe40000000000 */
[----:B------:R-:W-:-:S04]  /*0360*/  IABS R7, R13 ;  /* 0x0000000d00077213 */ /* 0x000fc80000000000 */
[----:B------:R-:W1:Y:S08]  /*0370*/  I2F.RP R0, R7 ;  /* 0x0000000700007306 */ /* 0x000e700000209400 */
[----:B-1----:R-:W1:Y:S02]  /*0380*/  MUFU.RCP R0, R0 ;  /* 0x0000000000007308 */ /* 0x002e640000001000 */
[----:B-1----:R-:W-:-:S02]  /*0390*/  IADD3 R3, R0, 0xffffffe, RZ ;  /* 0x0ffffffe00037810 */ /* 0x002fc40007ffe0ff */
[----:B------:R-:W-:-:S04]  /*03a0*/  IABS R0, c[0x0][0x17c] ;  /* 0x00005f0000007a13 */ /* 0x000fc80000000000 */
[----:B------:R-:W1:Y:S02]  /*03b0*/  F2I.FTZ.U32.TRUNC.NTZ R3, R3 ;  /* 0x0000000300037305 */ /* 0x000e64000021f000 */
[----:B-1----:R-:W-:-:S04]  /*03c0*/  IMAD.MOV R6, RZ, RZ, -R3 ;  /* 0x000000ffff067224 */ /* 0x002fc800078e0a03 */
[----:B------:R-:W-:Y:S01]  /*03d0*/  IMAD R5, R6, R7, RZ ;  /* 0x0000000706057224 */ /* 0x000fe200078e02ff */
[----:B------:R-:W-:-:S03]  /*03e0*/  IABS R6, R13 ;  /* 0x0000000d00067213 */ /* 0x000fc60000000000 */
[----:B------:R-:W-:Y:S02]  /*03f0*/  IMAD.HI.U32 R2, R3, R5, R2 ;  /* 0x0000000503027227 */ /* 0x000fe400078e0002 */
[----:B------:R-:W1:Y:S02]  /*0400*/  I2F.RP R5, R0 ;  /* 0x0000000000057306 */ /* 0x000e640000209400 */
[----:B------:R-:W-:Y:S02]  /*0410*/  IMAD.MOV R6, RZ, RZ, -R6 ;  /* 0x000000ffff067224 */ /* 0x000fe400078e0a06 */
[----:B------:R-:W-:Y:S01]  /*0420*/  IMAD.HI.U32 R3, R2, R4, RZ ;  /* 0x0000000402037227 */ /* 0x000fe200078e00ff */
[----:B------:R-:W-:-:S03]  /*0430*/  IABS R2, c[0x0][0x178] ;  /* 0x00005e0000027a13 */ /* 0x000fc60000000000 */
[----:B------:R-:W-:Y:S01]  /*0440*/  IMAD R4, R3, R6, R4 ;  /* 0x0000000603047224 */ /* 0x000fe200078e0204 */
[----:B------:R-:W-:-:S04]  /*0450*/  SHF.R.U32.HI R6, RZ, 0x6, R218 ;  /* 0x00000006ff067819 */ /* 0x000fc800000116da */
[----:B------:R-:W-:Y:S02]  /*0460*/  ISETP.GT.U32.AND P1, PT, R7, R4, PT ;  /* 0x000000040700720c */ /* 0x000fe40003f24070 */
[----:B------:R-:W-:Y:S01]  /*0470*/  SGXT.U32 R6, R6, 0x1 ;  /* 0x000000010606781a */ /* 0x000fe20000000000 */
[----:B-1----:R-:W1:Y:S10]  /*0480*/  MUFU.RCP R5, R5 ;  /* 0x0000000500057308 */ /* 0x002e740000001000 */
[----:B------:R-:W-:Y:S01]  /*0490*/  @!P1 IMAD.IADD R4, R4, 0x1, -R7 ;  /* 0x0000000104049824 */ /* 0x000fe200078e0a07 */
[----:B------:R-:W-:-:S02]  /*04a0*/  @!P1 IADD3 R3, R3, 0x1, RZ ;  /* 0x0000000103039810 */ /* 0x000fc40007ffe0ff */
[----:B------:R-:W-:Y:S02]  /*04b0*/  ISETP.NE.AND P1, PT, R13, RZ, PT ;  /* 0x000000ff0d00720c */ /* 0x000fe40003f25270 */
[----:B------:R-:W-:Y:S02]  /*04c0*/  ISETP.GE.U32.AND P0, PT, R4, R7, PT ;  /* 0x000000070400720c */ /* 0x000fe40003f06070 */
[----:B------:R-:W-:Y:S01]  /*04d0*/  LOP3.LUT R4, R12, R13, RZ, 0x3c, !PT ;  /* 0x0000000d0c047212 */ /* 0x000fe200078e3cff */
[----:B------:R-:W2:Y:S01]  /*04e0*/  I2F.RP R7, R2 ;  /* 0x0000000200077306 */ /* 0x000ea20000209400 */
[----:B-1----:R-:W-:Y:S02]  /*04f0*/  IADD3 R8, R5, 0xffffffe, RZ ;  /* 0x0ffffffe05087810 */ /* 0x002fe40007ffe0ff */
[----:B------:R-:W-:Y:S01]  /*0500*/  ISETP.GE.AND P2, PT, R4, RZ, PT ;  /* 0x000000ff0400720c */ /* 0x000fe20003f46270 */
[----:B------:R-:W-:-:S04]  /*0510*/  IMAD.MOV.U32 R4, RZ, RZ, RZ ;  /* 0x000000ffff047224 */ /* 0x000fc800078e00ff */
[----:B------:R-:W1:Y:S02]  /*0520*/  F2I.FTZ.U32.TRUNC.NTZ R5, R8 ;  /* 0x0000000800057305 */ /* 0x000e64000021f000 */
[----:B------:R-:W-:-:S04]  /*0530*/  @P0 IADD3 R3, R3, 0x1, RZ ;  /* 0x0000000103030810 */ /* 0x000fc80007ffe0ff */
[----:B------:R-:W-:Y:S02]  /*0540*/  MOV R10, R3 ;  /* 0x00000003000a7202 */ /* 0x000fe40000000f00 */
[----:B--2---:R-:W2:Y:S03]  /*0550*/  MUFU.RCP R7, R7 ;  /* 0x0000000700077308 */ /* 0x004ea60000001000 */
[----:B------:R-:W-:Y:S01]  /*0560*/  @!P2 IMAD.MOV R10, RZ, RZ, -R10 ;  /* 0x000000ffff0aa224 */ /* 0x000fe200078e0a0a */
[----:B------:R-:W-:Y:S01]  /*0570*/  @!P1 LOP3.LUT R10, RZ, R13, RZ, 0x33, !PT ;  /* 0x0000000dff0a9212 */ /* 0x000fe200078e33ff */
[----:B-1----:R-:W-:-:S04]  /*0580*/  IMAD.MOV R3, RZ, RZ, -R5 ;  /* 0x000000ffff037224 */ /* 0x002fc800078e0a05 */
[----:B------:R-:W-:Y:S02]  /*0590*/  IMAD.SHL.U32 R11, R10, 0x80, RZ ;  /* 0x000000800a0b7824 */ /* 0x000fe400078e00ff */
[----:B------:R-:W-:Y:S02]  /*05a0*/  IMAD R3, R3, R0, RZ ;  /* 0x0000000003037224 */ /* 0x000fe400078e02ff */
[----:B------:R-:W-:Y:S01]  /*05b0*/  IMAD.MOV R10, RZ, RZ, -R10 ;  /* 0x000000ffff0a7224 */ /* 0x000fe200078e0a0a */
[----:B------:R-:W-:Y:S01]  /*05c0*/  LOP3.LUT R6, R11, R6, RZ, 0xfc, !PT ;  /* 0x000000060b067212 */ /* 0x000fe200078efcff */
[----:B------:R1:W-:Y:S01]  /*05d0*/  STL [R1+0x2b0], R11 ;  /* 0x0002b00b01007387 */ /* 0x0003e20000100800 */
[----:B--2---:R-:W-:Y:S01]  /*05e0*/  IADD3 R8, R7, 0xffffffe, RZ ;  /* 0x0ffffffe07087810 */ /* 0x004fe20007ffe0ff */
[----:B------:R-:W-:Y:S01]  /*05f0*/  IMAD.HI.U32 R5, R5, R3, R4 ;  /* 0x0000000305057227 */ /* 0x000fe200078e0004 */
[C---:B------:R-:W-:Y:S02]  /*0600*/  LOP3.LUT R15, R6.reuse, 0x7e, RZ, 0xfc, !PT ;  /* 0x0000007e060f7812 */ /* 0x040fe400078efcff */
[----:B------:R-:W2:Y:S01]  /*0610*/  F2I.FTZ.U32.TRUNC.NTZ R9, R8 ;  /* 0x0000000800097305 */ /* 0x000ea2000021f000 */
[----:B------:R-:W-:Y:S01]  /*0620*/  IABS R7, R6 ;  /* 0x0000000600077213 */ /* 0x000fe20000000000 */
[----:B------:R-:W-:Y:S01]  /*0630*/  IMAD R10, R13, R10, R12 ;  /* 0x0000000a0d0a7224 */ /* 0x000fe200078e020c */
[----:B------:R-:W-:-:S02]  /*0640*/  LOP3.LUT R16, R6, 0x2, RZ, 0xfc, !PT ;  /* 0x0000000206107812 */ /* 0x000fc400078efcff */
[----:B-1----:R-:W-:Y:S01]  /*0650*/  IABS R11, R15 ;  /* 0x0000000f000b7213 */ /* 0x002fe20000000000 */
[----:B------:R-:W-:Y:S01]  /*0660*/  IMAD.HI.U32 R3, R5, R7, RZ ;  /* 0x0000000705037227 */ /* 0x000fe200078e00ff */
[C---:B------:R-:W-:Y:S02]  /*0670*/  LOP3.LUT R18, R6.reuse, 0x4, RZ, 0xfc, !PT ;  /* 0x0000000406127812 */ /* 0x040fe400078efcff */
[----:B------:R-:W-:Y:S01]  /*0680*/  ISETP.GE.AND P3, PT, R15, RZ, PT ;  /* 0x000000ff0f00720c */ /* 0x000fe20003f66270 */
[----:B------:R-:W-:Y:S01]  /*0690*/  IMAD.HI.U32 R4, R5, R11, RZ ;  /* 0x0000000b05047227 */ /* 0x000fe200078e00ff */
[----:B------:R-:W-:Y:S02]  /*06a0*/  IABS R13, R18 ;  /* 0x00000012000d7213 */ /* 0x000fe40000000000 */
[----:B------:R-:W-:Y:S01]  /*06b0*/  ISETP.GE.AND P6, PT, R6, RZ, PT ;  /* 0x000000ff0600720c */ /* 0x000fe20003fc6270 */
[----:B------:R-:W-:Y:S01]  /*06c0*/  IMAD.MOV R4, RZ, RZ, -R4 ;  /* 0x000000ffff047224 */ /* 0x000fe200078e0a04 */
[----:B------:R-:W-:Y:S01]  /*06d0*/  ISETP.GE.AND P2, PT, R16, RZ, PT ;  /* 0x000000ff1000720c */ /* 0x000fe20003f46270 */
[----:B------:R-:W-:Y:S01]  /*06e0*/  IMAD.MOV R3, RZ, RZ, -R3 ;  /* 0x000000ffff037224 */ /* 0x000fe200078e0a03 */
[----:B--2---:R-:W-:Y:S01]  /*06f0*/  IADD3 R17, RZ, -R9, RZ ;  /* 0x80000009ff117210 */ /* 0x004fe20007ffe0ff */
[----:B------:R-:W-:Y:S01]  /*0700*/  IMAD R11, R0, R4, R11 ;  /* 0x00000004000b7224 */ /* 0x000fe200078e020b */
[----:B------:R-:W-:Y:S01]  /*0710*/  LOP3.LUT R21, R6, 0xe, RZ, 0xfc, !PT ;  /* 0x0000000e06157812 */ /* 0x000fe200078efcff */
[C---:B------:R-:W-:Y:S01]  /*0720*/  IMAD R4, R0.reuse, R3, R7 ;  /* 0x0000000300047224 */ /* 0x040fe200078e0207 */
[----:B------:R-:W-:Y:S01]  /*0730*/  IABS R7, R16 ;  /* 0x0000001000077213 */ /* 0x000fe20000000000 */
[----:B------:R-:W-:Y:S01]  /*0740*/  IMAD R3, R17, R2, RZ ;  /* 0x0000000211037224 */ /* 0x000fe200078e02ff */
[C---:B------:R-:W-:Y:S01]  /*0750*/  ISETP.GT.U32.AND P1, PT, R0.reuse, R11, PT ;  /* 0x0000000b0000720c */ /* 0x040fe20003f24070 */
[----:B------:R-:W-:Y:S01]  /*0760*/  IMAD.MOV.U32 R8, RZ, RZ, RZ ;  /* 0x000000ffff087224 */ /* 0x000fe200078e00ff */
[----:B------:R-:W-:Y:S01]  /*0770*/  ISETP.GT.U32.AND P0, PT, R0, R4, PT ;  /* 0x000000040000720c */ /* 0x000fe20003f04070 */
[----:B------:R-:W-:Y:S01]  /*0780*/  IMAD.MOV.U32 R12, RZ, RZ, R7 ;  /* 0x000000ffff0c7224 */ /* 0x000fe200078e0007 */
[C---:B------:R-:W-:Y:S01]  /*0790*/  LOP3.LUT R17, R6.reuse, 0xa, RZ, 0xfc, !PT ;  /* 0x0000000a06117812 */ /* 0x040fe200078efcff */
[----:B------:R-:W-:Y:S01]  /*07a0*/  IMAD.HI.U32 R8, R9, R3, R8 ;  /* 0x0000000309087227 */ /* 0x000fe200078e0008 */
[----:B------:R-:W-:-:S02]  /*07b0*/  LOP3.LUT R22, R6, 0x10, RZ, 0xfc, !PT ;  /* 0x0000001006167812 */ /* 0x000fc400078efcff */
[----:B------:R-:W-:Y:S01]  /*07c0*/  IABS R16, R17 ;  /* 0x0000001100107213 */ /* 0x000fe20000000000 */
[C---:B------:R-:W-:Y:S01]  /*07d0*/  IMAD.HI.U32 R3, R5.reuse, R12, RZ ;  /* 0x0000000c05037227 */ /* 0x040fe200078e00ff */
[----:B------:R-:W-:Y:S02]  /*07e0*/  IABS R19, R22 ;  /* 0x0000001600137213 */ /* 0x000fe40000000000 */
[----:B------:R-:W-:Y:S01]  /*07f0*/  LOP3.LUT R23, R6, 0x12, RZ, 0xfc, !PT ;  /* 0x0000001206177812 */ /* 0x000fe200078efcff */
[----:B------:R-:W-:Y:S01]  /*0800*/  IMAD.HI.U32 R7, R5, R13, RZ ;  /* 0x0000000d05077227 */ /* 0x000fe200078e00ff */
[----:B------:R-:W-:Y:S02]  /*0810*/  @!P1 IADD3 R11, R11, -R0, RZ ;  /* 0x800000000b0b9210 */ /* 0x000fe40007ffe0ff */
[----:B------:R-:W-:Y:S01]  /*0820*/  IABS R20, R23 ;  /* 0x0000001700147213 */ /* 0x000fe20000000000 */
[----:B------:R-:W-:Y:S01]  /*0830*/  IMAD.MOV R3, RZ, RZ, -R3 ;  /* 0x000000ffff037224 */ /* 0x000fe200078e0a03 */
[----:B------:R-:W-:Y:S01]  /*0840*/  ISETP.GT.U32.AND P1, PT, R0, R11, PT ;  /* 0x0000000b0000720c */ /* 0x000fe20003f24070 */
[----:B------:R-:W-:Y:S01]  /*0850*/  IMAD.MOV R9, RZ, RZ, -R7 ;  /* 0x000000ffff097224 */ /* 0x000fe200078e0a07 */
[----:B------:R-:W-:Y:S01]  /*0860*/  LOP3.LUT R27, R6, 0x1a, RZ, 0xfc, !PT ;  /* 0x0000001a061b7812 */ /* 0x000fe200078efcff */
[----:B------:R-:W-:Y:S01]  /*0870*/  IMAD R7, R0, R3, R12 ;  /* 0x0000000300077224 */ /* 0x000fe200078e020c */
[----:B------:R-:W-:Y:S01]  /*0880*/  LOP3.LUT R3, R6, 0x6, RZ, 0xfc, !PT ;  /* 0x0000000606037812 */ /* 0x000fe200078efcff */
[----:B------:R-:W-:Y:S01]  /*0890*/  @!P0 IMAD.IADD R4, R4, 0x1, -R0 ;  /* 0x0000000104048824 */ /* 0x000fe200078e0a00 */
[----:B------:R-:W-:Y:S01]  /*08a0*/  LOP3.LUT R12, R6, 0x8, RZ, 0xfc, !PT ;  /* 0x00000008060c7812 */ /* 0x000fe200078efcff */
[----:B------:R-:W-:Y:S01]  /*08b0*/  IMAD.IADD R10, R14, 0x1, R10 ;  /* 0x000000010e0a7824 */ /* 0x000fe200078e020a */
[C---:B------:R-:W-:Y:S01]  /*08c0*/  ISETP.GT.U32.AND P5, PT, R0.reuse, R7, PT ;  /* 0x000000070000720c */ /* 0x040fe20003fa4070 */
[C---:B------:R-:W-:Y:S01]  /*08d0*/  IMAD R9, R0.reuse, R9, R13 ;  /* 0x0000000900097224 */ /* 0x040fe200078e020d */
[----:B------:R-:W-:Y:S01]  /*08e0*/  ISETP.GT.U32.AND P4, PT, R0, R4, PT ;  /* 0x000000040000720c */ /* 0x000fe20003f84070 */
[----:B------:R-:W-:Y:S01]  /*08f0*/  IMAD.HI.U32 R13, R5, R16, RZ ;  /* 0x00000010050d7227 */ /* 0x000fe200078e00ff */
[----:B------:R-:W-:-:S02]  /*0900*/  IABS R14, R3 ;  /* 0x00000003000e7213 */ /* 0x000fc40000000000 */
[----:B------:R-:W-:Y:S01]  /*0910*/  IABS R15, R12 ;  /* 0x0000000c000f7213 */ /* 0x000fe20000000000 */
[--C-:B------:R-:W-:Y:S01]  /*0920*/  @!P1 IMAD.IADD R11, R11, 0x1, -R0.reuse ;  /* 0x000000010b0b9824 */ /* 0x100fe200078e0a00 */
[----:B------:R-:W-:Y:S01]  /*0930*/  ISETP.GE.AND P1, PT, R3, RZ, PT ;  /* 0x000000ff0300720c */ /* 0x000fe20003f26270 */
[----:B------:R-:W-:Y:S01]  /*0940*/  IMAD.MOV R13, RZ, RZ, -R13 ;  /* 0x000000ffff0d7224 */ /* 0x000fe200078e0a0d */
[----:B------:R-:W-:Y:S01]  /*0950*/  ISETP.GE.AND P0, PT, R18, RZ, PT ;  /* 0x000000ff1200720c */ /* 0x000fe20003f06270 */
[----:B------:R-:W-:Y:S01]  /*0960*/  IMAD R64, R10, 0x100, R213 ;  /* 0x000001000a407824 */ /* 0x000fe200078e02d5 */
[----:B------:R-:W-:Y:S01]  /*0970*/  MOV R3, R11 ;  /* 0x0000000b00037202 */ /* 0x000fe20000000f00 */
[--C-:B------:R-:W-:Y:S01]  /*0980*/  @!P5 IMAD.IADD R7, R7, 0x1, -R0.reuse ;  /* 0x000000010707d824 */ /* 0x100fe200078e0a00 */
[----:B------:R-:W-:Y:S01]  /*0990*/  ISETP.GE.AND P5, PT, R12, RZ, PT ;  /* 0x000000ff0c00720c */ /* 0x000fe20003fa6270 */
[----:B------:R-:W-:Y:S01]  /*09a0*/  @!P4 IMAD.IADD R4, R4, 0x1, -R0 ;  /* 0x000000010404c824 */ /* 0x000fe200078e0a00 */
[C---:B------:R-:W-:Y:S01]  /*09b0*/  ISETP.GT.U32.AND P4, PT, R0.reuse, R9, PT ;  /* 0x000000090000720c */ /* 0x040fe20003f84070 */
[----:B------:R-:W-:Y:S01]  /*09c0*/  @!P3 IMAD.MOV R3, RZ, RZ, -R3 ;  /* 0x000000ffff03b224 */ /* 0x000fe200078e0a03 */
[----:B------:R-:W-:Y:S01]  /*09d0*/  ISETP.GT.U32.AND P3, PT, R0, R7, PT ;  /* 0x000000070000720c */ /* 0x000fe20003f64070 */
[----:B------:R-:W-:Y:S01]  /*09e0*/  IMAD.HI.U32 R11, R5, R14, RZ ;  /* 0x0000000e050b7227 */ /* 0x000fe200078e00ff */
[----:B------:R-:W-:Y:S01]  /*09f0*/  @!P6 IADD3 R4, -R4, RZ, RZ ;  /* 0x000000ff0404e210 */ /* 0x000fe20007ffe1ff */
[----:B------:R-:W-:Y:S01]  /*0a00*/  STL [R1+0x2b4], R64 ;  /* 0x0002b44001007387 */ /* 0x000fe20000100800 */
[----:B------:R-:W-:Y:S01]  /*0a10*/  ISETP.GE.AND P6, PT, R17, RZ, PT ;  /* 0x000000ff1100720c */ /* 0x000fe20003fc6270 */
[----:B------:R-:W-:Y:S01]  /*0a20*/  IMAD.MOV R11, RZ, RZ, -R11 ;  /* 0x000000ffff0b7224 */ /* 0x000fe200078e0a0b */
[----:B------:R-:W-:Y:S01]  /*0a30*/  LOP3.LUT R17, R6, 0xc, RZ, 0xfc, !PT ;  /* 0x0000000c06117812 */ /* 0x000fe200078efcff */
[----:B------:R-:W-:Y:S01]  /*0a40*/  IMAD.HI.U32 R12, R5, R15, RZ ;  /* 0x0000000f050c7227 */ /* 0x000fe200078e00ff */
[----:B------:R-:W-:-:S02]  /*0a50*/  IABS R18, R21 ;  /* 0x0000001500127213 */ /* 0x000fc40000000000 */
[----:B------:R-:W-:Y:S01]  /*0a60*/  IABS R24, R27 ;  /* 0x0000001b00187213 */ /* 0x000fe20000000000 */
[----:B------:R-:W-:Y:S01]  /*0a70*/  IMAD R11, R0, R11, R14 ;  /* 0x0000000b000b7224 */ /* 0x000fe200078e020e */
[C---:B------:R-:W-:Y:S01]  /*0a80*/  LOP3.LUT R26, R6.reuse, 0x18, RZ, 0xfc, !PT ;  /* 0x00000018061a7812 */ /* 0x040fe200078efcff */
[--C-:B------:R-:W-:Y:S01]  /*0a90*/  @!P4 IMAD.IADD R9, R9, 0x1, -R0.reuse ;  /* 0x000000010909c824 */ /* 0x100fe200078e0a00 */
[----:B------:R-:W-:Y:S01]  /*0aa0*/  LOP3.LUT R28, R6, 0x1c, RZ, 0xfc, !PT ;  /* 0x0000001c061c7812 */ /* 0x000fe200078efcff */
[----:B------:R-:W-:Y:S01]  /*0ab0*/  @!P3 IMAD.IADD R7, R7, 0x1, -R0 ;  /* 0x000000010707b824 */ /* 0x000fe200078e0a00 */
[C---:B------:R-:W-:Y:S01]  /*0ac0*/  ISETP.GT.U32.AND P3, PT, R0.reuse, R11, PT ;  /* 0x0000000b0000720c */ /* 0x040fe20003f64070 */
[----:B------:R-:W-:Y:S01]  /*0ad0*/  IMAD.MOV R12, RZ, RZ, -R12 ;  /* 0x000000ffff0c7224 */ /* 0x000fe200078e0a0c */
[C---:B------:R-:W-:Y:S01]  /*0ae0*/  ISETP.GT.U32.AND P4, PT, R0.reuse, R9, PT ;  /* 0x000000090000720c */ /* 0x040fe20003f84070 */
[C---:B------:R-:W-:Y:S01]  /*0af0*/  IMAD R13, R0.reuse, R13, R16 ;  /* 0x0000000d000d7224 */ /* 0x040fe200078e0210 */
[----:B------:R-:W-:Y:S01]  /*0b00*/  IABS R25, R28 ;  /* 0x0000001c00197213 */ /* 0x000fe20000000000 */
[C---:B------:R-:W-:Y:S01]  /*0b10*/  IMAD R12, R0.reuse, R12, R15 ;  /* 0x0000000c000c7224 */ /* 0x040fe200078e020f */
[----:B------:R-:W-:Y:S01]  /*0b20*/  IABS R15, R17 ;  /* 0x00000011000f7213 */ /* 0x000fe20000000000 */
[----:B------:R-:W-:Y:S01]  /*0b30*/  @!P2 IMAD.MOV R7, RZ, RZ, -R7 ;  /* 0x000000ffff07a224 */ /* 0x000fe200078e0a07 */
[----:B------:R-:W-:Y:S01]  /*0b40*/  ISETP.GT.U32.AND P2, PT, R0, R13, PT ;  /* 0x0000000d0000720c */ /* 0x000fe20003f44070 */
[----:B------:R-:W-:Y:S01]  /*0b50*/  IMAD.HI.U32 R16, R5, R19, RZ ;  /* 0x0000001305107227 */ /* 0x000fe200078e00ff */
[----:B------:R-:W-:-:S02]  /*0b60*/  LOP3.LUT R29, R6, 0x1e, RZ, 0xfc, !PT ;  /* 0x0000001e061d7812 */ /* 0x000fc400078efcff */
[----:B------:R-:W-:Y:S01]  /*0b70*/  LOP3.LUT R31, R6, 0x20, RZ, 0xfc, !PT ;  /* 0x00000020061f7812 */ /* 0x000fe200078efcff */
[--C-:B------:R-:W-:Y:S01]  /*0b80*/  @!P3 IMAD.IADD R11, R11, 0x1, -R0.reuse ;  /* 0x000000010b0bb824 */ /* 0x100fe200078e0a00 */
[----:B------:R-:W-:Y:S01]  /*0b90*/  IADD3 R16, -R16, RZ, RZ ;  /* 0x000000ff10107210 */ /* 0x000fe20007ffe1ff */
[----:B------:R-:W-:Y:S01]  /*0ba0*/  @!P4 IMAD.IADD R9, R9, 0x1, -R0 ;  /* 0x000000010909c824 */ /* 0x000fe200078e0a00 */
[C---:B------:R-:W-:Y:S01]  /*0bb0*/  ISETP.GT.U32.AND P4, PT, R0.reuse, R12, PT ;  /* 0x0000000c0000720c */ /* 0x040fe20003f84070 */
[----:B------:R-:W-:Y:S01]  /*0bc0*/  IMAD.HI.U32 R14, R5, R15, RZ ;  /* 0x0000000f050e7227 */ /* 0x000fe200078e00ff */
[----:B------:R-:W-:Y:S02]  /*0bd0*/  ISETP.GT.U32.AND P3, PT, R0, R11, PT ;  /* 0x0000000b0000720c */ /* 0x000fe40003f64070 */
[C---:B------:R-:W-:Y:S01]  /*0be0*/  LOP3.LUT R32, R6.reuse, 0x22, RZ, 0xfc, !PT ;  /* 0x0000002206207812 */ /* 0x040fe200078efcff */
[----:B------:R-:W-:Y:S01]  /*0bf0*/  IMAD.MOV R14, RZ, RZ, -R14 ;  /* 0x000000ffff0e7224 */ /* 0x000fe200078e0a0e */
[C---:B------:R-:W-:Y:S01]  /*0c00*/  LOP3.LUT R33, R6.reuse, 0x24, RZ, 0xfc, !PT ;  /* 0x0000002406217812 */ /* 0x040fe200078efcff */
[----:B------:R-:W-:Y:S01]  /*0c10*/  @!P2 IMAD.IADD R13, R13, 0x1, -R0 ;  /* 0x000000010d0da824 */ /* 0x000fe200078e0a00 */
[----:B------:R-:W-:Y:S01]  /*0c20*/  LOP3.LUT R34, R6, 0x26, RZ, 0xfc, !PT ;  /* 0x0000002606227812 */ /* 0x000fe200078efcff */
[----:B------:R-:W-:Y:S01]  /*0c30*/  IMAD R14, R0, R14, R15 ;  /* 0x0000000e000e7224 */ /* 0x000fe200078e020f */
[----:B------:R-:W-:Y:S01]  /*0c40*/  LOP3.LUT R37, R6, 0x30, RZ, 0xfc, !PT ;  /* 0x0000003006257812 */ /* 0x000fe200078efcff */
[----:B------:R-:W-:Y:S01]  /*0c50*/  IMAD.HI.U32 R15, R5, R18, RZ ;  /* 0x00000012050f7227 */ /* 0x000fe200078e00ff */
[----:B------:R-:W-:-:S02]  /*0c60*/  ISETP.GT.U32.AND P2, PT, R0, R13, PT ;  /* 0x0000000d0000720c */ /* 0x000fc40003f44070 */
[----:B------:R-:W-:Y:S01]  /*0c70*/  @!P4 IADD3 R12, R12, -R0, RZ ;  /* 0x800000000c0cc210 */ /* 0x000fe20007ffe0ff */
[----:B------:R-:W-:Y:S01]  /*0c80*/  @!P3 IMAD.IADD R11, R11, 0x1, -R0 ;  /* 0x000000010b0bb824 */ /* 0x000fe200078e0a00 */
[C---:B------:R-:W-:Y:S01]  /*0c90*/  ISETP.GT.U32.AND P3, PT, R0.reuse, R14, PT ;  /* 0x0000000e0000720c */ /* 0x040fe20003f64070 */
[----:B------:R-:W-:Y:S01]  /*0ca0*/  IMAD.MOV R15, RZ, RZ, -R15 ;  /* 0x000000ffff0f7224 */ /* 0x000fe200078e0a0f */
[----:B------:R-:W-:Y:S01]  /*0cb0*/  ISETP.GT.U32.AND P4, PT, R0, R12, PT ;  /* 0x0000000c0000720c */ /* 0x000fe20003f84070 */
[----:B------:R-:W-:Y:S01]  /*0cc0*/  @!P0 IMAD.MOV R9, RZ, RZ, -R9 ;  /* 0x000000ffff098224 */ /* 0x000fe200078e0a09 */
[----:B------:R-:W-:Y:S01]  /*0cd0*/  ISETP.GE.AND P0, PT, R17, RZ, PT ;  /* 0x000000ff1100720c */ /* 0x000fe20003f06270 */
[----:B------:R-:W-:Y:S01]  /*0ce0*/  IMAD.HI.U32 R17, R5, R20, RZ ;  /* 0x0000001405117227 */ /* 0x000fe200078e00ff */
[----:B------:R-:W-:Y:S02]  /*0cf0*/  IABS R30, R34 ;  /* 0x00000022001e7213 */ /* 0x000fe40000000000 */
[----:B------:R-:W-:Y:S01]  /*0d00*/  LOP3.LUT R40, R6, 0x34, RZ, 0xfc, !PT ;  /* 0x0000003406287812 */ /* 0x000fe200078efcff */
[----:B------:R-:W-:Y:S01]  /*0d10*/  IMAD R15, R0, R15, R18 ;  /* 0x0000000f000f7224 */ /* 0x000fe200078e0212 */
[C---:B------:R-:W-:Y:S01]  /*0d20*/  LOP3.LUT R38, R6.reuse, 0x32, RZ, 0xfc, !PT ;  /* 0x0000003206267812 */ /* 0x040fe200078efcff */
[----:B------:R-:W-:Y:S01]  /*0d30*/  IMAD.MOV R17, RZ, RZ, -R17 ;  /* 0x000000ffff117224 */ /* 0x000fe200078e0a11 */
[----:B------:R-:W-:Y:S01]  /*0d40*/  LOP3.LUT R41, R6, 0x36, RZ, 0xfc, !PT ;  /* 0x0000003606297812 */ /* 0x000fe200078efcff */
[----:B------:R-:W-:Y:S01]  /*0d50*/  IMAD R16, R0, R16, R19 ;  /* 0x0000001000107224 */ /* 0x000fe200078e0213 */
[----:B------:R-:W-:Y:S01]  /*0d60*/  IABS R36, R38 ;  /* 0x0000002600247213 */ /* 0x000fe20000000000 */
[--C-:B------:R-:W-:Y:S01]  /*0d70*/  @!P3 IMAD.IADD R14, R14, 0x1, -R0.reuse ;  /* 0x000000010e0eb824 */ /* 0x100fe200078e0a00 */
[----:B------:R-:W-:Y:S01]  /*0d80*/  ISETP.GT.U32.AND P3, PT, R0, R15, PT ;  /* 0x0000000f0000720c */ /* 0x000fe20003f64070 */
[----:B------:R-:W-:Y:S01]  /*0d90*/  @!P4 IMAD.IADD R12, R12, 0x1, -R0 ;  /* 0x000000010c0cc824 */ /* 0x000fe200078e0a00 */
[----:B------:R-:W-:Y:S01]  /*0da0*/  ISETP.GE.AND P4, PT, R21, RZ, PT ;  /* 0x000000ff1500720c */ /* 0x000fe20003f86270 */
[----:B------:R-:W-:Y:S01]  /*0db0*/  IMAD R17, R0, R17, R20 ;  /* 0x0000001100117224 */ /* 0x000fe200078e0214 */
[----:B------:R-:W-:Y:S01]  /*0dc0*/  LOP3.LUT R21, R6, 0x14, RZ, 0xfc, !PT ;  /* 0x0000001406157812 */ /* 0x000fe200078efcff */
[----:B------:R-:W-:Y:S01]  /*0dd0*/  @!P2 IMAD.IADD R13, R13, 0x1, -R0 ;  /* 0x000000010d0da824 */ /* 0x000fe200078e0a00 */
[C---:B------:R-:W-:Y:S01]  /*0de0*/  ISETP.GT.U32.AND P2, PT, R0.reuse, R16, PT ;  /* 0x000000100000720c */ /* 0x040fe20003f44070 */
[----:B------:R-:W-:Y:S01]  /*0df0*/  @!P1 IMAD.MOV R11, RZ, RZ, -R11 ;  /* 0x000000ffff0b9224 */ /* 0x000fe200078e0a0b */
[----:B------:R-:W-:Y:S01]  /*0e00*/  IABS R19, R21 ;  /* 0x0000001500137213 */ /* 0x000fe20000000000 */
[----:B------:R-:W-:Y:S01]  /*0e10*/  @!P6 IMAD.MOV R13, RZ, RZ, -R13 ;  /* 0x000000ffff0de224 */ /* 0x000fe200078e0a0d */
[----:B------:R-:W-:-:S02]  /*0e20*/  ISETP.GT.U32.AND P6, PT, R0, R17, PT ;  /* 0x000000110000720c */ /* 0x000fc40003fc4070 */
[----:B------:R-:W-:Y:S01]  /*0e30*/  @!P5 IADD3 R12, -R12, RZ, RZ ;  /* 0x000000ff0c0cd210 */ /* 0x000fe20007ffe1ff */
[----:B------:R-:W-:Y:S01]  /*0e40*/  IMAD.HI.U32 R18, R5, R19, RZ ;  /* 0x0000001305127227 */ /* 0x000fe200078e00ff */
[----:B------:R-:W-:Y:S02]  /*0e50*/  ISETP.GE.AND P5, PT, R22, RZ, PT ;  /* 0x000000ff1600720c */ /* 0x000fe40003fa6270 */
[----:B------:R-:W-:Y:S01]  /*0e60*/  ISETP.GT.U32.AND P1, PT, R0, R14, PT ;  /* 0x0000000e0000720c */ /* 0x000fe20003f24070 */
[--C-:B------:R-:W-:Y:S01]  /*0e70*/  @!P3 IMAD.IADD R15, R15, 0x1, -R0.reuse ;  /* 0x000000010f0fb824 */ /* 0x100fe200078e0a00 */
[----:B------:R-:W-:Y:S01]  /*0e80*/  LOP3.LUT R22, R6, 0x16, RZ, 0xfc, !PT ;  /* 0x0000001606167812 */ /* 0x000fe200078efcff */
[----:B------:R-:W-:Y:S01]  /*0e90*/  @!P2 IMAD.IADD R16, R16, 0x1, -R0 ;  /* 0x000000011010a824 */ /* 0x000fe200078e0a00 */
[----:B------:R-:W-:Y:S01]  /*0ea0*/  ISETP.GE.AND P3, PT, R21, RZ, PT ;  /* 0x000000ff1500720c */ /* 0x000fe20003f66270 */
[----:B------:R-:W-:Y:S01]  /*0eb0*/  IMAD.MOV R18, RZ, RZ, -R18 ;  /* 0x000000ffff127224 */ /* 0x000fe200078e0a12 */
[----:B------:R-:W-:Y:S01]  /*0ec0*/  IABS R20, R22 ;  /* 0x0000001600147213 */ /* 0x000fe20000000000 */
[----:B------:R-:W-:Y:S01]  /*0ed0*/  IMAD.HI.U32 R21, R5, R24, RZ ;  /* 0x0000001805157227 */ /* 0x000fe200078e00ff */
[----:B------:R-:W-:-:S02]  /*0ee0*/  ISETP.GT.U32.AND P2, PT, R0, R15, PT ;  /* 0x0000000f0000720c */ /* 0x000fc40003f44070 */
[----:B------:R-:W-:Y:S01]  /*0ef0*/  @!P6 IADD3 R17, R17, -R0, RZ ;  /* 0x800000001111e210 */ /* 0x000fe20007ffe0ff */
[C---:B------:R-:W-:Y:S01]  /*0f00*/  IMAD R18, R0.reuse, R18, R19 ;  /* 0x0000001200127224 */ /* 0x040fe200078e0213 */
[----:B------:R-:W-:Y:S01]  /*0f10*/  ISETP.GT.U32.AND P6, PT, R0, R16, PT ;  /* 0x000000100000720c */ /* 0x000fe20003fc4070 */
[----:B------:R-:W-:Y:S01]  /*0f20*/  IMAD.HI.U32 R19, R5, R20, RZ ;  /* 0x0000001405137227 */ /* 0x000fe200078e00ff */
[C---:B------:R-:W-:Y:S02]  /*0f30*/  LOP3.LUT R42, R6.reuse, 0x38, RZ, 0xfc, !PT ;  /* 0x00000038062a7812 */ /* 0x040fe400078efcff */
[----:B------:R-:W-:Y:S01]  /*0f40*/  LOP3.LUT R43, R6, 0x3a, RZ, 0xfc, !PT ;  /* 0x0000003a062b7812 */ /* 0x000fe200078efcff */
[----:B------:R-:W-:Y:S01]  /*0f50*/  @!P1 IMAD.IADD R14, R14, 0x1, -R0 ;  /* 0x000000010e0e9824 */ /* 0x000fe200078e0a00 */
[----:B------:R-:W-:Y:S01]  /*0f60*/  ISETP.GE.AND P1, PT, R23, RZ, PT ;  /* 0x000000ff1700720c */ /* 0x000fe20003f26270 */
[----:B------:R-:W-:Y:S01]  /*0f70*/  IMAD.MOV R19, RZ, RZ, -R19 ;  /* 0x000000ffff137224 */ /* 0x000fe200078e0a13 */
[----:B------:R-:W-:Y:S01]  /*0f80*/  IABS R23, R26 ;  /* 0x0000001a00177213 */ /* 0x000fe20000000000 */
[----:B------:R-:W-:Y:S01]  /*0f90*/  @!P0 IMAD.MOV R14, RZ, RZ, -R14 ;  /* 0x000000ffff0e8224 */ /* 0x000fe200078e0a0e */
[C---:B------:R-:W-:Y:S01]  /*0fa0*/  ISETP.GT.U32.AND P0, PT, R0.reuse, R17, PT ;  /* 0x000000110000720c */ /* 0x040fe20003f04070 */
[C---:B------:R-:W-:Y:S01]  /*0fb0*/  IMAD R19, R0.reuse, R19, R20 ;  /* 0x0000001300137224 */ /* 0x040fe200078e0214 */
[----:B------:R-:W-:Y:S01]  /*0fc0*/  IABS R39, R43 ;  /* 0x0000002b00277213 */ /* 0x000fe20000000000 */
[--C-:B------:R-:W-:Y:S01]  /*0fd0*/  @!P2 IMAD.IADD R15, R15, 0x1, -R0.reuse ;  /* 0x000000010f0fa824 */ /* 0x100fe200078e0a00 */
[----:B------:R-:W-:Y:S01]  /*0fe0*/  ISETP.GT.U32.AND P2, PT, R0, R18, PT ;  /* 0x000000120000720c */ /* 0x000fe20003f44070 */
[----:B------:R-:W-:Y:S01]  /*0ff0*/  @!P6 IMAD.IADD R16, R16, 0x1, -R0 ;  /* 0x000000011010e824 */ /* 0x000fe200078e0a00 */
[----:B------:R-:W-:Y:S01]  /*1000*/  ISETP.GT.U32.AND P6, PT, R0, R19, PT ;  /* 0x000000130000720c */ /* 0x000fe20003fc4070 */
[----:B------:R-:W-:Y:S01]  /*1010*/  IMAD.MOV R21, RZ, RZ, -R21 ;  /* 0x000000ffff157224 */ /* 0x000fe200078e0a15 */
[----:B------:R-:W-:Y:S01]  /*1020*/  LOP3.LUT R46, R6, 0x3e, RZ, 0xfc, !PT ;  /* 0x0000003e062e7812 */ /* 0x000fe200078efcff */
[----:B------:R-:W-:Y:S01]  /*1030*/  IMAD.HI.U32 R20, R5, R23, RZ ;  /* 0x0000001705147227 */ /* 0x000fe200078e00ff */
[----:B------:R-:W-:-:S02]  /*1040*/  @!P5 IADD3 R16, -R16, RZ, RZ ;  /* 0x000000ff1010d210 */ /* 0x000fc40007ffe1ff */
[----:B------:R-:W-:Y:S01]  /*1050*/  LOP3.LUT R48, R6, 0x42, RZ, 0xfc, !PT ;  /* 0x0000004206307812 */ /* 0x000fe200078efcff */
[----:B------:R-:W-:Y:S01]  /*1060*/  @!P0 IMAD.IADD R17, R17, 0x1, -R0 ;  /* 0x0000000111118824 */ /* 0x000fe200078e0a00 */
[----:B------:R-:W-:Y:S01]  /*1070*/  ISETP.GE.AND P0, PT, R22, RZ, PT ;  /* 0x000000ff1600720c */ /* 0x000fe20003f06270 */
[----:B------:R-:W-:Y:S01]  /*1080*/  IMAD R21, R0, R21, R24 ;  /* 0x0000001500157224 */ /* 0x000fe200078e0218 */
[----:B------:R-:W-:Y:S01]  /*1090*/  IABS R44, R48 ;  /* 0x00000030002c7213 */ /* 0x000fe20000000000 */
[----:B------:R-:W-:Y:S01]  /*10a0*/  IMAD.HI.U32 R22, R5, R25, RZ ;  /* 0x0000001905167227 */ /* 0x000fe200078e00ff */
[----:B------:R-:W-:Y:S02]  /*10b0*/  @!P2 IADD3 R18, R18, -R0, RZ ;  /* 0x800000001212a210 */ /* 0x000fe40007ffe0ff */
[----:B------:R-:W-:Y:S01]  /*10c0*/  ISETP.GE.AND P2, PT, R26, RZ, PT ;  /* 0x000000ff1a00720c */ /* 0x000fe20003f46270 */
[----:B------:R-:W-:Y:S01]  /*10d0*/  @!P6 IMAD.IADD R19, R19, 0x1, -R0 ;  /* 0x000000011313e824 */ /* 0x000fe200078e0a00 */
[C---:B------:R-:W-:Y:S01]  /*10e0*/  ISETP.GT.U32.AND P6, PT, R0.reuse, R18, PT ;  /* 0x000000120000720c */ /* 0x040fe20003fc4070 */
[----:B------:R-:W-:Y:S01]  /*10f0*/  @!P1 IMAD.MOV R17, RZ, RZ, -R17 ;  /* 0x000000ffff119224 */ /* 0x000fe200078e0a11 */
[----:B------:R-:W-:Y:S01]  /*1100*/  ISETP.GT.U32.AND P1, PT, R0, R21, PT ;  /* 0x000000150000720c */ /* 0x000fe20003f24070 */
[----:B------:R-:W-:Y:S01]  /*1110*/  IMAD.MOV R20, RZ, RZ, -R20 ;  /* 0x000000ffff147224 */ /* 0x000fe200078e0a14 */
[----:B------:R-:W-:Y:S01]  /*1120*/  IABS R26, R31 ;  /* 0x0000001f001a7213 */ /* 0x000fe20000000000 */
[----:B------:R-:W-:Y:S01]  /*1130*/  IMAD.MOV R22, RZ, RZ, -R22 ;  /* 0x000000ffff167224 */ /* 0x000fe200078e0a16 */
[----:B------:R-:W-:Y:S01]  /*1140*/  LOP3.LUT R47, R6, 0x40, RZ, 0xfc, !PT ;  /* 0x00000040062f7812 */ /* 0x000fe200078efcff */
[----:B------:R-:W-:Y:S01]  /*1150*/  IMAD R20, R0, R20, R23 ;  /* 0x0000001400147224 */ /* 0x000fe200078e0217 */
[----:B------:R-:W-:Y:S01]  /*1160*/  LOP3.LUT R50, R6, 0x46, RZ, 0xfc, !PT ;  /* 0x0000004606327812 */ /* 0x000fe200078efcff */
[C---:B------:R-:W-:Y:S01]  /*1170*/  IMAD R22, R0.reuse, R22, R25 ;  /* 0x0000001600167224 */ /* 0x040fe200078e0219 */
[----:B------:R-:W-:Y:S01]  /*1180*/  IABS R25, R29 ;  /* 0x0000001d00197213 */ /* 0x000fe20000000000 */
[----:B------:R-:W-:Y:S01]  /*1190*/  @!P4 IMAD.MOV R15, RZ, RZ, -R15 ;  /* 0x000000ffff0fc224 */ /* 0x000fe200078e0a0f */
[----:B------:R-:W-:Y:S01]  /*11a0*/  ISETP.GT.U32.AND P4, PT, R0, R19, PT ;  /* 0x000000130000720c */ /* 0x000fe20003f84070 */
[----:B------:R-:W-:Y:S01]  /*11b0*/  @!P6 IMAD.IADD R18, R18, 0x1, -R0 ;  /* 0x000000011212e824 */ /* 0x000fe200078e0a00 */
[----:B------:R-:W-:Y:S01]  /*11c0*/  ISETP.GT.U32.AND P5, PT, R0, R20, PT ;  /* 0x000000140000720c */ /* 0x000fe20003fa4070 */
[----:B------:R-:W-:Y:S01]  /*11d0*/  IMAD.HI.U32 R23, R5, R25, RZ ;  /* 0x0000001905177227 */ /* 0x000fe200078e00ff */
[----:B------:R-:W-:-:S02]  /*11e0*/  ISETP.GE.AND P6, PT, R27, RZ, PT ;  /* 0x000000ff1b00720c */ /* 0x000fc40003fc6270 */
[----:B------:R-:W-:Y:S01]  /*11f0*/  IABS R27, R32 ;  /* 0x00000020001b7213 */ /* 0x000fe20000000000 */
[----:B------:R-:W-:Y:S01]  /*1200*/  @!P1 IMAD.IADD R21, R21, 0x1, -R0 ;  /* 0x0000000115159824 */ /* 0x000fe200078e0a00 */
[----:B------:R-:W-:Y:S01]  /*1210*/  IADD3 R23, -R23, RZ, RZ ;  /* 0x000000ff17177210 */ /* 0x000fe20007ffe1ff */
[----:B------:R-:W-:Y:S01]  /*1220*/  @!P3 IMAD.MOV R18, RZ, RZ, -R18 ;  /* 0x000000ffff12b224 */ /* 0x000fe200078e0a12 */
[----:B------:R-:W-:Y:S01]  /*1230*/  LOP3.LUT R49, R6, 0x44, RZ, 0xfc, !PT ;  /* 0x0000004406317812 */ /* 0x000fe200078efcff */
[----:B------:R-:W-:Y:S01]  /*1240*/  IMAD.HI.U32 R24, R5, R26, RZ ;  /* 0x0000001a05187227 */ /* 0x000fe200078e00ff */
[C---:B------:R-:W-:Y:S02]  /*1250*/  ISETP.GT.U32.AND P3, PT, R0.reuse, R21, PT ;  /* 0x000000150000720c */ /* 0x040fe40003f64070 */
[----:B------:R-:W-:Y:S01]  /*1260*/  IABS R45, R49 ;  /* 0x00000031002d7213 */ /* 0x000fe20000000000 */
[--C-:B------:R-:W-:Y:S01]  /*1270*/  @!P4 IMAD.IADD R19, R19, 0x1, -R0.reuse ;  /* 0x000000011313c824 */ /* 0x100fe200078e0a00 */
[C---:B------:R-:W-:Y:S01]  /*1280*/  ISETP.GT.U32.AND P4, PT, R0.reuse, R22, PT ;  /* 0x000000160000720c */ /* 0x040fe20003f84070 */
[----:B------:R-:W-:Y:S01]  /*1290*/  IMAD R23, R0, R23, R25 ;  /* 0x0000001700177224 */ /* 0x000fe200078e0219 */
[----:B------:R-:W-:Y:S01]  /*12a0*/  LOP3.LUT R52, R6, 0x48, RZ, 0xfc, !PT ;  /* 0x0000004806347812 */ /* 0x000fe200078efcff */
[----:B------:R-:W-:Y:S01]  /*12b0*/  @!P5 IMAD.IADD R20, R20, 0x1, -R0 ;  /* 0x000000011414d824 */ /* 0x000fe200078e0a00 */
[----:B------:R-:W-:Y:S01]  /*12c0*/  ISETP.GE.AND P5, PT, R28, RZ, PT ;  /* 0x000000ff1c00720c */ /* 0x000fe20003fa6270 */
[----:B------:R-:W-:Y:S01]  /*12d0*/  IMAD.MOV R25, RZ, RZ, -R24 ;  /* 0x000000ffff197224 */ /* 0x000fe200078e0a18 */
[----:B------:R-:W-:Y:S01]  /*12e0*/  IABS R28, R33 ;  /* 0x00000021001c7213 */ /* 0x000fe20000000000 */
[----:B------:R-:W-:Y:S01]  /*12f0*/  @!P0 IMAD.MOV R19, RZ, RZ, -R19 ;  /* 0x000000ffff138224 */ /* 0x000fe200078e0a13 */
[C---:B------:R-:W-:Y:S01]  /*1300*/  ISETP.GT.U32.AND P1, PT, R0.reuse, R20, PT ;  /* 0x000000140000720c */ /* 0x040fe20003f24070 */
[----:B------:R-:W-:Y:S01]  /*1310*/  IMAD R24, R0, R25, R26 ;  /* 0x0000001900187224 */ /* 0x000fe200078e021a */
[C---:B------:R-:W-:Y:S01]  /*1320*/  LOP3.LUT R55, R6.reuse, 0x4c, RZ, 0xfc, !PT ;  /* 0x0000004c06377812 */ /* 0x040fe200078efcff */
[--C-:B------:R-:W-:Y:S01]  /*1330*/  @!P3 IMAD.IADD R21, R21, 0x1, -R0.reuse ;  /* 0x000000011515b824 */ /* 0x100fe200078e0a00 */
[----:B------:R-:W-:Y:S01]  /*1340*/  LOP3.LUT R56, R6, 0x4e, RZ, 0xfc, !PT ;  /* 0x0000004e06387812 */ /* 0x000fe200078efcff */
[----:B------:R-:W-:Y:S01]  /*1350*/  @!P4 IMAD.IADD R22, R22, 0x1, -R0 ;  /* 0x000000011616c824 */ /* 0x000fe200078e0a00 */
[----:B------:R-:W-:Y:S01]  /*1360*/  ISETP.GT.U32.AND P3, PT, R0, R24, PT ;  /* 0x000000180000720c */ /* 0x000fe20003f64070 */
[----:B------:R-:W-:Y:S01]  /*1370*/  IMAD.HI.U32 R25, R5, R27, RZ ;  /* 0x0000001b05197227 */ /* 0x000fe200078e00ff */
[----:B------:R-:W-:-:S02]  /*1380*/  IABS R51, R56 ;  /* 0x0000003800337213 */ /* 0x000fc40000000000 */
[----:B------:R-:W-:Y:S01]  /*1390*/  ISETP.GT.U32.AND P4, PT, R0, R22, PT ;  /* 0x000000160000720c */ /* 0x000fe20003f84070 */
[----:B------:R-:W-:Y:S01]  /*13a0*/  IMAD.MOV R25, RZ, RZ, -R25 ;  /* 0x000000ffff197224 */ /* 0x000fe200078e0a19 */
[----:B------:R-:W-:Y:S01]  /*13b0*/  LOP3.LUT R54, R6, 0x4a, RZ, 0xfc, !PT ;  /* 0x0000004a06367812 */ /* 0x000fe200078efcff */
[--C-:B------:R-:W-:Y:S01]  /*13c0*/  @!P1 IMAD.IADD R20, R20, 0x1, -R0.reuse ;  /* 0x0000000114149824 */ /* 0x100fe200078e0a00 */
[----:B------:R-:W-:Y:S01]  /*13d0*/  ISETP.GT.U32.AND P1, PT, R0, R23, PT ;  /* 0x000000170000720c */ /* 0x000fe20003f24070 */
[C---:B------:R-:W-:Y:S01]  /*13e0*/  IMAD.HI.U32 R26, R5.reuse, R28, RZ ;  /* 0x0000001c051a7227 */ /* 0x040fe200078e00ff */
[----:B------:R-:W-:Y:S02]  /*13f0*/  LOP3.LUT R58, R6, 0x5a, RZ, 0xfc, !PT ;  /* 0x0000005a063a7812 */ /* 0x000fe400078efcff */
[----:B------:R-:W-:Y:S01]  /*1400*/  @!P2 IADD3 R20, -R20, RZ, RZ ;  /* 0x000000ff1414a210 */ /* 0x000fe20007ffe1ff */
[----:B------:R-:W-:Y:S01]  /*1410*/  @!P3 IMAD.IADD R24, R24, 0x1, -R0 ;  /* 0x000000011818b824 */ /* 0x000fe200078e0a00 */
[----:B------:R-:W-:Y:S01]  /*1420*/  IABS R63, R58 ;  /* 0x0000003a003f7213 */ /* 0x000fe20000000000 */
[----:B------:R-:W-:Y:S01]  /*1430*/  IMAD R25, R0, R25, R27 ;  /* 0x0000001900197224 */ /* 0x000fe200078e021b */
[----:B------:R-:W-:Y:S01]  /*1440*/  LOP3.LUT R60, R6, 0x5c, RZ, 0xfc, !PT ;  /* 0x0000005c063c7812 */ /* 0x000fe200078efcff */
[----:B------:R-:W-:Y:S01]  /*1450*/  IMAD.HI.U32 R27, R5, R30, RZ ;  /* 0x0000001e051b7227 */ /* 0x000fe200078e00ff */
[----:B------:R-:W-:-:S02]  /*1460*/  ISETP.GT.U32.AND P0, PT, R0, R24, PT ;  /* 0x000000180000720c */ /* 0x000fc40003f04070 */
[----:B------:R-:W-:Y:S01]  /*1470*/  @!P4 IADD3 R22, R22, -R0, RZ ;  /* 0x800000001616c210 */ /* 0x000fe20007ffe0ff */
[----:B------:R-:W-:Y:S01]  /*1480*/  @!P1 IMAD.IADD R23, R23, 0x1, -R0 ;  /* 0x0000000117179824 */ /* 0x000fe200078e0a00 */
[----:B------:R-:W-:Y:S01]  /*1490*/  ISETP.GE.AND P4, PT, R29, RZ, PT ;  /* 0x000000ff1d00720c */ /* 0x000fe20003f86270 */
[----:B------:R-:W-:Y:S01]  /*14a0*/  IMAD.MOV R29, RZ, RZ, -R26 ;  /* 0x000000ffff1d7224 */ /* 0x000fe200078e0a1a */
[C---:B------:R-:W-:Y:S01]  /*14b0*/  ISETP.GT.U32.AND P2, PT, R0.reuse, R25, PT ;  /* 0x000000190000720c */ /* 0x040fe20003f44070 */
[----:B------:R-:W-:Y:S01]  /*14c0*/  IMAD.MOV R27, RZ, RZ, -R27 ;  /* 0x000000ffff1b7224 */ /* 0x000fe200078e0a1b */
[C---:B------:R-:W-:Y:S01]  /*14d0*/  ISETP.GT.U32.AND P3, PT, R0.reuse, R23, PT ;  /* 0x000000170000720c */ /* 0x040fe20003f64070 */
[----:B------:R-:W-:Y:S01]  /*14e0*/  IMAD R26, R0, R29, R28 ;  /* 0x0000001d001a7224 */ /* 0x000fe200078e021c */
[----:B------:R-:W-:Y:S01]  /*14f0*/  LOP3.LUT R29, R6, 0x28, RZ, 0xfc, !PT ;  /* 0x00000028061d7812 */ /* 0x000fe200078efcff */
[----:B------:R-:W-:Y:S01]  /*1500*/  IMAD R27, R0, R27, R30 ;  /* 0x0000001b001b7224 */ /* 0x000fe200078e021e */
[----:B------:R-:W-:Y:S01]  /*1510*/  ISETP.GE.AND P1, PT, R31, RZ, PT ;  /* 0x000000ff1f00720c */ /* 0x000fe20003f26270 */
[----:B------:R-:W-:Y:S01]  /*1520*/  @!P0 IMAD.IADD R24, R24, 0x1, -R0 ;  /* 0x0000000118188824 */ /* 0x000fe200078e0a00 */
[----:B------:R-:W-:Y:S01]  /*1530*/  ISETP.GT.U32.AND P0, PT, R0, R26, PT ;  /* 0x0000001a0000720c */ /* 0x000fe20003f04070 */
[----:B------:R-:W-:Y:S01]  /*1540*/  @!P5 IMAD.MOV R22, RZ, RZ, -R22 ;  /* 0x000000ffff16d224 */ /* 0x000fe200078e0a16 */
[----:B------:R-:W-:Y:S01]  /*1550*/  IABS R28, R29 ;  /* 0x0000001d001c7213 */ /* 0x000fe20000000000 */
[----:B------:R-:W-:Y:S01]  /*1560*/  @!P6 IMAD.MOV R21, RZ, RZ, -R21 ;  /* 0x000000ffff15e224 */ /* 0x000fe200078e0a15 */
[----:B------:R-:W-:-:S02]  /*1570*/  ISETP.GE.AND P5, PT, R33, RZ, PT ;  /* 0x000000ff2100720c */ /* 0x000fc40003fa6270 */
[----:B------:R-:W-:Y:S01]  /*1580*/  @!P2 IADD3 R25, R25, -R0, RZ ;  /* 0x800000001919a210 */ /* 0x000fe20007ffe0ff */
[----:B------:R-:W-:Y:S01]  /*1590*/  @!P3 IMAD.IADD R23, R23, 0x1, -R0 ;  /* 0x000000011717b824 */ /* 0x000fe200078e0a00 */
[----:B------:R-:W-:Y:S01]  /*15a0*/  ISETP.GE.AND P3, PT, R34, RZ, PT ;  /* 0x000000ff2200720c */ /* 0x000fe20003f66270 */
[----:B------:R-:W-:Y:S01]  /*15b0*/  IMAD.MOV.U32 R30, RZ, RZ, R28 ;  /* 0x000000ffff1e7224 */ /* 0x000fe200078e001c */
[C---:B------:R-:W-:Y:S01]  /*15c0*/  ISETP.GT.U32.AND P2, PT, R0.reuse, R25, PT ;  /* 0x000000190000720c */ /* 0x040fe20003f44070 */
[----:B------:R-:W-:Y:S01]  /*15d0*/  @!P4 IMAD.MOV R23, RZ, RZ, -R23 ;  /* 0x000000ffff17c224 */ /* 0x000fe200078e0a17 */
[----:B------:R-:W-:Y:S01]  /*15e0*/  ISETP.GT.U32.AND P4, PT, R0, R27, PT ;  /* 0x0000001b0000720c */ /* 0x000fe20003f84070 */
[----:B------:R-:W-:Y:S01]  /*15f0*/  @!P0 IMAD.IADD R26, R26, 0x1, -R0 ;  /* 0x000000011a1a8824 */ /* 0x000fe200078e0a00 */
[C---:B------:R-:W-:Y:S01]  /*1600*/  LOP3.LUT R33, R6.reuse, 0x2a, RZ, 0xfc, !PT ;  /* 0x0000002a06217812 */ /* 0x040fe200078efcff */
[----:B------:R-:W-:Y:S01]  /*1610*/  IMAD.HI.U32 R28, R5, R30, RZ ;  /* 0x0000001e051c7227 */ /* 0x000fe200078e00ff */
[----:B------:R-:W-:-:S02]  /*1620*/  LOP3.LUT R34, R6, 0x2c, RZ, 0xfc, !PT ;  /* 0x0000002c06227812 */ /* 0x000fc400078efcff */
[----:B------:R-:W-:Y:S01]  /*1630*/  ISETP.GT.U32.AND P0, PT, R0, R26, PT ;  /* 0x0000001a0000720c */ /* 0x000fe20003f04070 */
[----:B------:R-:W-:Y:S01]  /*1640*/  IMAD.MOV R31, RZ, RZ, -R28 ;  /* 0x000000ffff1f7224 */ /* 0x000fe200078e0a1c */
[----:B------:R-:W-:Y:S01]  /*1650*/  ISETP.GE.AND P6, PT, R32, RZ, PT ;  /* 0x000000ff2000720c */ /* 0x000fe20003fc6270 */
[----:B------:R-:W-:Y:S01]  /*1660*/  @!P1 IMAD.MOV R24, RZ, RZ, -R24 ;  /* 0x000000ffff189224 */ /* 0x000fe200078e0a18 */
[----:B------:R-:W-:Y:S01]  /*1670*/  IABS R32, R33 ;  /* 0x0000002100207213 */ /* 0x000fe20000000000 */
[----:B------:R-:W-:Y:S01]  /*1680*/  IMAD R28, R0, R31, R30 ;  /* 0x0000001f001c7224 */ /* 0x000fe200078e021e */
[----:B------:R-:W-:Y:S01]  /*1690*/  @!P2 IADD3 R25, R25, -R0, RZ ;  /* 0x800000001919a210 */ /* 0x000fe20007ffe0ff */
[----:B------:R-:W-:Y:S01]  /*16a0*/  @!P4 IMAD.IADD R27, R27, 0x1, -R0 ;  /* 0x000000011b1bc824 */ /* 0x000fe200078e0a00 */
[----:B------:R-:W-:Y:S02]  /*16b0*/  ISETP.GE.AND P2, PT, R33, RZ, PT ;  /* 0x000000ff2100720c */ /* 0x000fe40003f46270 */
[----:B------:R-:W-:-:S02]  /*16c0*/  IABS R33, R34 ;  /* 0x0000002200217213 */ /* 0x000fc40000000000 */
[----:B------:R-:W-:Y:S01]  /*16d0*/  ISETP.GT.U32.AND P4, PT, R0, R27, PT ;  /* 0x0000001b0000720c */ /* 0x000fe20003f84070 */
[----:B------:R-:W-:Y:S01]  /*16e0*/  @!P0 IMAD.IADD R26, R26, 0x1, -R0 ;  /* 0x000000011a1a8824 */ /* 0x000fe200078e0a00 */
[----:B------:R-:W-:Y:S01]  /*16f0*/  ISETP.GT.U32.AND P0, PT, R0, R28, PT ;  /* 0x0000001c0000720c */ /* 0x000fe20003f04070 */
[----:B------:R-:W-:Y:S01]  /*1700*/  IMAD.MOV.U32 R31, RZ, RZ, R33 ;  /* 0x000000ffff1f7224 */ /* 0x000fe200078e0021 */
[----:B------:R-:W-:Y:S01]  /*1710*/  ISETP.GE.AND P1, PT, R29, RZ, PT ;  /* 0x000000ff1d00720c */ /* 0x000fe20003f26270 */
[C---:B------:R-:W-:Y:S01]  /*1720*/  IMAD.HI.U32 R29, R5.reuse, R32, RZ ;  /* 0x00000020051d7227 */ /* 0x040fe200078e00ff */
[----:B------:R-:W-:Y:S02]  /*1730*/  IABS R65, R60 ;  /* 0x0000003c00417213 */ /* 0x000fe40000000000 */
[----:B------:R-:W-:Y:S01]  /*1740*/  IABS R99, R64 ;  /* 0x0000004000637213 */ /* 0x000fe20000000000 */
[----:B------:R-:W-:Y:S01]  /*1750*/  IMAD.HI.U32 R30, R5, R31, RZ ;  /* 0x0000001f051e7227 */ /* 0x000fe200078e00ff */
[----:B------:R-:W-:-:S03]  /*1760*/  IADD3 R62, R64, 0x80, RZ ;  /* 0x00000080403e7810 */ /* 0x000fc60007ffe0ff */
[--C-:B------:R-:W-:Y:S01]  /*1770*/  @!P4 IMAD.IADD R27, R27, 0x1, -R0.reuse ;  /* 0x000000011b1bc824 */ /* 0x100fe200078e0a00 */
[----:B------:R-:W-:Y:S01]  /*1780*/  IADD3 R30, -R30, RZ, RZ ;  /* 0x000000ff1e1e7210 */ /* 0x000fe20007ffe1ff */
[----:B------:R-:W-:Y:S01]  /*1790*/  @!P0 IMAD.IADD R28, R28, 0x1, -R0 ;  /* 0x000000011c1c8824 */ /* 0x000fe200078e0a00 */
[----:B------:R-:W-:Y:S01]  /*17a0*/  IABS R101, R62 ;  /* 0x0000003e00657213 */ /* 0x000fe20000000000 */
[----:B------:R-:W-:Y:S01]  /*17b0*/  IMAD.MOV R29, RZ, RZ, -R29 ;  /* 0x000000ffff1d7224 */ /* 0x000fe200078e0a1d */
[----:B------:R-:W-:Y:S01]  /*17c0*/  @!P3 IADD3 R27, -R27, RZ, RZ ;  /* 0x000000ff1b1bb210 */ /* 0x000fe20007ffe1ff */
[C---:B------:R-:W-:Y:S01]  /*17d0*/  IMAD R30, R0.reuse, R30, R31 ;  /* 0x0000001e001e7224 */ /* 0x040fe200078e021f */
[----:B------:R-:W-:Y:S01]  /*17e0*/  ISETP.GT.U32.AND P0, PT, R0, R28, PT ;  /* 0x0000001c0000720c */ /* 0x000fe20003f04070 */
[----:B------:R-:W-:Y:S01]  /*17f0*/  @!P6 IMAD.MOV R25, RZ, RZ, -R25 ;  /* 0x000000ffff19e224 */ /* 0x000fe200078e0a19 */
[----:B------:R-:W-:Y:S01]  /*1800*/  ISETP.GE.AND P6, PT, R34, RZ, PT ;  /* 0x000000ff2200720c */ /* 0x000fe20003fc6270 */
[C---:B------:R-:W-:Y:S01]  /*1810*/  IMAD R29, R0.reuse, R29, R32 ;  /* 0x0000001d001d7224 */ /* 0x040fe200078e0220 */
[----:B------:R-:W-:Y:S01]  /*1820*/  ISETP.GT.U32.AND P3, PT, R0, R30, PT ;  /* 0x0000001e0000720c */ /* 0x000fe20003f64070 */
[----:B------:R-:W-:Y:S01]  /*1830*/  @!P5 IMAD.MOV R26, RZ, RZ, -R26 ;  /* 0x000000ffff1ad224 */ /* 0x000fe200078e0a1a */
[----:B------:R-:W-:Y:S01]  /*1840*/  LOP3.LUT R32, R6, 0x2e, RZ, 0xfc, !PT ;  /* 0x0000002e06207812 */ /* 0x000fe200078efcff */
[----:B------:R1:W-:Y:S01]  /*1850*/  STL [R1+0x2b8], R62 ;  /* 0x0002b83e01007387 */ /* 0x0003e20000100800 */
[----:B------:R-:W-:-:S02]  /*1860*/  IABS R34, R37 ;  /* 0x0000002500227213 */ /* 0x000fc40000000000 */
[----:B------:R-:W-:Y:S02]  /*1870*/  ISETP.GE.AND P4, PT, R32, RZ, PT ;  /* 0x000000ff2000720c */ /* 0x000fe40003f86270 */
[----:B------:R-:W-:Y:S01]  /*1880*/  IABS R33, R32 ;  /* 0x0000002000217213 */ /* 0x000fe20000000000 */
[----:B------:R-:W-:Y:S01]  /*1890*/  IMAD.HI.U32 R32, R5, R34, RZ ;  /* 0x0000002205207227 */ /* 0x000fe200078e00ff */
[----:B------:R-:W-:-:S03]  /*18a0*/  ISETP.GT.U32.AND P5, PT, R0, R29, PT ;  /* 0x0000001d0000720c */ /* 0x000fc60003fa4070 */
[--C-:B------:R-:W-:Y:S01]  /*18b0*/  @!P0 IMAD.IADD R28, R28, 0x1, -R0.reuse ;  /* 0x000000011c1c8824 */ /* 0x100fe200078e0a00 */
[----:B------:R-:W-:Y:S01]  /*18c0*/  ISETP.GE.AND P0, PT, R37, RZ, PT ;  /* 0x000000ff2500720c */ /* 0x000fe20003f06270 */
[----:B------:R-:W-:Y:S01]  /*18d0*/  @!P3 IMAD.IADD R30, R30, 0x1, -R0 ;  /* 0x000000011e1eb824 */ /* 0x000fe200078e0a00 */
[----:B------:R-:W-:Y:S01]  /*18e0*/  IABS R37, R40 ;  /* 0x0000002800257213 */ /* 0x000fe20000000000 */
[----:B------:R-:W-:Y:S02]  /*18f0*/  IMAD.MOV R35, RZ, RZ, -R32 ;  /* 0x000000ffff237224 */ /* 0x000fe400078e0a20 */
[----:B------:R-:W-:Y:S01]  /*1900*/  IMAD.HI.U32 R31, R5, R33, RZ ;  /* 0x00000021051f7227 */ /* 0x000fe200078e00ff */
[----:B------:R-:W-:-:S03]  /*1910*/  ISETP.GT.U32.AND P3, PT, R0, R30, PT ;  /* 0x0000001e0000720c */ /* 0x000fc60003f64070 */
[C---:B------:R-:W-:Y:S02]  /*1920*/  IMAD R32, R0.reuse, R35, R34 ;  /* 0x0000002300207224 */ /* 0x040fe400078e0222 */
[----:B------:R-:W-:Y:S02]  /*1930*/  IMAD.MOV R31, RZ, RZ, -R31 ;  /* 0x000000ffff1f7224 */ /* 0x000fe400078e0a1f */
[----:B------:R-:W-:Y:S01]  /*1940*/  IMAD.MOV.U32 R35, RZ, RZ, R37 ;  /* 0x000000ffff237224 */ /* 0x000fe200078e0025 */
[----:B------:R-:W-:Y:S01]  /*1950*/  IABS R37, R42 ;  /* 0x0000002a00257213 */ /* 0x000fe20000000000 */
[----:B------:R-:W-:Y:S02]  /*1960*/  IMAD R31, R0, R31, R33 ;  /* 0x0000001f001f7224 */ /* 0x000fe400078e0221 */
[----:B------:R-:W-:-:S04]  /*1970*/  IMAD.HI.U32 R34, R5, R35, RZ ;  /* 0x0000002305227227 */ /* 0x000fc800078e00ff */
[----:B------:R-:W-:-:S04]  /*1980*/  IMAD.HI.U32 R33, R5, R36, RZ ;  /* 0x0000002405217227 */ /* 0x000fc800078e00ff */
[----:B------:R-:W-:Y:S01]  /*1990*/  IMAD.MOV R34, RZ, RZ, -R34 ;  /* 0x000000ffff227224 */ /* 0x000fe200078e0a22 */
[----:B------:R-:W-:Y:S01]  /*19a0*/  IADD3 R33, -R33, RZ, RZ ;  /* 0x000000ff21217210 */ /* 0x000fe20007ffe1ff */
[--C-:B------:R-:W-:Y:S02]  /*19b0*/  @!P5 IMAD.IADD R29, R29, 0x1, -R0.reuse ;  /* 0x000000011d1dd824 */ /* 0x100fe400078e0a00 */
[----:B------:R-:W-:Y:S02]  /*19c0*/  IMAD R34, R0, R34, R35 ;  /* 0x0000002200227224 */ /* 0x000fe400078e0223 */
[----:B------:R-:W-:Y:S01]  /*19d0*/  @!P3 IMAD.IADD R30, R30, 0x1, -R0 ;  /* 0x000000011e1eb824 */ /* 0x000fe200078e0a00 */
[C---:B------:R-:W-:Y:S01]  /*19e0*/  ISETP.GT.U32.AND P5, PT, R0.reuse, R29, PT ;  /* 0x0000001d0000720c */ /* 0x040fe20003fa4070 */
[----:B------:R-:W-:Y:S01]  /*19f0*/  @!P1 IMAD.MOV R28, RZ, RZ, -R28 ;  /* 0x000000ffff1c9224 */ /* 0x000fe200078e0a1c */
[C---:B------:R-:W-:Y:S01]  /*1a00*/  ISETP.GT.U32.AND P1, PT, R0.reuse, R32, PT ;  /* 0x000000200000720c */ /* 0x040fe20003f24070 */
[C---:B------:R-:W-:Y:S01]  /*1a10*/  IMAD R33, R0.reuse, R33, R36 ;  /* 0x0000002100217224 */ /* 0x040fe200078e0224 */
[----:B------:R-:W-:Y:S01]  /*1a20*/  IABS R36, R41 ;  /* 0x0000002900247213 */ /* 0x000fe20000000000 */
[----:B------:R-:W-:Y:S01]  /*1a30*/  @!P6 IMAD.MOV R30, RZ, RZ, -R30 ;  /* 0x000000ffff1ee224 */ /* 0x000fe200078e0a1e */
[----:B------:R-:W-:-:S02]  /*1a40*/  ISETP.GT.U32.AND P6, PT, R0, R34, PT ;  /* 0x000000220000720c */ /* 0x000fc40003fc4070 */
[----:B------:R-:W-:Y:S01]  /*1a50*/  ISETP.GT.U32.AND P3, PT, R0, R33, PT ;  /* 0x000000210000720c */ /* 0x000fe20003f64070 */
[----:B------:R-:W-:-:S04]  /*1a60*/  IMAD.HI.U32 R35, R5, R36, RZ ;  /* 0x0000002405237227 */ /* 0x000fc800078e00ff */
[----:B------:R-:W-:Y:S02]  /*1a70*/  IMAD.MOV R35, RZ, RZ, -R35 ;  /* 0x000000ffff237224 */ /* 0x000fe400078e0a23 */
[----:B------:R-:W-:Y:S01]  /*1a80*/  @!P5 IMAD.IADD R29, R29, 0x1, -R0 ;  /* 0x000000011d1dd824 */ /* 0x000fe200078e0a00 */
[----:B------:R-:W-:Y:S01]  /*1a90*/  @!P1 IADD3 R32, R32, -R0, RZ ;  /* 0x8000000020209210 */ /* 0x000fe20007ffe0ff */
[C---:B------:R-:W-:Y:S01]  /*1aa0*/  IMAD R35, R0.reuse, R35, R36 ;  /* 0x0000002300237224 */ /* 0x040fe200078e0224 */
[C---:B------:R-:W-:Y:S01]  /*1ab0*/  ISETP.GT.U32.AND P5, PT, R0.reuse, R31, PT ;  /* 0x0000001f0000720c */ /* 0x040fe20003fa4070 */
[----:B------:R-:W-:Y:S01]  /*1ac0*/  IMAD.HI.U32 R36, R5, R37, RZ ;  /* 0x0000002505247227 */ /* 0x000fe200078e00ff */
[----:B------:R-:W-:-:S03]  /*1ad0*/  ISETP.GT.U32.AND P1, PT, R0, R32, PT ;  /* 0x000000200000720c */ /* 0x000fc60003f24070 */
[--C-:B------:R-:W-:Y:S02]  /*1ae0*/  @!P6 IMAD.IADD R34, R34, 0x1, -R0.reuse ;  /* 0x000000012222e824 */ /* 0x100fe400078e0a00 */
[----:B------:R-:W-:Y:S01]  /*1af0*/  @!P2 IMAD.MOV R29, RZ, RZ, -R29 ;  /* 0x000000ffff1da224 */ /* 0x000fe200078e0a1d */
[----:B------:R-:W-:Y:S01]  /*1b00*/  ISETP.GE.AND P2, PT, R38, RZ, PT ;  /* 0x000000ff2600720c */ /* 0x000fe20003f46270 */
[----:B------:R-:W-:Y:S01]  /*1b10*/  @!P3 IMAD.IADD R33, R33, 0x1, -R0 ;  /* 0x000000012121b824 */ /* 0x000fe200078e0a00 */
[----:B------:R-:W-:Y:S01]  /*1b20*/  IADD3 R38, -R36, RZ, RZ ;  /* 0x000000ff24267210 */ /* 0x000fe20007ffe1ff */
[----:B------:R-:W-:Y:S01]  /*1b30*/  IMAD.HI.U32 R36, R5, R39, RZ ;  /* 0x0000002705247227 */ /* 0x000fe200078e00ff */
[C---:B------:R-:W-:Y:S02]  /*1b40*/  ISETP.GT.U32.AND P6, PT, R0.reuse, R34, PT ;  /* 0x000000220000720c */ /* 0x040fe40003fc4070 */
[----:B------:R-:W-:Y:S01]  /*1b50*/  ISETP.GT.U32.AND P3, PT, R0, R33, PT ;  /* 0x000000210000720c */ /* 0x000fe20003f64070 */
[----:B------:R-:W-:-:S02]  /*1b60*/  IMAD.MOV R36, RZ, RZ, -R36 ;  /* 0x000000ffff247224 */ /* 0x000fc400078e0a24 */
[--C-:B------:R-:W-:Y:S01]  /*1b70*/  @!P1 IMAD.IADD R32, R32, 0x1, -R0.reuse ;  /* 0x0000000120209824 */ /* 0x100fe200078e0a00 */
[C---:B------:R-:W-:Y:S01]  /*1b80*/  ISETP.GT.U32.AND P1, PT, R0.reuse, R35, PT ;  /* 0x000000230000720c */ /* 0x040fe20003f24070 */
[----:B------:R-:W-:Y:S02]  /*1b90*/  IMAD R36, R0, R36, R39 ;  /* 0x0000002400247224 */ /* 0x000fe400078e0227 */
[--C-:B------:R-:W-:Y:S01]  /*1ba0*/  @!P5 IMAD.IADD R31, R31, 0x1, -R0.reuse ;  /* 0x000000011f1fd824 */ /* 0x100fe200078e0a00 */
[----:B------:R-:W-:Y:S01]  /*1bb0*/  @!P0 IADD3 R32, -R32, RZ, RZ ;  /* 0x000000ff20208210 */ /* 0x000fe20007ffe1ff */
[----:B------:R-:W-:Y:S02]  /*1bc0*/  IMAD R37, R0, R38, R37 ;  /* 0x0000002600257224 */ /* 0x000fe400078e0225 */
[--C-:B------:R-:W-:Y:S01]  /*1bd0*/  @!P6 IMAD.IADD R34, R34, 0x1, -R0.reuse ;  /* 0x000000012222e824 */ /* 0x100fe200078e0a00 */
[C---:B------:R-:W-:Y:S01]  /*1be0*/  ISETP.GT.U32.AND P6, PT, R0.reuse, R36, PT ;  /* 0x000000240000720c */ /* 0x040fe20003fc4070 */
[----:B------:R-:W-:Y:S01]  /*1bf0*/  @!P3 IMAD.IADD R33, R33, 0x1, -R0 ;  /* 0x000000012121b824 */ /* 0x000fe200078e0a00 */
[----:B------:R-:W-:-:S02]  /*1c00*/  ISETP.GT.U32.AND P5, PT, R0, R31, PT ;  /* 0x0000001f0000720c */ /* 0x000fc40003fa4070 */
[----:B------:R-:W-:Y:S01]  /*1c10*/  ISETP.GT.U32.AND P3, PT, R0, R37, PT ;  /* 0x000000250000720c */ /* 0x000fe20003f64070 */
[----:B------:R-:W-:Y:S01]  /*1c20*/  @!P1 IMAD.IADD R35, R35, 0x1, -R0 ;  /* 0x0000000123239824 */ /* 0x000fe200078e0a00 */
[----:B------:R-:W-:Y:S01]  /*1c30*/  ISETP.GE.AND P1, PT, R42, RZ, PT ;  /* 0x000000ff2a00720c */ /* 0x000fe20003f26270 */
[----:B------:R-:W-:Y:S01]  /*1c40*/  @!P2 IMAD.MOV R33, RZ, RZ, -R33 ;  /* 0x000000ffff21a224 */ /* 0x000fe200078e0a21 */
[----:B------:R-:W-:Y:S02]  /*1c50*/  IABS R42, R46 ;  /* 0x0000002e002a7213 */ /* 0x000fe40000000000 */
[----:B------:R-:W-:-:S03]  /*1c60*/  ISETP.GT.U32.AND P0, PT, R0, R35, PT ;  /* 0x000000230000720c */ /* 0x000fc60003f04070 */
[----:B------:R-:W-:Y:S01]  /*1c70*/  @!P6 IADD3 R36, R36, -R0, RZ ;  /* 0x800000002424e210 */ /* 0x000fe20007ffe0ff */
[----:B------:R-:W-:-:S03]  /*1c80*/  IMAD.HI.U32 R39, R5, R42, RZ ;  /* 0x0000002a05277227 */ /* 0x000fc600078e00ff */
[----:B------:R-:W-:Y:S01]  /*1c90*/  ISETP.GT.U32.AND P6, PT, R0, R36, PT ;  /* 0x000000240000720c */ /* 0x000fe20003fc4070 */
[----:B------:R-:W-:Y:S01]  /*1ca0*/  @!P5 IMAD.IADD R31, R31, 0x1, -R0 ;  /* 0x000000011f1fd824 */ /* 0x000fe200078e0a00 */
[----:B------:R-:W-:Y:S01]  /*1cb0*/  ISETP.GE.AND P5, PT, R40, RZ, PT ;  /* 0x000000ff2800720c */ /* 0x000fe20003fa6270 */
[----:B------:R-:W-:Y:S02]  /*1cc0*/  IMAD.MOV R39, RZ, RZ, -R39 ;  /* 0x000000ffff277224 */ /* 0x000fe400078e0a27 */
[----:B------:R-:W-:Y:S01]  /*1cd0*/  @!P4 IMAD.MOV R31, RZ, RZ, -R31 ;  /* 0x000000ffff1fc224 */ /* 0x000fe200078e0a1f */
[----:B------:R-:W-:Y:S01]  /*1ce0*/  ISETP.GE.AND P4, PT, R41, RZ, PT ;  /* 0x000000ff2900720c */ /* 0x000fe20003f86270 */
[----:B------:R-:W-:Y:S01]  /*1cf0*/  IMAD R39, R0, R39, R42 ;  /* 0x0000002700277224 */ /* 0x000fe200078e022a */
[----:B------:R-:W-:Y:S01]  /*1d00*/  LOP3.LUT R41, R6, 0x3c, RZ, 0xfc, !PT ;  /* 0x0000003c06297812 */ /* 0x000fe200078efcff */
[--C-:B------:R-:W-:Y:S01]  /*1d10*/  @!P3 IMAD.IADD R37, R37, 0x1, -R0.reuse ;  /* 0x000000012525b824 */ /* 0x100fe200078e0a00 */
[----:B------:R-:W-:Y:S01]  /*1d20*/  ISETP.GE.AND P3, PT, R43, RZ, PT ;  /* 0x000000ff2b00720c */ /* 0x000fe20003f66270 */
[--C-:B------:R-:W-:Y:S01]  /*1d30*/  @!P0 IMAD.IADD R35, R35, 0x1, -R0.reuse ;  /* 0x0000000123238824 */ /* 0x100fe200078e0a00 */
[----:B------:R-:W-:Y:S01]  /*1d40*/  IABS R40, R41 ;  /* 0x0000002900287213 */ /* 0x000fe20000000000 */
[----:B------:R-:W-:Y:S01]  /*1d50*/  @!P6 IMAD.IADD R36, R36, 0x1, -R0 ;  /* 0x000000012424e824 */ /* 0x000fe200078e0a00 */
[C---:B------:R-:W-:Y:S01]  /*1d60*/  ISETP.GT.U32.AND P6, PT, R0.reuse, R39, PT ;  /* 0x000000270000720c */ /* 0x040fe20003fc4070 */
[----:B------:R-:W-:Y:S01]  /*1d70*/  @!P5 IMAD.MOV R34, RZ, RZ, -R34 ;  /* 0x000000ffff22d224 */ /* 0x000fe200078e0a22 */
[----:B------:R-:W-:Y:S01]  /*1d80*/  ISETP.GT.U32.AND P2, PT, R0, R37, PT ;  /* 0x000000250000720c */ /* 0x000fe20003f44070 */
[----:B------:R-:W-:Y:S01]  /*1d90*/  IMAD.HI.U32 R38, R5, R40, RZ ;  /* 0x0000002805267227 */ /* 0x000fe200078e00ff */
[----:B------:R-:W-:-:S02]  /*1da0*/  ISETP.GE.AND P0, PT, R41, RZ, PT ;  /* 0x000000ff2900720c */ /* 0x000fc40003f06270 */
[----:B------:R-:W-:Y:S01]  /*1db0*/  IABS R43, R47 ;  /* 0x0000002f002b7213 */ /* 0x000fe20000000000 */
[----:B------:R-:W-:Y:S01]  /*1dc0*/  IMAD.MOV R41, RZ, RZ, -R38 ;  /* 0x000000ffff297224 */ /* 0x000fe200078e0a26 */
[----:B------:R-:W-:Y:S01]  /*1dd0*/  IABS R42, R50 ;  /* 0x00000032002a7213 */ /* 0x000fe20000000000 */
[----:B------:R-:W-:Y:S02]  /*1de0*/  @!P4 IMAD.MOV R35, RZ, RZ, -R35 ;  /* 0x000000ffff23c224 */ /* 0x000fe400078e0a23 */
[----:B------:R-:W-:Y:S02]  /*1df0*/  IMAD R38, R0, R41, R40 ;  /* 0x0000002900267224 */ /* 0x000fe400078e0228 */
[----:B------:R-:W-:-:S04]  /*1e00*/  IMAD.HI.U32 R41, R5, R44, RZ ;  /* 0x0000002c05297227 */ /* 0x000fc800078e00ff */
[----:B------:R-:W-:Y:S02]  /*1e10*/  IMAD.MOV R41, RZ, RZ, -R41 ;  /* 0x000000ffff297224 */ /* 0x000fe400078e0a29 */
[--C-:B------:R-:W-:Y:S02]  /*1e20*/  @!P6 IMAD.IADD R39, R39, 0x1, -R0.reuse ;  /* 0x000000012727e824 */ /* 0x100fe400078e0a00 */
[----:B------:R-:W-:Y:S01]  /*1e30*/  @!P2 IMAD.IADD R37, R37, 0x1, -R0 ;  /* 0x000000012525a824 */ /* 0x000fe200078e0a00 */
[C---:B------:R-:W-:Y:S01]  /*1e40*/  ISETP.GT.U32.AND P2, PT, R0.reuse, R38, PT ;  /* 0x000000260000720c */ /* 0x040fe20003f44070 */
[C---:B------:R-:W-:Y:S01]  /*1e50*/  IMAD R41, R0.reuse, R41, R44 ;  /* 0x0000002900297224 */ /* 0x040fe200078e022c */
[----:B------:R-:W-:Y:S01]  /*1e60*/  ISETP.GT.U32.AND P4, PT, R0, R39, PT ;  /* 0x000000270000720c */ /* 0x000fe20003f84070 */
[----:B------:R-:W-:Y:S01]  /*1e70*/  IMAD.HI.U32 R40, R5, R43, RZ ;  /* 0x0000002b05287227 */ /* 0x000fe200078e00ff */
[----:B------:R-:W-:Y:S02]  /*1e80*/  @!P1 IADD3 R37, -R37, RZ, RZ ;  /* 0x000000ff25259210 */ /* 0x000fe40007ffe1ff */
[----:B------:R-:W-:Y:S01]  /*1e90*/  ISETP.GE.AND P1, PT, R47, RZ, PT ;  /* 0x000000ff2f00720c */ /* 0x000fe20003f26270 */
[----:B------:R-:W-:Y:S01]  /*1ea0*/  IMAD.MOV.U32 R44, RZ, RZ, R42 ;  /* 0x000000ffff2c7224 */ /* 0x000fe200078e002a */
[----:B------:R-:W-:Y:S01]  /*1eb0*/  IABS R47, R54 ;  /* 0x00000036002f7213 */ /* 0x000fe20000000000 */
[----:B------:R-:W-:-:S04]  /*1ec0*/  IMAD.HI.U32 R42, R5, R45, RZ ;  /* 0x0000002d052a7227 */ /* 0x000fc800078e00ff */
[----:B------:R-:W-:Y:S01]  /*1ed0*/  IMAD.MOV R40, RZ, RZ, -R40 ;  /* 0x000000ffff287224 */ /* 0x000fe200078e0a28 */
[----:B------:R-:W-:Y:S01]  /*1ee0*/  @!P2 IADD3 R38, R38, -R0, RZ ;  /* 0x800000002626a210 */ /* 0x000fe20007ffe0ff */
[----:B------:R-:W-:Y:S01]  /*1ef0*/  IMAD.MOV R42, RZ, RZ, -R42 ;  /* 0x000000ffff2a7224 */ /* 0x000fe200078e0a2a */
[----:B------:R-:W-:Y:S01]  /*1f00*/  ISETP.GE.AND P2, PT, R46, RZ, PT ;  /* 0x000000ff2e00720c */ /* 0x000fe20003f46270 */
[C---:B------:R-:W-:Y:S01]  /*1f10*/  IMAD R40, R0.reuse, R40, R43 ;  /* 0x0000002800287224 */ /* 0x040fe200078e022b */
[C---:B------:R-:W-:Y:S01]  /*1f20*/  ISETP.GT.U32.AND P5, PT, R0.reuse, R38, PT ;  /* 0x000000260000720c */ /* 0x040fe20003fa4070 */
[C---:B------:R-:W-:Y:S01]  /*1f30*/  IMAD R42, R0.reuse, R42, R45 ;  /* 0x0000002a002a7224 */ /* 0x040fe200078e022d */
[----:B------:R-:W-:Y:S01]  /*1f40*/  IABS R45, R52 ;  /* 0x00000034002d7213 */ /* 0x000fe20000000000 */
[----:B------:R-:W-:Y:S01]  /*1f50*/  @!P3 IMAD.MOV R36, RZ, RZ, -R36 ;  /* 0x000000ffff24b224 */ /* 0x000fe200078e0a24 */
[C---:B------:R-:W-:Y:S01]  /*1f60*/  ISETP.GT.U32.AND P3, PT, R0.reuse, R41, PT ;  /* 0x000000290000720c */ /* 0x040fe20003f64070 */
[----:B------:R-:W-:Y:S01]  /*1f70*/  @!P4 IMAD.IADD R39, R39, 0x1, -R0 ;  /* 0x000000012727c824 */ /* 0x000fe200078e0a00 */
[C---:B------:R-:W-:Y:S01]  /*1f80*/  ISETP.GT.U32.AND P6, PT, R0.reuse, R40, PT ;  /* 0x000000280000720c */ /* 0x040fe20003fc4070 */
[----:B------:R-:W-:Y:S01]  /*1f90*/  IMAD.HI.U32 R43, R5, R44, RZ ;  /* 0x0000002c052b7227 */ /* 0x000fe200078e00ff */
[----:B------:R-:W-:-:S03]  /*1fa0*/  ISETP.GT.U32.AND P4, PT, R0, R42, PT ;  /* 0x0000002a0000720c */ /* 0x000fc60003f84070 */
[----:B------:R-:W-:Y:S01]  /*1fb0*/  IMAD.MOV R43, RZ, RZ, -R43 ;  /* 0x000000ffff2b7224 */ /* 0x000fe200078e0a2b */
[----:B------:R-:W-:Y:S01]  /*1fc0*/  @!P2 IADD3 R39, -R39, RZ, RZ ;  /* 0x000000ff2727a210 */ /* 0x000fe20007ffe1ff */
[----:B------:R-:W-:Y:S01]  /*1fd0*/  @!P5 IMAD.IADD R38, R38, 0x1, -R0 ;  /* 0x000000012626d824 */ /* 0x000fe200078e0a00 */
[----:B------:R-:W-:Y:S01]  /*1fe0*/  ISETP.GE.AND P5, PT, R48, RZ, PT ;  /* 0x000000ff3000720c */ /* 0x000fe20003fa6270 */
[----:B------:R-:W-:Y:S02]  /*1ff0*/  IMAD R43, R0, R43, R44 ;  /* 0x0000002b002b7224 */ /* 0x000fe400078e022c */
[----:B------:R-:W-:Y:S01]  /*2000*/  @!P3 IADD3 R41, R41, -R0, RZ ;  /* 0x800000002929b210 */ /* 0x000fe20007ffe0ff */
[----:B------:R-:W-:-:S04]  /*2010*/  IMAD.HI.U32 R44, R5, R45, RZ ;  /* 0x0000002d052c7227 */ /* 0x000fc800078e00ff */
[--C-:B------:R-:W-:Y:S01]  /*2020*/  @!P6 IMAD.IADD R40, R40, 0x1, -R0.reuse ;  /* 0x000000012828e824 */ /* 0x100fe200078e0a00 */
[----:B------:R-:W-:Y:S01]  /*2030*/  ISETP.GE.AND P6, PT, R49, RZ, PT ;  /* 0x000000ff3100720c */ /* 0x000fe20003fc6270 */
[----:B------:R-:W-:Y:S01]  /*2040*/  @!P4 IMAD.IADD R42, R42, 0x1, -R0 ;  /* 0x000000012a2ac824 */ /* 0x000fe200078e0a00 */
[C---:B------:R-:W-:Y:S01]  /*2050*/  ISETP.GT.U32.AND P4, PT, R0.reuse, R41, PT ;  /* 0x000000290000720c */ /* 0x040fe20003f84070 */
[----:B------:R-:W-:Y:S01]  /*2060*/  @!P0 IMAD.MOV R38, RZ, RZ, -R38 ;  /* 0x000000ffff268224 */ /* 0x000fe200078e0a26 */
[----:B------:R-:W-:Y:S01]  /*2070*/  IABS R49, R55 ;  /* 0x0000003700317213 */ /* 0x000fe20000000000 */
[----:B------:R-:W-:Y:S01]  /*2080*/  IMAD.MOV R44, RZ, RZ, -R44 ;  /* 0x000000ffff2c7224 */ /* 0x000fe200078e0a2c */
[C---:B------:R-:W-:Y:S02]  /*2090*/  ISETP.GT.U32.AND P0, PT, R0.reuse, R42, PT ;  /* 0x0000002a0000720c */ /* 0x040fe40003f04070 */
[----:B------:R-:W-:Y:S01]  /*20a0*/  ISETP.GT.U32.AND P3, PT, R0, R40, PT ;  /* 0x000000280000720c */ /* 0x000fe20003f64070 */
[----:B------:R-:W-:-:S04]  /*20b0*/  IMAD.HI.U32 R46, R5, R49, RZ ;  /* 0x00000031052e7227 */ /* 0x000fc800078e00ff */
[----:B------:R-:W-:Y:S02]  /*20c0*/  IMAD R44, R0, R44, R45 ;  /* 0x0000002c002c7224 */ /* 0x000fe400078e022d */
[----:B------:R-:W-:Y:S02]  /*20d0*/  IMAD.MOV R48, RZ, RZ, -R46 ;  /* 0x000000ffff307224 */ /* 0x000fe400078e0a2e */
[----:B------:R-:W-:Y:S02]  /*20e0*/  IMAD.HI.U32 R46, R5, R51, RZ ;  /* 0x00000033052e7227 */ /* 0x000fe400078e00ff */
[----:B------:R-:W-:Y:S02]  /*20f0*/  @!P0 IADD3 R42, R42, -R0, RZ ;  /* 0x800000002a2a8210 */ /* 0x000fe40007ffe0ff */
[----:B------:R-:W-:Y:S01]  /*2100*/  @!P4 IMAD.IADD R41, R41, 0x1, -R0 ;  /* 0x000000012929c824 */ /* 0x000fe200078e0a00 */
[C---:B------:R-:W-:Y:S01]  /*2110*/  ISETP.GT.U32.AND P4, PT, R0.reuse, R44, PT ;  /* 0x0000002c0000720c */ /* 0x040fe20003f84070 */
[----:B------:R-:W-:Y:S01]  /*2120*/  IMAD R49, R0, R48, R49 ;  /* 0x0000003000317224 */ /* 0x000fe200078e0231 */
[----:B------:R-:W-:Y:S01]  /*2130*/  LOP3.LUT R48, R6, 0x50, RZ, 0xfc, !PT ;  /* 0x0000005006307812 */ /* 0x000fe200078efcff */
[----:B------:R-:W-:Y:S01]  /*2140*/  IMAD.MOV R46, RZ, RZ, -R46 ;  /* 0x000000ffff2e7224 */ /* 0x000fe200078e0a2e */
[----:B------:R-:W-:Y:S01]  /*2150*/  ISETP.GE.AND P0, PT, R50, RZ, PT ;  /* 0x000000ff3200720c */ /* 0x000fe20003f06270 */
[----:B------:R-:W-:Y:S01]  /*2160*/  @!P5 IMAD.MOV R41, RZ, RZ, -R41 ;  /* 0x000000ffff29d224 */ /* 0x000fe200078e0a29 */
[C---:B------:R-:W-:Y:S01]  /*2170*/  ISETP.GT.U32.AND P5, PT, R0.reuse, R49, PT ;  /* 0x000000310000720c */ /* 0x040fe20003fa4070 */
[----:B------:R-:W-:Y:S01]  /*2180*/  IMAD R51, R0, R46, R51 ;  /* 0x0000002e00337224 */ /* 0x000fe200078e0233 */
[----:B------:R-:W-:Y:S01]  /*2190*/  IABS R53, R48 ;  /* 0x0000003000357213 */ /* 0x000fe20000000000 */
[----:B------:R-:W-:Y:S01]  /*21a0*/  @!P6 IMAD.MOV R42, RZ, RZ, -R42 ;  /* 0x000000ffff2ae224 */ /* 0x000fe200078e0a2a */
[----:B------:R-:W-:Y:S01]  /*21b0*/  LOP3.LUT R50, R6, 0x52, RZ, 0xfc, !PT ;  /* 0x0000005206327812 */ /* 0x000fe200078efcff */
[--C-:B------:R-:W-:Y:S01]  /*21c0*/  @!P3 IMAD.IADD R40, R40, 0x1, -R0.reuse ;  /* 0x000000012828b824 */ /* 0x100fe200078e0a00 */
[----:B------:R-:W-:Y:S01]  /*21d0*/  ISETP.GT.U32.AND P6, PT, R0, R51, PT ;  /* 0x000000330000720c */ /* 0x000fe20003fc4070 */
[----:B------:R-:W-:Y:S01]  /*21e0*/  @!P4 IMAD.IADD R44, R44, 0x1, -R0 ;  /* 0x000000012c2cc824 */ /* 0x000fe200078e0a00 */
[----:B------:R-:W-:Y:S01]  /*21f0*/  ISETP.GT.U32.AND P3, PT, R0, R43, PT ;  /* 0x0000002b0000720c */ /* 0x000fe20003f64070 */
[----:B------:R-:W-:-:S03]  /*2200*/  IMAD.HI.U32 R45, R5, R47, RZ ;  /* 0x0000002f052d7227 */ /* 0x000fc600078e00ff */
[----:B------:R-:W-:Y:S01]  /*2210*/  ISETP.GT.U32.AND P4, PT, R0, R44, PT ;  /* 0x0000002c0000720c */ /* 0x000fe20003f84070 */
[----:B------:R-:W-:Y:S02]  /*2220*/  @!P5 IMAD.IADD R49, R49, 0x1, -R0 ;  /* 0x000000013131d824 */ /* 0x000fe400078e0a00 */
[----:B------:R-:W-:Y:S02]  /*2230*/  IMAD.MOV R45, RZ, RZ, -R45 ;  /* 0x000000ffff2d7224 */ /* 0x000fe400078e0a2d */
[----:B------:R-:W-:-:S04]  /*2240*/  IMAD.HI.U32 R46, R5, R53, RZ ;  /* 0x00000035052e7227 */ /* 0x000fc800078e00ff */
[----:B------:R-:W-:Y:S01]  /*2250*/  @!P6 IMAD.IADD R51, R51, 0x1, -R0 ;  /* 0x000000013333e824 */ /* 0x000fe200078e0a00 */
[C---:B------:R-:W-:Y:S01]  /*2260*/  ISETP.GT.U32.AND P6, PT, R0.reuse, R49, PT ;  /* 0x000000310000720c */ /* 0x040fe20003fc4070 */
[----:B------:R-:W-:Y:S02]  /*2270*/  IMAD R45, R0, R45, R47 ;  /* 0x0000002d002d7224 */ /* 0x000fe400078e022f */
[----:B------:R-:W-:Y:S02]  /*2280*/  IMAD.MOV R47, RZ, RZ, -R46 ;  /* 0x000000ffff2f7224 */ /* 0x000fe400078e0a2e */
[--C-:B------:R-:W-:Y:S01]  /*2290*/  @!P4 IMAD.IADD R44, R44, 0x1, -R0.reuse ;  /* 0x000000012c2cc824 */ /* 0x100fe200078e0a00 */
[----:B------:R-:W-:Y:S01]  /*22a0*/  ISETP.GE.AND P4, PT, R55, RZ, PT ;  /* 0x000000ff3700720c */ /* 0x000fe20003f86270 */
[----:B------:R-:W-:Y:S01]  /*22b0*/  @!P3 IMAD.IADD R43, R43, 0x1, -R0 ;  /* 0x000000012b2bb824 */ /* 0x000fe200078e0a00 */
[----:B------:R-:W-:Y:S01]  /*22c0*/  IABS R55, R50 ;  /* 0x0000003200377213 */ /* 0x000fe20000000000 */
[----:B------:R-:W-:Y:S01]  /*22d0*/  IMAD R53, R0, R47, R53 ;  /* 0x0000002f00357224 */ /* 0x000fe200078e0235 */
[----:B------:R-:W-:Y:S01]  /*22e0*/  ISETP.GE.AND P3, PT, R52, RZ, PT ;  /* 0x000000ff3400720c */ /* 0x000fe20003f66270 */
[----:B------:R-:W-:Y:S01]  /*22f0*/  @!P1 IMAD.MOV R40, RZ, RZ, -R40 ;  /* 0x000000ffff289224 */ /* 0x000fe200078e0a28 */
[C---:B------:R-:W-:Y:S01]  /*2300*/  ISETP.GT.U32.AND P2, PT, R0.reuse, R43, PT ;  /* 0x0000002b0000720c */ /* 0x040fe20003f44070 */
[----:B------:R-:W-:Y:S01]  /*2310*/  @!P6 IMAD.IADD R49, R49, 0x1, -R0 ;  /* 0x000000013131e824 */ /* 0x000fe200078e0a00 */
[C---:B------:R-:W-:Y:S01]  /*2320*/  ISETP.GT.U32.AND P6, PT, R0.reuse, R53, PT ;  /* 0x000000350000720c */ /* 0x040fe20003fc4070 */
[----:B------:R-:W-:Y:S01]  /*2330*/  IMAD.HI.U32 R46, R5, R55, RZ ;  /* 0x00000037052e7227 */ /* 0x000fe200078e00ff */
[----:B------:R-:W-:-:S03]  /*2340*/  ISETP.GT.U32.AND P1, PT, R0, R45, PT ;  /* 0x0000002d0000720c */ /* 0x000fc60003f24070 */
[----:B------:R-:W-:Y:S02]  /*2350*/  IMAD.MOV R46, RZ, RZ, -R46 ;  /* 0x000000ffff2e7224 */ /* 0x000fe400078e0a2e */
[----:B------:R-:W-:Y:S02]  /*2360*/  @!P4 IMAD.MOV R49, RZ, RZ, -R49 ;  /* 0x000000ffff31c224 */ /* 0x000fe400078e0a31 */
[----:B------:R-:W-:Y:S02]  /*2370*/  IMAD R55, R0, R46, R55 ;  /* 0x0000002e00377224 */ /* 0x000fe400078e0237 */
[--C-:B------:R-:W-:Y:S01]  /*2380*/  @!P2 IMAD.IADD R43, R43, 0x1, -R0.reuse ;  /* 0x000000012b2ba824 */ /* 0x100fe200078e0a00 */
[----:B------:R-:W-:Y:S01]  /*2390*/  ISETP.GE.AND P2, PT, R54, RZ, PT ;  /* 0x000000ff3600720c */ /* 0x000fe20003f46270 */
[----:B------:R-:W-:Y:S01]  /*23a0*/  @!P6 IMAD.IADD R53, R53, 0x1, -R0 ;  /* 0x000000013535e824 */ /* 0x000fe200078e0a00 */
[C---:B------:R-:W-:Y:S01]  /*23b0*/  ISETP.GT.U32.AND P6, PT, R0.reuse, R55, PT ;  /* 0x000000370000720c */ /* 0x040fe20003fc4070 */
[----:B------:R-:W-:Y:S01]  /*23c0*/  @!P0 IMAD.MOV R43, RZ, RZ, -R43 ;  /* 0x000000ffff2b8224 */ /* 0x000fe200078e0a2b */
[----:B------:R-:W-:Y:S01]  /*23d0*/  @!P1 IADD3 R45, R45, -R0, RZ ;  /* 0x800000002d2d9210 */ /* 0x000fe20007ffe0ff */
[----:B------:R-:W-:Y:S01]  /*23e0*/  @!P3 IMAD.MOV R44, RZ, RZ, -R44 ;  /* 0x000000ffff2cb224 */ /* 0x000fe200078e0a2c */
[----:B------:R-:W-:-:S02]  /*23f0*/  ISETP.GT.U32.AND P0, PT, R0, R51, PT ;  /* 0x000000330000720c */ /* 0x000fc40003f04070 */
[----:B------:R-:W-:Y:S02]  /*2400*/  ISETP.GE.AND P3, PT, R48, RZ, PT ;  /* 0x000000ff3000720c */ /* 0x000fe40003f66270 */
[----:B------:R-:W-:Y:S02]  /*2410*/  ISETP.GT.U32.AND P5, PT, R0, R45, PT ;  /* 0x0000002d0000720c */ /* 0x000fe40003fa4070 */
[----:B------:R-:W-:Y:S02]  /*2420*/  LOP3.LUT R48, R6, 0x54, RZ, 0xfc, !PT ;  /* 0x0000005406307812 */ /* 0x000fe400078efcff */
[----:B------:R-:W-:Y:S01]  /*2430*/  ISETP.GE.AND P1, PT, R56, RZ, PT ;  /* 0x000000ff3800720c */ /* 0x000fe20003f26270 */
[--C-:B------:R-:W-:Y:S01]  /*2440*/  @!P6 IMAD.IADD R55, R55, 0x1, -R0.reuse ;  /* 0x000000013737e824 */ /* 0x100fe200078e0a00 */
[----:B------:R-:W-:Y:S02]  /*2450*/  IABS R57, R48 ;  /* 0x0000003000397213 */ /* 0x000fe40000000000 */
[----:B------:R-:W-:Y:S01]  /*2460*/  LOP3.LUT R56, R6, 0x58, RZ, 0xfc, !PT ;  /* 0x0000005806387812 */ /* 0x000fe200078efcff */
[----:B------:R-:W-:Y:S01]  /*2470*/  @!P0 IMAD.IADD R51, R51, 0x1, -R0 ;  /* 0x0000000133338824 */ /* 0x000fe200078e0a00 */
[----:B------:R-:W-:Y:S01]  /*2480*/  ISETP.GE.AND P0, PT, R48, RZ, PT ;  /* 0x000000ff3000720c */ /* 0x000fe20003f06270 */
[----:B------:R-:W-:Y:S01]  /*2490*/  IMAD.HI.U32 R46, R5, R57, RZ ;  /* 0x00000039052e7227 */ /* 0x000fe200078e00ff */
[----:B------:R-:W-:-:S02]  /*24a0*/  IABS R61, R56 ;  /* 0x00000038003d7213 */ /* 0x000fc40000000000 */
[----:B------:R-:W-:Y:S01]  /*24b0*/  @!P5 IADD3 R45, R45, -R0, RZ ;  /* 0x800000002d2dd210 */ /* 0x000fe20007ffe0ff */
[----:B------:R-:W-:Y:S01]  /*24c0*/  IMAD.MOV R47, RZ, RZ, -R46 ;  /* 0x000000ffff2f7224 */ /* 0x000fe200078e0a2e */
[----:B------:R-:W-:Y:S01]  /*24d0*/  LOP3.LUT R54, R6, 0x56, RZ, 0xfc, !PT ;  /* 0x0000005606367812 */ /* 0x000fe200078efcff */
[----:B------:R-:W-:Y:S01]  /*24e0*/  IMAD.HI.U32 R48, R5, R61, RZ ;  /* 0x0000003d05307227 */ /* 0x000fe200078e00ff */
[----:B------:R-:W-:Y:S02]  /*24f0*/  ISETP.GT.U32.AND P6, PT, R0, R55, PT ;  /* 0x000000370000720c */ /* 0x000fe40003fc4070 */
[----:B------:R-:W-:Y:S01]  /*2500*/  ISETP.GE.AND P5, PT, R50, RZ, PT ;  /* 0x000000ff3200720c */ /* 0x000fe20003fa6270 */
[C---:B------:R-:W-:Y:S01]  /*2510*/  IMAD R57, R0.reuse, R47, R57 ;  /* 0x0000002f00397224 */ /* 0x040fe200078e0239 */
[----:B------:R-:W-:Y:S01]  /*2520*/  IABS R50, R54 ;  /* 0x0000003600327213 */ /* 0x000fe20000000000 */
[----:B------:R-:W-:Y:S01]  /*2530*/  IMAD.MOV.U32 R47, RZ, RZ, R45 ;  /* 0x000000ffff2f7224 */ /* 0x000fe200078e002d */
[----:B------:R-:W-:Y:S01]  /*2540*/  @!P1 IADD3 R51, -R51, RZ, RZ ;  /* 0x000000ff33339210 */ /* 0x000fe20007ffe1ff */
[----:B------:R-:W-:Y:S01]  /*2550*/  IMAD.MOV R52, RZ, RZ, -R48 ;  /* 0x000000ffff347224 */ /* 0x000fe200078e0a30 */
[----:B------:R-:W-:Y:S01]  /*2560*/  ISETP.GT.U32.AND P4, PT, R0, R57, PT ;  /* 0x000000390000720c */ /* 0x000fe20003f84070 */
[----:B------:R-:W-:Y:S01]  /*2570*/  IMAD.HI.U32 R46, R5, R50, RZ ;  /* 0x00000032052e7227 */ /* 0x000fe200078e00ff */
[----:B------:R-:W-:-:S02]  /*2580*/  ISETP.GE.AND P1, PT, R54, RZ, PT ;  /* 0x000000ff3600720c */ /* 0x000fc40003f26270 */
[----:B------:R-:W-:Y:S01]  /*2590*/  LOP3.LUT R54, R6, 0x60, RZ, 0xfc, !PT ;  /* 0x0000006006367812 */ /* 0x000fe200078efcff */
[----:B------:R-:W-:Y:S01]  /*25a0*/  @!P2 IMAD.MOV R47, RZ, RZ, -R47 ;  /* 0x000000ffff2fa224 */ /* 0x000fe200078e0a2f */
[C---:B------:R-:W-:Y:S01]  /*25b0*/  ISETP.GT.U32.AND P2, PT, R0.reuse, R53, PT ;  /* 0x000000350000720c */ /* 0x040fe20003f44070 */
[----:B------:R-:W-:Y:S01]  /*25c0*/  IMAD R61, R0, R52, R61 ;  /* 0x00000034003d7224 */ /* 0x000fe200078e023d */
[----:B------:R-:W-:Y:S01]  /*25d0*/  IADD3 R59, -R46, RZ, RZ ;  /* 0x000000ff2e3b7210 */ /* 0x000fe20007ffe1ff */
[----:B------:R-:W-:Y:S01]  /*25e0*/  @!P6 IMAD.IADD R55, R55, 0x1, -R0 ;  /* 0x000000013737e824 */ /* 0x000fe200078e0a00 */
[----:B------:R-:W-:Y:S01]  /*25f0*/  LOP3.LUT R52, R6, 0x5e, RZ, 0xfc, !PT ;  /* 0x0000005e06347812 */ /* 0x000fe200078efcff */
[----:B------:R-:W-:Y:S01]  /*2600*/  IMAD.HI.U32 R46, R5, R63, RZ ;  /* 0x0000003f052e7227 */ /* 0x000fe200078e00ff */
[C---:B------:R-:W-:Y:S02]  /*2610*/  ISETP.GT.U32.AND P6, PT, R0.reuse, R61, PT ;  /* 0x0000003d0000720c */ /* 0x040fe40003fc4070 */
[----:B------:R-:W-:Y:S01]  /*2620*/  IABS R67, R52 ;  /* 0x0000003400437213 */ /* 0x000fe20000000000 */
[----:B------:R-:W-:Y:S01]  /*2630*/  IMAD R45, R0, R59, R50 ;  /* 0x0000003b002d7224 */ /* 0x000fe200078e0232 */
[----:B------:R-:W-:Y:S01]  /*2640*/  IABS R69, R54 ;  /* 0x0000003600457213 */ /* 0x000fe20000000000 */
[----:B------:R-:W-:-:S02]  /*2650*/  IMAD.MOV R46, RZ, RZ, -R46 ;  /* 0x000000ffff2e7224 */ /* 0x000fc400078e0a2e */
[--C-:B------:R-:W-:Y:S01]  /*2660*/  @!P2 IMAD.IADD R53, R53, 0x1, -R0.reuse ;  /* 0x000000013535a824 */ /* 0x100fe200078e0a00 */
[C---:B------:R-:W-:Y:S01]  /*2670*/  ISETP.GT.U32.AND P2, PT, R0.reuse, R45, PT ;  /* 0x0000002d0000720c */ /* 0x040fe20003f44070 */
[----:B------:R-:W-:Y:S02]  /*2680*/  IMAD R63, R0, R46, R63 ;  /* 0x0000002e003f7224 */ /* 0x000fe400078e023f */
[----:B------:R-:W-:Y:S02]  /*2690*/  @!P3 IMAD.MOV R53, RZ, RZ, -R53 ;  /* 0x000000ffff35b224 */ /* 0x000fe400078e0a35 */
[----:B------:R-:W-:Y:S02]  /*26a0*/  @!P6 IMAD.IADD R61, R61, 0x1, -R0 ;  /* 0x000000013d3de824 */ /* 0x000fe400078e0a00 */
[----:B------:R-:W-:-:S03]  /*26b0*/  IMAD.HI.U32 R46, R5, R67, RZ ;  /* 0x00000043052e7227 */ /* 0x000fc600078e00ff */
[C---:B------:R-:W-:Y:S01]  /*26c0*/  ISETP.GT.U32.AND P3, PT, R0.reuse, R61, PT ;  /* 0x0000003d0000720c */ /* 0x040fe20003f64070 */
[----:B------:R-:W-:Y:S01]  /*26d0*/  @!P5 IMAD.MOV R55, RZ, RZ, -R55 ;  /* 0x000000ffff37d224 */ /* 0x000fe200078e0a37 */
[----:B------:R-:W-:Y:S01]  /*26e0*/  ISETP.GT.U32.AND P5, PT, R0, R63, PT ;  /* 0x0000003f0000720c */ /* 0x000fe20003fa4070 */
[----:B------:R-:W-:Y:S01]  /*26f0*/  IMAD.MOV R46, RZ, RZ, -R46 ;  /* 0x000000ffff2e7224 */ /* 0x000fe200078e0a2e */
[----:B------:R-:W-:Y:S01]  /*2700*/  @!P2 IADD3 R45, R45, -R0, RZ ;  /* 0x800000002d2da210 */ /* 0x000fe20007ffe0ff */
[----:B------:R-:W-:Y:S01]  /*2710*/  @!P4 IMAD.IADD R57, R57, 0x1, -R0 ;  /* 0x000000013939c824 */ /* 0x000fe200078e0a00 */
[----:B------:R-:W-:Y:S01]  /*2720*/  ISETP.GE.AND P4, PT, R56, RZ, PT ;  /* 0x000000ff3800720c */ /* 0x000fe20003f86270 */
[C---:B------:R-:W-:Y:S01]  /*2730*/  IMAD R67, R0.reuse, R46, R67 ;  /* 0x0000002e00437224 */ /* 0x040fe200078e0243 */
[C---:B------:R-:W-:Y:S01]  /*2740*/  ISETP.GT.U32.AND P6, PT, R0.reuse, R45, PT ;  /* 0x0000002d0000720c */ /* 0x040fe20003fc4070 */
[----:B------:R-:W-:Y:S01]  /*2750*/  IMAD.HI.U32 R48, R5, R65, RZ ;  /* 0x0000004105307227 */ /* 0x000fe200078e00ff */
[----:B------:R-:W-:-:S02]  /*2760*/  ISETP.GT.U32.AND P2, PT, R0, R57, PT ;  /* 0x000000390000720c */ /* 0x000fc40003f44070 */
[----:B------:R-:W-:Y:S01]  /*2770*/  LOP3.LUT R56, R6, 0x62, RZ, 0xfc, !PT ;  /* 0x0000006206387812 */ /* 0x000fe200078efcff */
[----:B------:R-:W-:Y:S01]  /*2780*/  @!P3 IMAD.IADD R61, R61, 0x1, -R0 ;  /* 0x000000013d3db824 */ /* 0x000fe200078e0a00 */
[C---:B------:R-:W-:Y:S01]  /*2790*/  ISETP.GT.U32.AND P3, PT, R0.reuse, R67, PT ;  /* 0x000000430000720c */ /* 0x040fe20003f64070 */
[----:B------:R-:W-:Y:S01]  /*27a0*/  IMAD.MOV R48, RZ, RZ, -R48 ;  /* 0x000000ffff307224 */ /* 0x000fe200078e0a30 */
[----:B------:R-:W-:Y:S01]  /*27b0*/  IABS R71, R56 ;  /* 0x0000003800477213 */ /* 0x000fe20000000000 */
[----:B------:R-:W-:Y:S02]  /*27c0*/  @!P5 IMAD.IADD R63, R63, 0x1, -R0 ;  /* 0x000000013f3fd824 */ /* 0x000fe400078e0a00 */
[----:B------:R-:W-:Y:S01]  /*27d0*/  IMAD R65, R0, R48, R65 ;  /* 0x0000003000417224 */ /* 0x000fe200078e0241 */
[----:B------:R-:W-:Y:S01]  /*27e0*/  @!P4 IADD3 R61, -R61, RZ, RZ ;  /* 0x000000ff3d3dc210 */ /* 0x000fe20007ffe1ff */
[----:B------:R-:W-:Y:S01]  /*27f0*/  IMAD.HI.U32 R46, R5, R69, RZ ;  /* 0x00000045052e7227 */ /* 0x000fe200078e00ff */
[----:B------:R-:W-:-:S02]  /*2800*/  @!P6 IADD3 R45, R45, -R0, RZ ;  /* 0x800000002d2de210 */ /* 0x000fc40007ffe0ff */
[----:B------:R-:W-:Y:S01]  /*2810*/  ISETP.GT.U32.AND P5, PT, R0, R63, PT ;  /* 0x0000003f0000720c */ /* 0x000fe20003fa4070 */
[----:B------:R-:W-:Y:S01]  /*2820*/  IMAD.HI.U32 R48, R5, R71, RZ ;  /* 0x0000004705307227 */ /* 0x000fe200078e00ff */
[----:B------:R-:W-:Y:S02]  /*2830*/  ISETP.GE.AND P6, PT, R58, RZ, PT ;  /* 0x000000ff3a00720c */ /* 0x000fe40003fc6270 */
[----:B------:R-:W-:Y:S01]  /*2840*/  LOP3.LUT R58, R6, 0x64, RZ, 0xfc, !PT ;  /* 0x00000064063a7812 */ /* 0x000fe200078efcff */
[----:B------:R-:W-:Y:S01]  /*2850*/  @!P2 IMAD.IADD R57, R57, 0x1, -R0 ;  /* 0x000000013939a824 */ /* 0x000fe200078e0a00 */
[----:B------:R-:W-:Y:S01]  /*2860*/  ISETP.GT.U32.AND P2, PT, R0, R65, PT ;  /* 0x000000410000720c */ /* 0x000fe20003f44070 */
[----:B------:R-:W-:Y:S01]  /*2870*/  IMAD.MOV R46, RZ, RZ, -R46 ;  /* 0x000000ffff2e7224 */ /* 0x000fe200078e0a2e */
[----:B------:R-:W-:Y:S01]  /*2880*/  IABS R50, R58 ;  /* 0x0000003a00327213 */ /* 0x000fe20000000000 */
[----:B------:R-:W-:Y:S02]  /*2890*/  IMAD.MOV R48, RZ, RZ, -R48 ;  /* 0x000000ffff307224 */ /* 0x000fe400078e0a30 */
[----:B------:R-:W-:-:S02]  /*28a0*/  @!P3 IMAD.IADD R67, R67, 0x1, -R0 ;  /* 0x000000014343b824 */ /* 0x000fc400078e0a00 */
[C---:B------:R-:W-:Y:S01]  /*28b0*/  IMAD R69, R0.reuse, R46, R69 ;  /* 0x0000002e00457224 */ /* 0x040fe200078e0245 */
[----:B------:R-:W-:Y:S01]  /*28c0*/  MOV R46, R50 ;  /* 0x00000032002e7202 */ /* 0x000fe20000000f00 */
[C---:B------:R-:W-:Y:S01]  /*28d0*/  IMAD R71, R0.reuse, R48, R71 ;  /* 0x0000003000477224 */ /* 0x040fe200078e0247 */
[----:B------:R-:W-:Y:S01]  /*28e0*/  ISETP.GT.U32.AND P3, PT, R0, R67, PT ;  /* 0x000000430000720c */ /* 0x000fe20003f64070 */
[----:B------:R-:W-:Y:S01]  /*28f0*/  IMAD.MOV.U32 R59, RZ, RZ, R45 ;  /* 0x000000ffff3b7224 */ /* 0x000fe200078e002d */
[----:B------:R-:W-:Y:S01]  /*2900*/  LOP3.LUT R48, R6, 0x68, RZ, 0xfc, !PT ;  /* 0x0000006806307812 */ /* 0x000fe200078efcff */
[----:B------:R-:W-:Y:S01]  /*2910*/  @!P5 IMAD.IADD R63, R63, 0x1, -R0 ;  /* 0x000000013f3fd824 */ /* 0x000fe200078e0a00 */
[C---:B------:R-:W-:Y:S01]  /*2920*/  ISETP.GT.U32.AND P4, PT, R0.reuse, R71, PT ;  /* 0x000000470000720c */ /* 0x040fe20003f84070 */
[----:B------:R-:W-:Y:S01]  /*2930*/  @!P1 IMAD.MOV R59, RZ, RZ, -R59 ;  /* 0x000000ffff3b9224 */ /* 0x000fe200078e0a3b */
[----:B------:R-:W-:Y:S01]  /*2940*/  ISETP.GT.U32.AND P1, PT, R0, R69, PT ;  /* 0x000000450000720c */ /* 0x000fe20003f24070 */
[----:B------:R-:W-:Y:S01]  /*2950*/  IMAD.HI.U32 R45, R5, R46, RZ ;  /* 0x0000002e052d7227 */ /* 0x000fe200078e00ff */
[----:B------:R-:W-:-:S02]  /*2960*/  ISETP.GE.AND P5, PT, R52, RZ, PT ;  /* 0x000000ff3400720c */ /* 0x000fc40003fa6270 */
[----:B------:R-:W-:Y:S01]  /*2970*/  LOP3.LUT R50, R6, 0x6a, RZ, 0xfc, !PT ;  /* 0x0000006a06327812 */ /* 0x000fe200078efcff */
[--C-:B------:R-:W-:Y:S01]  /*2980*/  @!P2 IMAD.IADD R65, R65, 0x1, -R0.reuse ;  /* 0x000000014141a824 */ /* 0x100fe200078e0a00 */
[----:B------:R-:W-:Y:S01]  /*2990*/  ISETP.GE.AND P2, PT, R60, RZ, PT ;  /* 0x000000ff3c00720c */ /* 0x000fe20003f46270 */
[----:B------:R-:W-:Y:S01]  /*29a0*/  IMAD.MOV R45, RZ, RZ, -R45 ;  /* 0x000000ffff2d7224 */ /* 0x000fe200078e0a2d */
[----:B------:R-:W-:Y:S01]  /*29b0*/  IABS R77, R48 ;  /* 0x00000030004d7213 */ /* 0x000fe20000000000 */
[----:B------:R-:W-:Y:S01]  /*29c0*/  @!P0 IMAD.MOV R57, RZ, RZ, -R57 ;  /* 0x000000ffff398224 */ /* 0x000fe200078e0a39 */
[C---:B------:R-:W-:Y:S01]  /*29d0*/  ISETP.GT.U32.AND P0, PT, R0.reuse, R65, PT ;  /* 0x000000410000720c */ /* 0x040fe20003f04070 */
[----:B------:R-:W-:Y:S01]  /*29e0*/  @!P3 IMAD.IADD R67, R67, 0x1, -R0 ;  /* 0x000000014343b824 */ /* 0x000fe200078e0a00 */
[----:B------:R-:W-:Y:S01]  /*29f0*/  @!P4 IADD3 R71, R71, -R0, RZ ;  /* 0x800000004747c210 */ /* 0x000fe20007ffe0ff */
[----:B------:R-:W-:Y:S01]  /*2a00*/  IMAD R45, R0, R45, R46 ;  /* 0x0000002d002d7224 */ /* 0x000fe200078e022e */
[----:B------:R-:W-:Y:S01]  /*2a10*/  LOP3.LUT R46, R6, 0x66, RZ, 0xfc, !PT ;  /* 0x00000066062e7812 */ /* 0x000fe200078efcff */
[----:B------:R-:W-:Y:S01]  /*2a20*/  @!P1 IMAD.IADD R69, R69, 0x1, -R0 ;  /* 0x0000000145459824 */ /* 0x000fe200078e0a00 */
[C---:B------:R-:W-:Y:S01]  /*2a30*/  ISETP.GT.U32.AND P4, PT, R0.reuse, R71, PT ;  /* 0x000000470000720c */ /* 0x040fe20003f84070 */
[----:B------:R-:W-:Y:S01]  /*2a40*/  @!P5 IMAD.MOV R67, RZ, RZ, -R67 ;  /* 0x000000ffff43d224 */ /* 0x000fe200078e0a43 */
[C---:B------:R-:W-:Y:S01]  /*2a50*/  ISETP.GT.U32.AND P5, PT, R0.reuse, R45, PT ;  /* 0x0000002d0000720c */ /* 0x040fe20003fa4070 */
[----:B------:R-:W-:Y:S01]  /*2a60*/  @!P6 IMAD.MOV R63, RZ, RZ, -R63 ;  /* 0x000000ffff3fe224 */ /* 0x000fe200078e0a3f */
[----:B------:R-:W-:-:S02]  /*2a70*/  ISETP.GT.U32.AND P1, PT, R0, R69, PT ;  /* 0x000000450000720c */ /* 0x000fc40003f24070 */
[----:B------:R-:W-:Y:S01]  /*2a80*/  IABS R75, R46 ;  /* 0x0000002e004b7213 */ /* 0x000fe20000000000 */
[--C-:B------:R-:W-:Y:S01]  /*2a90*/  @!P0 IMAD.IADD R65, R65, 0x1, -R0.reuse ;  /* 0x0000000141418824 */ /* 0x100fe200078e0a00 */
[----:B------:R-:W-:Y:S02]  /*2aa0*/  ISETP.GE.AND P6, PT, R54, RZ, PT ;  /* 0x000000ff3600720c */ /* 0x000fe40003fc6270 */
[----:B------:R-:W-:Y:S01]  /*2ab0*/  IABS R79, R50 ;  /* 0x00000032004f7213 */ /* 0x000fe20000000000 */
[----:B------:R-:W-:Y:S01]  /*2ac0*/  @!P2 IMAD.MOV R65, RZ, RZ, -R65 ;  /* 0x000000ffff41a224 */ /* 0x000fe200078e0a41 */
[----:B------:R-:W-:Y:S01]  /*2ad0*/  ISETP.GE.AND P2, PT, R46, RZ, PT ;  /* 0x000000ff2e00720c */ /* 0x000fe20003f46270 */
[----:B------:R-:W-:Y:S01]  /*2ae0*/  IMAD.HI.U32 R46, R5, R75, RZ ;  /* 0x0000004b052e7227 */ /* 0x000fe200078e00ff */
[----:B------:R-:W-:Y:S02]  /*2af0*/  LOP3.LUT R54, R6, 0x6c, RZ, 0xfc, !PT ;  /* 0x0000006c06367812 */ /* 0x000fe400078efcff */
[----:B------:R-:W-:Y:S01]  /*2b00*/  @!P5 IADD3 R45, R45, -R0, RZ ;  /* 0x800000002d2dd210 */ /* 0x000fe20007ffe0ff */
[--C-:B------:R-:W-:Y:S01]  /*2b10*/  @!P4 IMAD.IADD R71, R71, 0x1, -R0.reuse ;  /* 0x000000014747c824 */ /* 0x100fe200078e0a00 */
[----:B------:R-:W-:Y:S01]  /*2b20*/  ISETP.GE.AND P4, PT, R50, RZ, PT ;  /* 0x000000ff3200720c */ /* 0x000fe20003f86270 */
[----:B------:R-:W-:Y:S01]  /*2b30*/  @!P1 IMAD.IADD R69, R69, 0x1, -R0 ;  /* 0x0000000145459824 */ /* 0x000fe200078e0a00 */
[----:B------:R-:W-:Y:S01]  /*2b40*/  ISETP.GE.AND P1, PT, R48, RZ, PT ;  /* 0x000000ff3000720c */ /* 0x000fe20003f26270 */
[----:B------:R-:W-:Y:S01]  /*2b50*/  IMAD.MOV R50, RZ, RZ, -R46 ;  /* 0x000000ffff327224 */ /* 0x000fe200078e0a2e */
[----:B------:R-:W-:Y:S01]  /*2b60*/  ISETP.GT.U32.AND P5, PT, R0, R45, PT ;  /* 0x0000002d0000720c */ /* 0x000fe20003fa4070 */
[----:B------:R-:W-:Y:S01]  /*2b70*/  IMAD.HI.U32 R48, R5, R77, RZ ;  /* 0x0000004d05307227 */ /* 0x000fe200078e00ff */
[----:B------:R-:W-:-:S02]  /*2b80*/  IABS R81, R54 ;  /* 0x0000003600517213 */ /* 0x000fc40000000000 */
[----:B------:R-:W-:Y:S01]  /*2b90*/  ISETP.GE.AND P3, PT, R58, RZ, PT ;  /* 0x000000ff3a00720c */ /* 0x000fe20003f66270 */
[----:B------:R-:W-:Y:S01]  /*2ba0*/  IMAD R75, R0, R50, R75 ;  /* 0x00000032004b7224 */ /* 0x000fe200078e024b */
[----:B------:R-:W-:Y:S01]  /*2bb0*/  ISETP.GE.AND P0, PT, R56, RZ, PT ;  /* 0x000000ff3800720c */ /* 0x000fe20003f06270 */
[----:B------:R-:W-:Y:S01]  /*2bc0*/  IMAD.MOV R52, RZ, RZ, -R48 ;  /* 0x000000ffff347224 */ /* 0x000fe200078e0a30 */
[----:B------:R-:W-:Y:S01]  /*2bd0*/  LOP3.LUT R56, R6, 0x74, RZ, 0xfc, !PT ;  /* 0x0000007406387812 */ /* 0x000fe200078efcff */
[----:B------:R-:W-:Y:S01]  /*2be0*/  @!P6 IMAD.MOV R69, RZ, RZ, -R69 ;  /* 0x000000ffff45e224 */ /* 0x000fe200078e0a45 */
[C---:B------:R-:W-:Y:S01]  /*2bf0*/  ISETP.GT.U32.AND P6, PT, R0.reuse, R75, PT ;  /* 0x0000004b0000720c */ /* 0x040fe20003fc4070 */
[----:B------:R-:W-:Y:S01]  /*2c00*/  IMAD R77, R0, R52, R77 ;  /* 0x00000034004d7224 */ /* 0x000fe200078e024d */
[----:B------:R-:W-:Y:S01]  /*2c10*/  LOP3.LUT R52, R6, 0x70, RZ, 0xfc, !PT ;  /* 0x0000007006347812 */ /* 0x000fe200078efcff */
[----:B------:R-:W-:Y:S01]  /*2c20*/  IMAD.HI.U32 R46, R5, R79, RZ ;  /* 0x0000004f052e7227 */ /* 0x000fe200078e00ff */
[----:B------:R-:W-:-:S02]  /*2c30*/  @!P5 IADD3 R45, R45, -R0, RZ ;  /* 0x800000002d2dd210 */ /* 0x000fc40007ffe0ff */
[----:B------:R-:W-:Y:S01]  /*2c40*/  ISETP.GT.U32.AND P5, PT, R0, R77, PT ;  /* 0x0000004d0000720c */ /* 0x000fe20003fa4070 */
[----:B------:R-:W-:Y:S01]  /*2c50*/  IMAD.MOV R46, RZ, RZ, -R46 ;  /* 0x000000ffff2e7224 */ /* 0x000fe200078e0a2e */
[----:B------:R-:W-:Y:S01]  /*2c60*/  IABS R85, R52 ;  /* 0x0000003400557213 */ /* 0x000fe20000000000 */
[----:B------:R-:W-:Y:S01]  /*2c70*/  IMAD.HI.U32 R48, R5, R81, RZ ;  /* 0x0000005105307227 */ /* 0x000fe200078e00ff */
[----:B------:R-:W-:Y:S02]  /*2c80*/  IABS R89, R56 ;  /* 0x0000003800597213 */ /* 0x000fe40000000000 */
[C---:B------:R-:W-:Y:S01]  /*2c90*/  LOP3.LUT R58, R6.reuse, 0x76, RZ, 0xfc, !PT ;  /* 0x00000076063a7812 */ /* 0x040fe200078efcff */
[----:B------:R-:W-:Y:S01]  /*2ca0*/  @!P6 IMAD.IADD R75, R75, 0x1, -R0 ;  /* 0x000000014b4be824 */ /* 0x000fe200078e0a00 */
[----:B------:R-:W-:Y:S01]  /*2cb0*/  LOP3.LUT R60, R6, 0x7a, RZ, 0xfc, !PT ;  /* 0x0000007a063c7812 */ /* 0x000fe200078efcff */
[----:B------:R-:W-:Y:S01]  /*2cc0*/  IMAD R79, R0, R46, R79 ;  /* 0x0000002e004f7224 */ /* 0x000fe200078e024f */
[----:B------:R-:W-:Y:S01]  /*2cd0*/  LOP3.LUT R46, R6, 0x6e, RZ, 0xfc, !PT ;  /* 0x0000006e062e7812 */ /* 0x000fe200078efcff */
[----:B------:R-:W-:Y:S01]  /*2ce0*/  IMAD.MOV R48, RZ, RZ, -R48 ;  /* 0x000000ffff307224 */ /* 0x000fe200078e0a30 */
[C---:B------:R-:W-:Y:S01]  /*2cf0*/  ISETP.GT.U32.AND P6, PT, R0.reuse, R75, PT ;  /* 0x0000004b0000720c */ /* 0x040fe20003fc4070 */
[----:B------:R-:W-:Y:S01]  /*2d00*/  @!P5 IMAD.IADD R77, R77, 0x1, -R0 ;  /* 0x000000014d4dd824 */ /* 0x000fe200078e0a00 */
[----:B------:R-:W-:Y:S01]  /*2d10*/  IABS R50, R46 ;  /* 0x0000002e00327213 */ /* 0x000fe20000000000 */
[----:B------:R-:W-:Y:S01]  /*2d20*/  IMAD.MOV.U32 R73, RZ, RZ, R45 ;  /* 0x000000ffff497224 */ /* 0x000fe200078e002d */
[----:B------:R-:W-:Y:S01]  /*2d30*/  IABS R91, R58 ;  /* 0x0000003a005b7213 */ /* 0x000fe20000000000 */
[C---:B------:R-:W-:Y:S01]  /*2d40*/  IMAD R81, R0.reuse, R48, R81 ;  /* 0x0000003000517224 */ /* 0x040fe200078e0251 */
[----:B------:R-:W-:Y:S01]  /*2d50*/  ISETP.GT.U32.AND P5, PT, R0, R77, PT ;  /* 0x0000004d0000720c */ /* 0x000fe20003fa4070 */
[----:B------:R-:W-:Y:S01]  /*2d60*/  IMAD.HI.U32 R45, R5, R50, RZ ;  /* 0x00000032052d7227 */ /* 0x000fe200078e00ff */
[----:B------:R-:W-:-:S03]  /*2d70*/  IABS R95, R60 ;  /* 0x0000003c005f7213 */ /* 0x000fc60000000000 */
[----:B------:R-:W-:Y:S01]  /*2d80*/  @!P3 IMAD.MOV R73, RZ, RZ, -R73 ;  /* 0x000000ffff49b224 */ /* 0x000fe200078e0a49 */
[----:B------:R-:W-:Y:S01]  /*2d90*/  IADD3 R45, -R45, RZ, RZ ;  /* 0x000000ff2d2d7210 */ /* 0x000fe20007ffe1ff */
[--C-:B------:R-:W-:Y:S01]  /*2da0*/  @!P6 IMAD.IADD R75, R75, 0x1, -R0.reuse ;  /* 0x000000014b4be824 */ /* 0x100fe200078e0a00 */
[----:B------:R-:W-:Y:S01]  /*2db0*/  ISETP.GT.U32.AND P6, PT, R0, R79, PT ;  /* 0x0000004f0000720c */ /* 0x000fe20003fc4070 */
[----:B------:R-:W-:Y:S01]  /*2dc0*/  @!P0 IMAD.MOV R71, RZ, RZ, -R71 ;  /* 0x000000ffff478224 */ /* 0x000fe200078e0a47 */
[----:B------:R-:W-:Y:S01]  /*2dd0*/  ISETP.GE.AND P3, PT, R46, RZ, PT ;  /* 0x000000ff2e00720c */ /* 0x000fe20003f66270 */
[----:B------:R-:W-:Y:S01]  /*2de0*/  IMAD.HI.U32 R46, R5, R85, RZ ;  /* 0x00000055052e7227 */ /* 0x000fe200078e00ff */
[----:B------:R-:W-:Y:S02]  /*2df0*/  ISETP.GE.AND P0, PT, R54, RZ, PT ;  /* 0x000000ff3600720c */ /* 0x000fe40003f06270 */
[----:B------:R-:W-:Y:S01]  /*2e00*/  LOP3.LUT R54, R6, 0x72, RZ, 0xfc, !PT ;  /* 0x0000007206367812 */ /* 0x000fe200078efcff */
[----:B------:R-:W-:Y:S01]  /*2e10*/  @!P5 IMAD.IADD R77, R77, 0x1, -R0 ;  /* 0x000000014d4dd824 */ /* 0x000fe200078e0a00 */
[C---:B------:R-:W-:Y:S01]  /*2e20*/  ISETP.GT.U32.AND P5, PT, R0.reuse, R81, PT ;  /* 0x000000510000720c */ /* 0x040fe20003fa4070 */
[----:B------:R-:W-:Y:S01]  /*2e30*/  IMAD R45, R0, R45, R50 ;  /* 0x0000002d002d7224 */ /* 0x000fe200078e0232 */
[----:B------:R-:W-:Y:S01]  /*2e40*/  IABS R87, R54 ;  /* 0x0000003600577213 */ /* 0x000fe20000000000 */
[----:B------:R-:W-:Y:S01]  /*2e50*/  IMAD.MOV R46, RZ, RZ, -R46 ;  /* 0x000000ffff2e7224 */ /* 0x000fe200078e0a2e */
[----:B------:R-:W-:Y:S01]  /*2e60*/  LOP3.LUT R50, R6, 0x78, RZ, 0xfc, !PT ;  /* 0x0000007806327812 */ /* 0x000fe200078efcff */
[----:B------:R-:W-:Y:S01]  /*2e70*/  @!P6 IMAD.IADD R79, R79, 0x1, -R0 ;  /* 0x000000014f4fe824 */ /* 0x000fe200078e0a00 */
[C---:B------:R-:W-:Y:S01]  /*2e80*/  ISETP.GT.U32.AND P6, PT, R0.reuse, R45, PT ;  /* 0x0000002d0000720c */ /* 0x040fe20003fc4070 */
[----:B------:R-:W-:Y:S01]  /*2e90*/  IMAD R85, R0, R46, R85 ;  /* 0x0000002e00557224 */ /* 0x000fe200078e0255 */
[----:B------:R-:W-:Y:S01]  /*2ea0*/  IABS R93, R50 ;  /* 0x00000032005d7213 */ /* 0x000fe20000000000 */
[----:B------:R-:W-:-:S04]  /*2eb0*/  IMAD.HI.U32 R48, R5, R87, RZ ;  /* 0x0000005705307227 */ /* 0x000fc800078e00ff */
[----:B------:R-:W-:Y:S01]  /*2ec0*/  @!P5 IMAD.IADD R81, R81, 0x1, -R0 ;  /* 0x000000015151d824 */ /* 0x000fe200078e0a00 */
[----:B------:R-:W-:Y:S01]  /*2ed0*/  ISETP.GT.U32.AND P5, PT, R0, R85, PT ;  /* 0x000000550000720c */ /* 0x000fe20003fa4070 */
[----:B------:R-:W-:Y:S02]  /*2ee0*/  IMAD.MOV R48, RZ, RZ, -R48 ;  /* 0x000000ffff307224 */ /* 0x000fe400078e0a30 */
[----:B------:R-:W-:-:S04]  /*2ef0*/  IMAD.HI.U32 R46, R5, R89, RZ ;  /* 0x00000059052e7227 */ /* 0x000fc800078e00ff */
[----:B------:R-:W-:Y:S01]  /*2f00*/  @!P6 IMAD.IADD R45, R45, 0x1, -R0 ;  /* 0x000000012d2de824 */ /* 0x000fe200078e0a00 */
[C---:B------:R-:W-:Y:S01]  /*2f10*/  ISETP.GT.U32.AND P6, PT, R0.reuse, R79, PT ;  /* 0x0000004f0000720c */ /* 0x040fe20003fc4070 */
[C---:B------:R-:W-:Y:S02]  /*2f20*/  IMAD R87, R0.reuse, R48, R87 ;  /* 0x0000003000577224 */ /* 0x040fe400078e0257 */
[----:B------:R-:W-:Y:S02]  /*2f30*/  IMAD.MOV R46, RZ, RZ, -R46 ;  /* 0x000000ffff2e7224 */ /* 0x000fe400078e0a2e */
[----:B------:R-:W-:Y:S01]  /*2f40*/  @!P5 IMAD.IADD R85, R85, 0x1, -R0 ;  /* 0x000000015555d824 */ /* 0x000fe200078e0a00 */
[----:B------:R-:W-:Y:S01]  /*2f50*/  ISETP.GT.U32.AND P5, PT, R0, R81, PT ;  /* 0x000000510000720c */ /* 0x000fe20003fa4070 */
[----:B------:R-:W-:-:S04]  /*2f60*/  IMAD.HI.U32 R48, R5, R91, RZ ;  /* 0x0000005b05307227 */ /* 0x000fc800078e00ff */
[----:B------:R-:W-:Y:S01]  /*2f70*/  @!P2 IMAD.MOV R75, RZ, RZ, -R75 ;  /* 0x000000ffff4ba224 */ /* 0x000fe200078e0a4b */
[C---:B------:R-:W-:Y:S01]  /*2f80*/  ISETP.GT.U32.AND P2, PT, R0.reuse, R45, PT ;  /* 0x0000002d0000720c */ /* 0x040fe20003f44070 */
[----:B------:R-:W-:Y:S01]  /*2f90*/  IMAD R89, R0, R46, R89 ;  /* 0x0000002e00597224 */ /* 0x000fe200078e0259 */
[----:B------:R-:W-:Y:S01]  /*2fa0*/  IADD3 R48, -R48, RZ, RZ ;  /* 0x000000ff30307210 */ /* 0x000fe20007ffe1ff */
[----:B------:R-:W-:-:S04]  /*2fb0*/  IMAD.HI.U32 R46, R5, R93, RZ ;  /* 0x0000005d052e7227 */ /* 0x000fc800078e00ff */
[----:B------:R-:W-:Y:S01]  /*2fc0*/  @!P1 IMAD.MOV R77, RZ, RZ, -R77 ;  /* 0x000000ffff4d9224 */ /* 0x000fe200078e0a4d */
[----:B------:R-:W-:Y:S01]  /*2fd0*/  ISETP.GT.U32.AND P1, PT, R0, R85, PT ;  /* 0x000000550000720c */ /* 0x000fe20003f24070 */
[--C-:B------:R-:W-:Y:S01]  /*2fe0*/  @!P6 IMAD.IADD R79, R79, 0x1, -R0.reuse ;  /* 0x000000014f4fe824 */ /* 0x100fe200078e0a00 */
[----:B------:R-:W-:Y:S01]  /*2ff0*/  IADD3 R46, -R46, RZ, RZ ;  /* 0x000000ff2e2e7210 */ /* 0x000fe20007ffe1ff */
[C---:B------:R-:W-:Y:S01]  /*3000*/  IMAD R91, R0.reuse, R48, R91 ;  /* 0x00000030005b7224 */ /* 0x040fe200078e025b */
[----:B------:R-:W-:Y:S01]  /*3010*/  ISETP.GT.U32.AND P6, PT, R0, R87, PT ;  /* 0x000000570000720c */ /* 0x000fe20003fc4070 */
[--C-:B------:R-:W-:Y:S01]  /*3020*/  @!P5 IMAD.IADD R81, R81, 0x1, -R0.reuse ;  /* 0x000000015151d824 */ /* 0x100fe200078e0a00 */
[----:B------:R-:W-:Y:S01]  /*3030*/  LOP3.LUT R48, R6, 0x7c, RZ, 0xfc, !PT ;  /* 0x0000007c06307812 */ /* 0x000fe200078efcff */
[C---:B------:R-:W-:Y:S01]  /*3040*/  IMAD R93, R0.reuse, R46, R93 ;  /* 0x0000002e005d7224 */ /* 0x040fe200078e025d */
[C---:B------:R-:W-:Y:S01]  /*3050*/  ISETP.GT.U32.AND P5, PT, R0.reuse, R89, PT ;  /* 0x000000590000720c */ /* 0x040fe20003fa4070 */
[----:B------:R-:W-:Y:S01]  /*3060*/  @!P2 IMAD.IADD R45, R45, 0x1, -R0 ;  /* 0x000000012d2da824 */ /* 0x000fe200078e0a00 */
[----:B------:R-:W-:Y:S01]  /*3070*/  ISETP.GT.U32.AND P2, PT, R0, R91, PT ;  /* 0x0000005b0000720c */ /* 0x000fe20003f44070 */
[----:B------:R-:W-:Y:S01]  /*3080*/  IMAD.HI.U32 R6, R5, R95, RZ ;  /* 0x0000005f05067227 */ /* 0x000fe200078e00ff */
[----:B------:R-:W-:-:S02]  /*3090*/  IABS R97, R48 ;  /* 0x0000003000617213 */ /* 0x000fc40000000000 */
[----:B------:R-:W-:Y:S01]  /*30a0*/  @!P1 IADD3 R85, R85, -R0, RZ ;  /* 0x8000000055559210 */ /* 0x000fe20007ffe0ff */
[----:B------:R-:W-:Y:S01]  /*30b0*/  IMAD.MOV R6, RZ, RZ, -R6 ;  /* 0x000000ffff067224 */ /* 0x000fe200078e0a06 */
[----:B------:R-:W-:Y:S01]  /*30c0*/  ISETP.GT.U32.AND P1, PT, R0, R93, PT ;  /* 0x0000005d0000720c */ /* 0x000fe20003f24070 */
[----:B------:R-:W-:Y:S01]  /*30d0*/  @!P6 IMAD.IADD R87, R87, 0x1, -R0 ;  /* 0x000000015757e824 */ /* 0x000fe200078e0a00 */
[----:B------:R-:W-:Y:S01]  /*30e0*/  ISETP.GE.AND P6, PT, R52, RZ, PT ;  /* 0x000000ff3400720c */ /* 0x000fe20003fc6270 */
[----:B------:R-:W-:Y:S01]  /*30f0*/  IMAD R95, R0, R6, R95 ;  /* 0x00000006005f7224 */ /* 0x000fe200078e025f */
[----:B------:R-:W-:Y:S01]  /*3100*/  IADD3 R6, R252, -0x1, RZ ;  /* 0xfffffffffc067810 */ /* 0x000fe20007ffe0ff */
[----:B------:R-:W-:-:S04]  /*3110*/  IMAD.HI.U32 R5, R5, R97, RZ ;  /* 0x0000006105057227 */ /* 0x000fc800078e00ff */
[----:B------:R-:W-:Y:S01]  /*3120*/  @!P4 IMAD.MOV R79, RZ, RZ, -R79 ;  /* 0x000000ffff4fc224 */ /* 0x000fe200078e0a4f */
[C---:B------:R-:W-:Y:S01]  /*3130*/  ISETP.GT.U32.AND P4, PT, R0.reuse, R87, PT ;  /* 0x000000570000720c */ /* 0x040fe20003f84070 */
[--C-:B------:R-:W-:Y:S01]  /*3140*/  @!P5 IMAD.IADD R89, R89, 0x1, -R0.reuse ;  /* 0x000000015959d824 */ /* 0x100fe200078e0a00 */
[----:B------:R-:W-:Y:S01]  /*3150*/  ISETP.GT.U32.AND P5, PT, R0, R95, PT ;  /* 0x0000005f0000720c */ /* 0x000fe20003fa4070 */
[--C-:B------:R-:W-:Y:S01]  /*3160*/  @!P2 IMAD.IADD R91, R91, 0x1, -R0.reuse ;  /* 0x000000015b5ba824 */ /* 0x100fe200078e0a00 */
[----:B------:R-:W-:Y:S01]  /*3170*/  ISETP.GE.AND P2, PT, R54, RZ, PT ;  /* 0x000000ff3600720c */ /* 0x000fe20003f46270 */
[----:B------:R-:W-:Y:S01]  /*3180*/  IMAD.MOV.U32 R83, RZ, RZ, R45 ;  /* 0x000000ffff537224 */ /* 0x000fe200078e002d */
[----:B------:R-:W-:Y:S01]  /*3190*/  @!P6 IADD3 R85, -R85, RZ, RZ ;  /* 0x000000ff5555e210 */ /* 0x000fe20007ffe1ff */
[----:B------:R-:W-:Y:S02]  /*31a0*/  IMAD.MOV R5, RZ, RZ, -R5 ;  /* 0x000000ffff057224 */ /* 0x000fe400078e0a05 */
[----:B------:R-:W-:Y:S01]  /*31b0*/  @!P1 IMAD.IADD R93, R93, 0x1, -R0 ;  /* 0x000000015d5d9824 */ /* 0x000fe200078e0a00 */
[----:B------:R-:W-:Y:S01]  /*31c0*/  ISETP.GE.AND P1, PT, R56, RZ, PT ;  /* 0x000000ff3800720c */ /* 0x000fe20003f26270 */
[----:B------:R-:W-:Y:S01]  /*31d0*/  @!P3 IMAD.MOV R83, RZ, RZ, -R83 ;  /* 0x000000ffff53b224 */ /* 0x000fe200078e0a53 */
[C---:B------:R-:W-:Y:S01]  /*31e0*/  ISETP.GT.U32.AND P3, PT, R0.reuse, R91, PT ;  /* 0x0000005b0000720c */ /* 0x040fe20003f64070 */
[C---:B------:R-:W-:Y:S01]  /*31f0*/  IMAD R97, R0.reuse, R5, R97 ;  /* 0x0000000500617224 */ /* 0x040fe200078e0261 */
[----:B------:R-:W-:Y:S01]  /*3200*/  ISETP.GT.U32.AND P6, PT, R0, R93, PT ;  /* 0x0000005d0000720c */ /* 0x000fe20003fc4070 */
[----:B------:R-:W-:-:S04]  /*3210*/  IMAD.HI.U32 R5, R8, R99, RZ ;  /* 0x0000006308057227 */ /* 0x000fc800078e00ff */
[----:B------:R-:W-:-:S04]  /*3220*/  IMAD.HI.U32 R8, R8, R101, RZ ;  /* 0x0000006508087227 */ /* 0x000fc800078e00ff */
[----:B------:R-:W-:Y:S02]  /*3230*/  IMAD.MOV R5, RZ, RZ, -R5 ;  /* 0x000000ffff057224 */ /* 0x000fe400078e0a05 */
[--C-:B------:R-:W-:Y:S01]  /*3240*/  @!P4 IMAD.IADD R87, R87, 0x1, -R0.reuse ;  /* 0x000000015757c824 */ /* 0x100fe200078e0a00 */
[----:B------:R-:W-:Y:S01]  /*3250*/  ISETP.GT.U32.AND P4, PT, R0, R97, PT ;  /* 0x000000610000720c */ /* 0x000fe20003f84070 */
[----:B------:R-:W-:Y:S01]  /*3260*/  @!P5 IMAD.IADD R95, R95, 0x1, -R0 ;  /* 0x000000015f5fd824 */ /* 0x000fe200078e0a00 */
[----:B------:R-:W-:Y:S01]  /*3270*/  @!P6 IADD3 R93, R93, -R0, RZ ;  /* 0x800000005d5de210 */ /* 0x000fe20007ffe0ff */
[----:B------:R-:W-:Y:S02]  /*3280*/  IMAD.MOV R8, RZ, RZ, -R8 ;  /* 0x000000ffff087224 */ /* 0x000fe400078e0a08 */
[----:B------:R-:W-:Y:S01]  /*3290*/  IMAD R5, R2, R5, R99 ;  /* 0x0000000502057224 */ /* 0x000fe200078e0263 */
[----:B------:R-:W-:Y:S01]  /*32a0*/  ISETP.GT.U32.AND P5, PT, R0, R95, PT ;  /* 0x0000005f0000720c */ /* 0x000fe20003fa4070 */
[----:B------:R-:W-:Y:S01]  /*32b0*/  IMAD R45, R2, R8, R101 ;  /* 0x00000008022d7224 */ /* 0x000fe200078e0265 */
[----:B------:R-:W-:Y:S01]  /*32c0*/  IADD3 R8, R252, -0x9, RZ ;  /* 0xfffffff7fc087810 */ /* 0x000fe20007ffe0ff */
[--C-:B------:R-:W-:Y:S01]  /*32d0*/  @!P3 IMAD.IADD R91, R91, 0x1, -R0.reuse ;  /* 0x000000015b5bb824 */ /* 0x100fe200078e0a00 */
[C---:B------:R-:W-:Y:S01]  /*32e0*/  ISETP.GT.U32.AND P3, PT, R2.reuse, R5, PT ;  /* 0x000000050200720c */ /* 0x040fe20003f64070 */
[----:B------:R-:W-:Y:S01]  /*32f0*/  @!P0 IMAD.MOV R81, RZ, RZ, -R81 ;  /* 0x000000ffff518224 */ /* 0x000fe200078e0a51 */
[----:B------:R-:W-:Y:S01]  /*3300*/  ISETP.GT.U32.AND P6, PT, R2, R45, PT ;  /* 0x0000002d0200720c */ /* 0x000fe20003fc4070 */
[----:B------:R-:W-:Y:S01]  /*3310*/  @!P4 IMAD.IADD R97, R97, 0x1, -R0 ;  /* 0x000000016161c824 */ /* 0x000fe200078e0a00 */
[----:B------:R-:W-:Y:S01]  /*3320*/  ISETP.GT.U32.AND P0, PT, R0, R89, PT ;  /* 0x000000590000720c */ /* 0x000fe20003f04070 */
[----:B------:R-:W-:Y:S01]  /*3330*/  @!P2 IMAD.MOV R87, RZ, RZ, -R87 ;  /* 0x000000ffff57a224 */ /* 0x000fe200078e0a57 */
[----:B------:R-:W-:-:S02]  /*3340*/  ISETP.GE.AND P4, PT, R60, RZ, PT ;  /* 0x000000ff3c00720c */ /* 0x000fc40003f86270 */
[----:B------:R-:W-:Y:S01]  /*3350*/  ISETP.GE.AND P2, PT, R50, RZ, PT ;  /* 0x000000ff3200720c */ /* 0x000fe20003f46270 */
[----:B------:R-:W-:Y:S01]  /*3360*/  @!P5 IMAD.IADD R95, R95, 0x1, -R0 ;  /* 0x000000015f5fd824 */ /* 0x000fe200078e0a00 */
[----:B------:R-:W-:-:S03]  /*3370*/  ISETP.GE.AND P5, PT, R58, RZ, PT ;  /* 0x000000ff3a00720c */ /* 0x000fc60003fa6270 */
[----:B------:R-:W-:Y:S01]  /*3380*/  @!P3 IMAD.IADD R5, R5, 0x1, -R2 ;  /* 0x000000010505b824 */ /* 0x000fe200078e0a02 */
[----:B------:R-:W-:Y:S02]  /*3390*/  ISETP.GE.AND P3, PT, R48, RZ, PT ;  /* 0x000000ff3000720c */ /* 0x000fe40003f66270 */
[----:B------:R-:W-:Y:S01]  /*33a0*/  @!P6 IADD3 R45, R45, -R2, RZ ;  /* 0x800000022d2de210 */ /* 0x000fe20007ffe0ff */
[----:B------:R-:W-:Y:S01]  /*33b0*/  @!P0 IMAD.IADD R89, R89, 0x1, -R0 ;  /* 0x0000000159598824 */ /* 0x000fe200078e0a00 */
[----:B------:R-:W-:Y:S01]  /*33c0*/  ISETP.GT.U32.AND P6, PT, R2, R5, PT ;  /* 0x000000050200720c */ /* 0x000fe20003fc4070 */
[----:B------:R-:W-:Y:S01]  /*33d0*/  @!P4 IMAD.MOV R95, RZ, RZ, -R95 ;  /* 0x000000ffff5fc224 */ /* 0x000fe200078e0a5f */
[----:B------:R-:W-:Y:S01]  /*33e0*/  ISETP.GE.AND P4, PT, R64, RZ, PT ;  /* 0x000000ff4000720c */ /* 0x000fe20003f86270 */
[----:B------:R-:W-:Y:S01]  /*33f0*/  @!P1 IMAD.MOV R89, RZ, RZ, -R89 ;  /* 0x000000ffff599224 */ /* 0x000fe200078e0a59 */
[----:B------:R-:W-:Y:S01]  /*3400*/  ISETP.GT.U32.AND P1, PT, R0, R97, PT ;  /* 0x000000610000720c */ /* 0x000fe20003f24070 */
[----:B------:R-:W-:Y:S01]  /*3410*/  @!P5 IMAD.MOV R91, RZ, RZ, -R91 ;  /* 0x000000ffff5bd224 */ /* 0x000fe200078e0a5b */
[----:B------:R-:W-:Y:S01]  /*3420*/  ISETP.GT.U32.AND P5, PT, R2, R45, PT ;  /* 0x0000002d0200720c */ /* 0x000fe20003fa4070 */
[----:B------:R-:W-:Y:S01]  /*3430*/  @!P2 IMAD.MOV R93, RZ, RZ, -R93 ;  /* 0x000000ffff5da224 */ /* 0x000fe200078e0a5d */
[----:B------:R-:W-:-:S02]  /*3440*/  ISETP.GE.U32.AND P0, PT, R6, 0x7fffffc0, PT ;  /* 0x7fffffc00600780c */ /* 0x000fc40003f06070 */
[----:B------:R-:W-:-:S03]  /*3450*/  IADD3 R6, R252, -0x5, RZ ;  /* 0xfffffffbfc067810 */ /* 0x000fc60007ffe0ff */
[----:B------:R-:W-:Y:S01]  /*3460*/  @!P6 IMAD.IADD R5, R5, 0x1, -R2 ;  /* 0x000000010505e824 */ /* 0x000fe200078e0a02 */
[----:B------:R-:W-:Y:S02]  /*3470*/  ISETP.GE.U32.AND P2, PT, R6, 0x7fffffbc, PT ;  /* 0x7fffffbc0600780c */ /* 0x000fe40003f46070 */
[----:B------:R-:W-:Y:S01]  /*3480*/  LOP3.LUT R6, R218, 0x3f, RZ, 0xc0, !PT ;  /* 0x0000003fda067812 */ /* 0x000fe200078ec0ff */
[----:B------:R-:W-:Y:S01]  /*3490*/  @!P4 IMAD.MOV R5, RZ, RZ, -R5 ;  /* 0x000000ffff05c224 */ /* 0x000fe200078e0a05 */
[----:B------:R-:W-:Y:S01]  /*34a0*/  ISETP.GE.AND P4, PT, R62, RZ, PT ;  /* 0x000000ff3e00720c */ /* 0x000fe20003f86270 */
[----:B------:R-:W-:Y:S01]  /*34b0*/  @!P1 IMAD.IADD R97, R97, 0x1, -R0 ;  /* 0x0000000161619824 */ /* 0x000fe200078e0a00 */
[----:B------:R-:W-:Y:S01]  /*34c0*/  IADD3 R0, R252, -0xd, RZ ;  /* 0xfffffff3fc007810 */ /* 0x000fe20007ffe0ff */
[----:B------:R-:W-:Y:S01]  /*34d0*/  IMAD R6, R6, c[0x0][0x18c], RZ ;  /* 0x0000630006067a24 */ /* 0x000fe200078e02ff */
[----:B------:R-:W-:Y:S01]  /*34e0*/  @!P5 IADD3 R45, R45, -R2, RZ ;  /* 0x800000022d2dd210 */ /* 0x000fe20007ffe0ff */
[----:B------:R-:W-:Y:S01]  /*34f0*/  @!P3 IMAD.MOV R97, RZ, RZ, -R97 ;  /* 0x000000ffff61b224 */ /* 0x000fe200078e0a61 */
[----:B------:R-:W-:-:S02]  /*3500*/  ISETP.NE.AND P5, PT, RZ, c[0x0][0x17c], PT ;  /* 0x00005f00ff007a0c */ /* 0x000fc40003fa5270 */
[----:B------:R-:W-:Y:S02]  /*3510*/  LOP3.LUT R2, RZ, c[0x0][0x17c], RZ, 0x33, !PT ;  /* 0x00005f00ff027a12 */ /* 0x000fe400078e33ff */
[----:B------:R-:W-:Y:S02]  /*3520*/  ISETP.GE.U32.AND P1, PT, R8, 0x7fffffb8, PT ;  /* 0x7fffffb80800780c */ /* 0x000fe40003f26070 */
[----:B------:R-:W-:Y:S01]  /*3530*/  ISETP.GE.U32.AND P6, PT, R0, 0x7fffffb4, PT ;  /* 0x7fffffb40000780c */ /* 0x000fe20003fc6070 */
[----:B------:R-:W-:Y:S01]  /*3540*/  @!P4 IMAD.MOV R45, RZ, RZ, -R45 ;  /* 0x000000ffff2dc224 */ /* 0x000fe200078e0a2d */
[----:B------:R-:W-:Y:S02]  /*3550*/  ISETP.NE.AND P3, PT, RZ, c[0x0][0x178], PT ;  /* 0x00005e00ff007a0c */ /* 0x000fe40003f65270 */
[----:B------:R-:W-:Y:S02]  /*3560*/  LOP3.LUT R0, RZ, c[0x0][0x178], RZ, 0x33, !PT ;  /* 0x00005e00ff007a12 */ /* 0x000fe400078e33ff */
[----:B------:R-:W-:-:S02]  /*3570*/  SEL R8, R2, R4, !P5 ;  /* 0x0000000402087207 */ /* 0x000fc40006800000 */
[----:B------:R-:W-:Y:S02]  /*3580*/  SEL R4, R0, R5, !P3 ;  /* 0x0000000500047207 */ /* 0x000fe40005800000 */
[----:B------:R-:W-:Y:S01]  /*3590*/  SEL R7, R2, R7, !P5 ;  /* 0x0000000702077207 */ /* 0x000fe20006800000 */
[----:B------:R-:W-:Y:S01]  /*35a0*/  IMAD R5, R8, c[0x0][0x190], RZ ;  /* 0x0000640008057a24 */ /* 0x000fe200078e02ff */
[C---:B------:R-:W-:Y:S02]  /*35b0*/  SEL R9, R2.reuse, R9, !P5 ;  /* 0x0000000902097207 */ /* 0x040fe40006800000 */
[----:B------:R-:W-:Y:S01]  /*35c0*/  SEL R11, R2, R11, !P5 ;  /* 0x0000000b020b7207 */ /* 0x000fe20006800000 */
[----:B------:R-:W-:Y:S01]  /*35d0*/  IMAD R7, R7, c[0x0][0x190], RZ ;  /* 0x0000640007077a24 */ /* 0x000fe200078e02ff */
[----:B------:R-:W-:Y:S01]  /*35e0*/  LEA R54, P4, R6, c[0x0][0x168], 0x2 ;  /* 0x00005a0006367a11 */ /* 0x000fe200078810ff */
[----:B------:R-:W-:Y:S01]  /*35f0*/  IMAD R9, R9, c[0x0][0x190], RZ ;  /* 0x0000640009097a24 */ /* 0x000fe200078e02ff */
[C---:B------:R-:W-:Y:S01]  /*3600*/  SEL R12, R2.reuse, R12, !P5 ;  /* 0x0000000c020c7207 */ /* 0x040fe20006800000 */
[----:B------:R-:W-:Y:S01]  /*3610*/  IMAD R11, R11, c[0x0][0x190], RZ ;  /* 0x000064000b0b7a24 */ /* 0x000fe200078e02ff */
[----:B------:R-:W-:-:S02]  /*3620*/  SEL R10, R2, R13, !P5 ;  /* 0x0000000d020a7207 */ /* 0x000fc40006800000 */
[----:B------:R-:W-:Y:S01]  /*3630*/  SEL R14, R2, R14, !P5 ;  /* 0x0000000e020e7207 */ /* 0x000fe20006800000 */
[----:B------:R-:W-:Y:S01]  /*3640*/  IMAD R13, R12, c[0x0][0x190], RZ ;  /* 0x000064000c0d7a24 */ /* 0x000fe200078e02ff */
[C---:B------:R-:W-:Y:S02]  /*3650*/  SEL R15, R2.reuse, R15, !P5 ;  /* 0x0000000f020f7207 */ /* 0x040fe40006800000 */
[C---:B------:R-:W-:Y:S02]  /*3660*/  SEL R16, R2.reuse, R16, !P5 ;  /* 0x0000001002107207 */ /* 0x040fe40006800000 */
[----:B------:R-:W-:Y:S01]  /*3670*/  SEL R46, R2, R17, !P5 ;  /* 0x00000011022e7207 */ /* 0x000fe20006800000 */
[----:B------:R-:W-:Y:S01]  /*3680*/  IMAD R17, R10, c[0x0][0x190], RZ ;  /* 0x000064000a117a24 */ /* 0x000fe200078e02ff */
[C---:B------:R-:W-:Y:S02]  /*3690*/  SEL R18, R2.reuse, R18, !P5 ;  /* 0x0000001202127207 */ /* 0x040fe40006800000 */
[----:B------:R-:W-:-:S02]  /*36a0*/  SEL R19, R2, R19, !P5 ;  /* 0x0000001302137207 */ /* 0x000fc40006800000 */
[C---:B------:R-:W-:Y:S02]  /*36b0*/  SEL R20, R2.reuse, R20, !P5 ;  /* 0x0000001402147207 */ /* 0x040fe40006800000 */
[----:B------:R-:W-:Y:S01]  /*36c0*/  SEL R48, R2, R21, !P5 ;  /* 0x0000001502307207 */ /* 0x000fe20006800000 */
[----:B------:R-:W-:Y:S01]  /*36d0*/  IMAD R21, R14, c[0x0][0x190], RZ ;  /* 0x000064000e157a24 */ /* 0x000fe200078e02ff */
[C---:B------:R-:W-:Y:S02]  /*36e0*/  SEL R22, R2.reuse, R22, !P5 ;  /* 0x0000001602167207 */ /* 0x040fe40006800000 */
[C---:B------:R-:W-:Y:S02]  /*36f0*/  SEL R23, R2.reuse, R23, !P5 ;  /* 0x0000001702177207 */ /* 0x040fe40006800000 */
[C---:B------:R-:W-:Y:S02]  /*3700*/  SEL R24, R2.reuse, R24, !P5 ;  /* 0x0000001802187207 */ /* 0x040fe40006800000 */
[C---:B------:R-:W-:Y:S01]  /*3710*/  SEL R50, R2.reuse, R25, !P5 ;  /* 0x0000001902327207 */ /* 0x040fe20006800000 */
[----:B------:R-:W-:Y:S01]  /*3720*/  IMAD R25, R15, c[0x0][0x190], RZ ;  /* 0x000064000f197a24 */ /* 0x000fe200078e02ff */
[----:B------:R-:W-:-:S02]  /*3730*/  SEL R26, R2, R26, !P5 ;  /* 0x0000001a021a7207 */ /* 0x000fc40006800000 */
[----:B------:R-:W-:Y:S01]  /*3740*/  SEL R52, R2, R27, !P5 ;  /* 0x0000001b02347207 */ /* 0x000fe20006800000 */
[----:B------:R-:W-:Y:S01]  /*3750*/  IMAD R27, R16, c[0x0][0x190], RZ ;  /* 0x00006400101b7a24 */ /* 0x000fe200078e02ff */
[C---:B------:R-:W-:Y:S02]  /*3760*/  SEL R28, R2.reuse, R28, !P5 ;  /* 0x0000001c021c7207 */ /* 0x040fe40006800000 */
[C---:B------:R-:W-:Y:S02]  /*3770*/  SEL R29, R2.reuse, R29, !P5 ;  /* 0x0000001d021d7207 */ /* 0x040fe40006800000 */
[C---:B------:R-:W-:Y:S02]  /*3780*/  SEL R30, R2.reuse, R30, !P5 ;  /* 0x0000001e021e7207 */ /* 0x040fe40006800000 */
[----:B------:R-:W-:Y:S01]  /*3790*/  SEL R56, R2, R31, !P5 ;  /* 0x0000001f02387207 */ /* 0x000fe20006800000 */
[----:B------:R-:W-:Y:S01]  /*37a0*/  IMAD R31, R46, c[0x0][0x190], RZ ;  /* 0x000064002e1f7a24 */ /* 0x000fe200078e02ff */
[----:B------:R-:W-:-:S02]  /*37b0*/  SEL R32, R2, R32, !P5 ;  /* 0x0000002002207207 */ /* 0x000fc40006800000 */
[----:B------:R-:W-:Y:S01]  /*37c0*/  SEL R58, R2, R33, !P5 ;  /* 0x00000021023a7207 */ /* 0x000fe20006800000 */
[----:B------:R-:W-:Y:S01]  /*37d0*/  IMAD R33, R18, c[0x0][0x190], RZ ;  /* 0x0000640012217a24 */ /* 0x000fe200078e02ff */
[C---:B------:R-:W-:Y:S02]  /*37e0*/  SEL R34, R2.reuse, R34, !P5 ;  /* 0x0000002202227207 */ /* 0x040fe40006800000 */
[C---:B------:R-:W-:Y:S02]  /*37f0*/  SEL R35, R2.reuse, R35, !P5 ;  /* 0x0000002302237207 */ /* 0x040fe40006800000 */
[C---:B------:R-:W-:Y:S01]  /*3800*/  SEL R60, R2.reuse, R37, !P5 ;  /* 0x00000025023c7207 */ /* 0x040fe20006800000 */
[----:B------:R-:W-:Y:S01]  /*3810*/  IMAD R37, R19, c[0x0][0x190], RZ ;  /* 0x0000640013257a24 */ /* 0x000fe200078e02ff */
[C---:B------:R-:W-:Y:S02]  /*3820*/  SEL R36, R2.reuse, R36, !P5 ;  /* 0x0000002402247207 */ /* 0x040fe40006800000 */
[----:B------:R-:W-:-:S02]  /*3830*/  SEL R38, R2, R38, !P5 ;  /* 0x0000002602267207 */ /* 0x000fc40006800000 */
[C---:B------:R-:W-:Y:S02]  /*3840*/  SEL R39, R2.reuse, R39, !P5 ;  /* 0x0000002702277207 */ /* 0x040fe40006800000 */
[C---:B------:R-:W-:Y:S02]  /*3850*/  SEL R101, R2.reuse, R40, !P5 ;  /* 0x0000002802657207 */ /* 0x040fe40006800000 */
[C---:B------:R-:W-:Y:S02]  /*3860*/  SEL R103, R2.reuse, R41, !P5 ;  /* 0x0000002902677207 */ /* 0x040fe40006800000 */
[C---:B------:R-:W-:Y:S01]  /*3870*/  SEL R111, R2.reuse, R42, !P5 ;  /* 0x0000002a026f7207 */ /* 0x040fe20006800000 */
[----:B------:R-:W-:Y:S01]  /*3880*/  IMAD R101, R101, c[0x0][0x190], RZ ;  /* 0x0000640065657a24 */ /* 0x000fe200078e02ff */
[C---:B------:R-:W-:Y:S01]  /*3890*/  SEL R115, R2.reuse, R43, !P5 ;  /* 0x0000002b02737207 */ /* 0x040fe20006800000 */
[----:B------:R-:W-:Y:S01]  /*38a0*/  IMAD R103, R103, c[0x0][0x190], RZ ;  /* 0x0000640067677a24 */ /* 0x000fe200078e02ff */
[C---:B------:R-:W-:Y:S01]  /*38b0*/  SEL R117, R2.reuse, R44, !P5 ;  /* 0x0000002c02757207 */ /* 0x040fe20006800000 */
[----:B------:R-:W-:Y:S01]  /*38c0*/  IMAD R111, R111, c[0x0][0x190], RZ ;  /* 0x000064006f6f7a24 */ /* 0x000fe200078e02ff */
[----:B------:R-:W-:Y:S01]  /*38d0*/  SEL R119, R2, R47, !P5 ;  /* 0x0000002f02777207 */ /* 0x000fe20006800000 */
[----:B------:R-:W-:Y:S01]  /*38e0*/  IMAD R47, R48, c[0x0][0x190], RZ ;  /* 0x00006400302f7a24 */ /* 0x000fe200078e02ff */
[----:B------:R-:W-:Y:S01]  /*38f0*/  SEL R121, R2, R49, !P5 ;  /* 0x0000003102797207 */ /* 0x000fe20006800000 */
        /* <DEDUP_REMOVED lines=9> */
[----:B------:R-:W-:Y:S01]  /*3990*/  SEL R137, R2, R59, !P5 ;  /* 0x0000003b02897207 */ /* 0x000fe20006800000 */
[----:B------:R-:W-:Y:S01]  /*39a0*/  IMAD R59, R26, c[0x0][0x190], RZ ;  /* 0x000064001a3b7a24 */ /* 0x000fe200078e02ff */
[----:B------:R-:W-:Y:S01]  /*39b0*/  SEL R139, R2, R61, !P5 ;  /* 0x0000003d028b7207 */ /* 0x000fe20006800000 */
[----:B------:R-:W-:Y:S01]  /*39c0*/  IMAD R61, R52, c[0x0][0x190], RZ ;  /* 0x00006400343d7a24 */ /* 0x000fe200078e02ff */
[C---:B------:R-:W-:Y:S01]  /*39d0*/  SEL R141, R2.reuse, R63, !P5 ;  /* 0x0000003f028d7207 */ /* 0x040fe20006800000 */
        /* <DEDUP_REMOVED lines=39> */
[----:B------:R-:W-:Y:S01]  /*3c50*/  LEA.HI.X.SX32 R2, R6, c[0x0][0x16c], 0x2, P4 ;  /* 0x00005b0006027a11 */ /* 0x000fe200020f16ff */
[----:B------:R-:W-:Y:S01]  /*3c60*/  IMAD R177, R3, c[0x0][0x190], RZ ;  /* 0x0000640003b17a24 */ /* 0x000fe200078e02ff */
[-C--:B------:R-:W-:Y:S01]  /*3c70*/  LEA R40, P3, R5, R54.reuse, 0x2 ;  /* 0x0000003605287211 */ /* 0x080fe200078610ff */
[----:B------:R-:W-:Y:S01]  /*3c80*/  IMAD R3, R4, c[0x0][0x184], RZ ;  /* 0x0000610004037a24 */ /* 0x000fe200078e02ff */
[----:B------:R-:W-:Y:S01]  /*3c90*/  LEA R88, P4, R7, R54, 0x2 ;  /* 0x0000003607587211 */ /* 0x000fe200078810ff */
[----:B------:R-:W-:Y:S01]  /*3ca0*/  IMAD R137, R137, c[0x0][0x190], RZ ;  /* 0x0000640089897a24 */ /* 0x000fe200078e02ff */
[----:B------:R-:W-:Y:S01]  /*3cb0*/  LEA.HI.X.SX32 R41, R5, R2, 0x2, P3 ;  /* 0x0000000205297211 */ /* 0x000fe200018f16ff */
[----:B------:R-:W-:Y:S01]  /*3cc0*/  IMAD R139, R139, c[0x0][0x190], RZ ;  /* 0x000064008b8b7a24 */ /* 0x000fe200078e02ff */
[-C--:B------:R-:W-:Y:S01]  /*3cd0*/  LEA R14, P3, R9, R54.reuse, 0x2 ;  /* 0x00000036090e7211 */ /* 0x080fe200078610ff */
[----:B------:R-:W-:Y:S01]  /*3ce0*/  IMAD R141, R141, c[0x0][0x190], RZ ;  /* 0x000064008d8d7a24 */ /* 0x000fe200078e02ff */
[----:B-1----:R-:W-:Y:S01]  /*3cf0*/  LEA R62, P5, R11, R54, 0x2 ;  /* 0x000000360b3e7211 */ /* 0x002fe200078a10ff */
[----:B------:R-:W-:Y:S01]  /*3d00*/  IMAD R143, R143, c[0x0][0x190], RZ ;  /* 0x000064008f8f7a24 */ /* 0x000fe200078e02ff */
[-C--:B------:R-:W-:Y:S01]  /*3d10*/  LEA.HI.X.SX32 R89, R7, R2.reuse, 0x2, P4 ;  /* 0x0000000207597211 */ /* 0x080fe200020f16ff */
[----:B------:R-:W-:Y:S01]  /*3d20*/  IMAD R145, R145, c[0x0][0x190], RZ ;  /* 0x0000640091917a24 */ /* 0x000fe200078e02ff */
[----:B------:R-:W-:Y:S01]  /*3d30*/  LEA.HI.X.SX32 R15, R9, R2, 0x2, P3 ;  /* 0x00000002090f7211 */ /* 0x000fe200018f16ff */
[----:B------:R-:W-:Y:S01]  /*3d40*/  IMAD R147, R147, c[0x0][0x190], RZ ;  /* 0x0000640093937a24 */ /* 0x000fe200078e02ff */
[-C--:B------:R-:W-:Y:S01]  /*3d50*/  LEA R18, P4, R13, R54.reuse, 0x2 ;  /* 0x000000360d127211 */ /* 0x080fe200078810ff */
[----:B------:R-:W-:Y:S01]  /*3d60*/  IMAD R149, R149, c[0x0][0x190], RZ ;  /* 0x0000640095957a24 */ /* 0x000fe200078e02ff */
[----:B------:R-:W-:Y:S01]  /*3d70*/  LEA R28, P3, R17, R54, 0x2 ;  /* 0x00000036111c7211 */ /* 0x000fe200078610ff */
[----:B------:R-:W-:Y:S01]  /*3d80*/  IMAD R151, R151, c[0x0][0x190], RZ ;  /* 0x0000640097977a24 */ /* 0x000fe200078e02ff */
[----:B------:R-:W-:Y:S01]  /*3d90*/  LEA.HI.X.SX32 R63, R11, R2, 0x2, P5 ;  /* 0x000000020b3f7211 */ /* 0x000fe200028f16ff */
[----:B------:R-:W-:Y:S01]  /*3da0*/  IMAD R153, R153, c[0x0][0x190], RZ ;  /* 0x0000640099997a24 */ /* 0x000fe200078e02ff */
[----:B------:R-:W-:Y:S01]  /*3db0*/  LEA R22, P5, R21, R54, 0x2 ;  /* 0x0000003615167211 */ /* 0x000fe200078a10ff */
        /* <DEDUP_REMOVED lines=23> */
[----:B------:R-:W-:-:S02]  /*3f30*/  LEA R104, P5, R45, R54, 0x2 ;  /* 0x000000362d687211 */ /* 0x000fc400078a10ff */
[-C--:B------:R-:W-:Y:S02]  /*3f40*/  LEA.HI.X.SX32 R39, R33, R2.reuse, 0x2, P4 ;  /* 0x0000000221277211 */ /* 0x080fe400020f16ff */
[----:B------:R-:W-:Y:S02]  /*3f50*/  LEA.HI.X.SX32 R127, R37, R2, 0x2, P3 ;  /* 0x00000002257f7211 */ /* 0x000fe400018f16ff */
[-C--:B------:R-:W-:Y:S02]  /*3f60*/  LEA R8, P4, R47, R54.reuse, 0x2 ;  /* 0x000000362f087211 */ /* 0x080fe400078810ff */
[----:B------:R-:W-:Y:S02]  /*3f70*/  LEA R50, P3, R49, R54, 0x2 ;  /* 0x0000003631327211 */ /* 0x000fe400078610ff */
[----:B------:R-:W-:Y:S02]  /*3f80*/  LEA.HI.X.SX32 R105, R45, R2, 0x2, P5 ;  /* 0x000000022d697211 */ /* 0x000fe400028f16ff */
        /* <DEDUP_REMOVED lines=98> */
[-C--:B------:R-:W-:Y:S02]  /*45b0*/  LEA.HI.X.SX32 R55, R177, R2.reuse, 0x2, P5 ;  /* 0x00000002b1377211 */ /* 0x080fe400028f16ff */
[----:B------:R-:W-:Y:S02]  /*45c0*/  LEA.HI.X.SX32 R101, R175, R2, 0x2, P3 ;  /* 0x00000002af657211 */ /* 0x000fe400018f16ff */
[C---:B------:R-:W-:Y:S02]  /*45d0*/  LEA R236, P5, R3.reuse, c[0x0][0x160], 0x2 ;  /* 0x0000580003ec7a11 */ /* 0x040fe400078a10ff */
[----:B------:R-:W-:Y:S02]  /*45e0*/  IADD3 R2, R252, -0x15, RZ ;  /* 0xffffffebfc027810 */ /* 0x000fe40007ffe0ff */
[----:B------:R-:W-:-:S02]  /*45f0*/  LEA.HI.X.SX32 R237, R3, c[0x0][0x164], 0x2, P5 ;  /* 0x0000590003ed7a11 */ /* 0x000fc400028f16ff */
[----:B------:R-:W-:Y:S01]  /*4600*/  ISETP.GE.U32.AND P5, PT, R2, 0x7fffffac, PT ;  /* 0x7fffffac0200780c */ /* 0x000fe20003fa6070 */
[----:B------:R-:W-:Y:S01]  /*4610*/  IMAD.MOV.U32 R2, RZ, RZ, c[0x0][0x188] ;  /* 0x00006200ff027624 */ /* 0x000fe200078e00ff */
[----:B------:R-:W-:Y:S01]  /*4620*/  LEA R238, P3, R0, c[0x0][0x160], 0x2 ;  /* 0x0000580000ee7a11 */ /* 0x000fe200078610ff */
[----:B------:R1:W-:Y:S01]  /*4630*/  LDGSTS.E [R188], [R236.64], !P0 ;  /* 0x00000000ecbc7fae */ /* 0x0003e2000c121844 */
[----:B------:R-:W-:Y:S01]  /*4640*/  ISETP.GE.U32.AND P4, PT, R132, 0x7fffffb0, PT ;  /* 0x7fffffb08400780c */ /* 0x000fe20003f86070 */
[C---:B------:R-:W-:Y:S01]  /*4650*/  IMAD.SHL.U32 R135, R2.reuse, 0x8, RZ ;  /* 0x0000000802877824 */ /* 0x040fe200078e00ff */
[C---:B------:R-:W-:Y:S01]  /*4660*/  SHF.L.U32 R243, R2.reuse, 0x2, RZ ;  /* 0x0000000202f37819 */ /* 0x040fe200000006ff */
[----:B------:R-:W-:Y:S01]  /*4670*/  IMAD R139, R2, 0xc, RZ ;  /* 0x0000000c028b7824 */ /* 0x000fe200078e02ff */
[----:B------:R-:W-:Y:S01]  /*4680*/  LEA.HI.X.SX32 R239, R0, c[0x0][0x164], 0x2, P3 ;  /* 0x0000590000ef7a11 */ /* 0x000fe200018f16ff */
[----:B------:R-:W-:Y:S01]  /*4690*/  IMAD.SHL.U32 R3, R2, 0x10, RZ ;  /* 0x0000001002037824 */ /* 0x000fe200078e00ff */
[C---:B------:R-:W-:Y:S01]  /*46a0*/  IADD3 R0, R252.reuse, -0x1d, RZ ;  /* 0xffffffe3fc007810 */ /* 0x040fe20007ffe0ff */
[C---:B------:R-:W-:Y:S01]  /*46b0*/  IMAD.WIDE R240, R243.reuse, 0x4, R236 ;  /* 0x00000004f3f07825 */ /* 0x040fe200078e02ec */
[----:B------:R-:W-:Y:S01]  /*46c0*/  IADD3 R132, R252, -0x19, RZ ;  /* 0xffffffe7fc847810 */ /* 0x000fe20007ffe0ff */
[----:B------:R1:W-:Y:S01]  /*46d0*/  LDGSTS.E [R188+0x200], [R238.64], !P0 ;  /* 0x00200000eebc7fae */ /* 0x0003e2000c121844 */
[----:B------:R-:W-:Y:S01]  /*46e0*/  ISETP.GE.U32.AND P0, PT, R0, 0x7fffffa4, PT ;  /* 0x7fffffa40000780c */ /* 0x000fe20003f06070 */
[----:B------:R-:W-:Y:S01]  /*46f0*/  IMAD.WIDE R242, R243, 0x4, R238 ;  /* 0x00000004f3f27825 */ /* 0x000fe200078e02ee */
[----:B------:R-:W-:Y:S01]  /*4700*/  IADD3 R0, R252, -0x21, RZ ;  /* 0xffffffdffc007810 */ /* 0x000fe20007ffe0ff */
[----:B------:R1:W-:Y:S01]  /*4710*/  LDGSTS.E [R188+0x1000], [R240.64], !P2 ;  /* 0x01000000f0bc7fae */ /* 0x0003e2000d121844 */
[----:B------:R-:W-:Y:S01]  /*4720*/  ISETP.GE.U32.AND P3, PT, R132, 0x7fffffa8, PT ;  /* 0x7fffffa88400780c */ /* 0x000fe20003f66070 */
[----:B------:R-:W-:-:S02]  /*4730*/  IMAD.WIDE R132, R135, 0x4, R236 ;  /* 0x0000000487847825 */ /* 0x000fc400078e02ec */
[----:B------:R1:W-:Y:S01]  /*4740*/  LDGSTS.E [R188+0x1200], [R242.64], !P2 ;  /* 0x01200000f2bc7fae */ /* 0x0003e2000d121844 */
[----:B------:R-:W-:Y:S01]  /*4750*/  ISETP.GE.U32.AND P2, PT, R0, 0x7fffffa0, PT ;  /* 0x7fffffa00000780c */ /* 0x000fe20003f46070 */
[----:B------:R-:W-:Y:S01]  /*4760*/  IMAD.WIDE R134, R135, 0x4, R238 ;  /* 0x0000000487867825 */ /* 0x000fe200078e02ee */
[----:B------:R-:W-:Y:S01]  /*4770*/  IADD3 R0, R252, -0x25, RZ ;  /* 0xffffffdbfc007810 */ /* 0x000fe20007ffe0ff */
[----:B------:R1:W-:Y:S02]  /*4780*/  LDGSTS.E [R188+0x2000], [R132.64], !P1 ;  /* 0x0200000084bc7fae */ /* 0x0003e4000c921844 */
[C---:B------:R-:W-:Y:S02]  /*4790*/  IMAD.WIDE R136, R139.reuse, 0x4, R236 ;  /* 0x000000048b887825 */ /* 0x040fe400078e02ec */
[----:B------:R1:W-:Y:S01]  /*47a0*/  LDGSTS.E [R188+0x2200], [R134.64], !P1 ;  /* 0x0220000086bc7fae */ /* 0x0003e2000c921844 */
[----:B------:R-:W-:Y:S01]  /*47b0*/  ISETP.GE.U32.AND P1, PT, R0, 0x7fffff9c, PT ;  /* 0x7fffff9c0000780c */ /* 0x000fe20003f26070 */
[----:B------:R-:W-:Y:S01]  /*47c0*/  IMAD.WIDE R138, R139, 0x4, R238 ;  /* 0x000000048b8a7825 */ /* 0x000fe200078e02ee */
[----:B------:R-:W-:Y:S01]  /*47d0*/  IADD3 R0, R252, -0x29, RZ ;  /* 0xffffffd7fc007810 */ /* 0x000fe20007ffe0ff */
[----:B------:R1:W-:Y:S02]  /*47e0*/  LDGSTS.E [R188+0x3000], [R136.64], !P6 ;  /* 0x0300000088bc7fae */ /* 0x0003e4000f121844 */
[----:B------:R-:W-:-:S02]  /*47f0*/  IMAD.WIDE R184, R3, 0x4, R236 ;  /* 0x0000000403b87825 */ /* 0x000fc400078e02ec */
[----:B------:R1:W-:Y:S01]  /*4800*/  LDGSTS.E [R188+0x3200], [R138.64], !P6 ;  /* 0x032000008abc7fae */ /* 0x0003e2000f121844 */
[----:B------:R-:W-:Y:S01]  /*4810*/  ISETP.GE.U32.AND P6, PT, R0, 0x7fffff98, PT ;  /* 0x7fffff980000780c */ /* 0x000fe20003fc6070 */
[----:B------:R-:W-:Y:S01]  /*4820*/  IMAD R141, R2, 0x14, RZ ;  /* 0x00000014028d7824 */ /* 0x000fe200078e02ff */
[----:B------:R-:W-:Y:S01]  /*4830*/  IADD3 R0, R252, -0x2d, RZ ;  /* 0xffffffd3fc007810 */ /* 0x000fe20007ffe0ff */
[----:B------:R-:W-:Y:S01]  /*4840*/  IMAD.WIDE R182, R3, 0x4, R238 ;  /* 0x0000000403b67825 */ /* 0x000fe200078e02ee */
[----:B------:R2:W-:Y:S03]  /*4850*/  LDGSTS.E [R188+0x4000], [R184.64], !P4 ;  /* 0x04000000b8bc7fae */ /* 0x0005e6000e121844 */
[----:B------:R-:W-:Y:S01]  /*4860*/  IMAD.WIDE R180, R141, 0x4, R236 ;  /* 0x000000048db47825 */ /* 0x000fe200078e02ec */
[----:B------:R3:W-:Y:S01]  /*4870*/  LDGSTS.E [R188+0x4200], [R182.64], !P4 ;  /* 0x04200000b6bc7fae */ /* 0x0007e2000e121844 */
[----:B------:R-:W-:-:S02]  /*4880*/  ISETP.GE.U32.AND P4, PT, R0, 0x7fffff94, PT ;  /* 0x7fffff940000780c */ /* 0x000fc40003f86070 */
[----:B------:R-:W-:Y:S01]  /*4890*/  IMAD.WIDE R178, R141, 0x4, R238 ;  /* 0x000000048db27825 */ /* 0x000fe200078e02ee */
[----:B------:R-:W-:Y:S01]  /*48a0*/  IADD3 R0, R252, -0x31, RZ ;  /* 0xffffffcffc007810 */ /* 0x000fe20007ffe0ff */
[----:B------:R4:W-:Y:S02]  /*48b0*/  LDGSTS.E [R188+0x5000], [R180.64], !P5 ;  /* 0x05000000b4bc7fae */ /* 0x0009e4000e921844 */
[C---:B------:R-:W-:Y:S02]  /*48c0*/  IMAD R3, R2.reuse, 0x18, RZ ;  /* 0x0000001802037824 */ /* 0x040fe400078e02ff */
[----:B------:R-:W-:Y:S01]  /*48d0*/  IMAD R141, R2, 0x1c, RZ ;  /* 0x0000001c028d7824 */ /* 0x000fe200078e02ff */
[----:B------:R5:W-:Y:S01]  /*48e0*/  LDGSTS.E [R188+0x5200], [R178.64], !P5 ;  /* 0x05200000b2bc7fae */ /* 0x000be2000e921844 */
[C---:B------:R-:W-:Y:S01]  /*48f0*/  IMAD.WIDE R148, R3.reuse, 0x4, R236 ;  /* 0x0000000403947825 */ /* 0x040fe200078e02ec */
[----:B------:R-:W-:Y:S02]  /*4900*/  ISETP.GE.U32.AND P5, PT, R0, 0x7fffff90, PT ;  /* 0x7fffff900000780c */ /* 0x000fe40003fa6070 */
[----:B------:R-:W-:Y:S01]  /*4910*/  STL.64 [R1+0x158], R184 ;  /* 0x000158b801007387 */ /* 0x000fe20000100a00 */
[----:B------:R-:W-:Y:S01]  /*4920*/  IMAD.WIDE R146, R3, 0x4, R238 ;  /* 0x0000000403927825 */ /* 0x000fe200078e02ee */
[----:B------:R-:W-:-:S02]  /*4930*/  IADD3 R0, R252, -0x35, RZ ;  /* 0xffffffcbfc007810 */ /* 0x000fc40007ffe0ff */
[----:B------:R-:W-:Y:S01]  /*4940*/  STL.64 [R1+0x150], R182 ;  /* 0x000150b601007387 */ /* 0x000fe20000100a00 */
[----:B------:R-:W-:-:S03]  /*4950*/  IMAD.WIDE R144, R141, 0x4, R236 ;  /* 0x000000048d907825 */ /* 0x000fc600078e02ec */
[----:B------:R-:W-:Y:S01]  /*4960*/  STL.64 [R1+0x118], R180 ;  /* 0x000118b401007387 */ /* 0x000fe20000100a00 */
[----:B------:R-:W-:-:S03]  /*4970*/  IMAD.WIDE R142, R141, 0x4, R238 ;  /* 0x000000048d8e7825 */ /* 0x000fc600078e02ee */
[----:B------:R-:W-:Y:S01]  /*4980*/  STL.64 [R1+0x110], R178 ;  /* 0x000110b201007387 */ /* 0x000fe20000100a00 */
[C---:B------:R-:W-:Y:S02]  /*4990*/  IMAD.SHL.U32 R3, R2.reuse, 0x20, RZ ;  /* 0x0000002002037824 */ /* 0x040fe400078e00ff */
[C---:B------:R-:W-:Y:S01]  /*49a0*/  IMAD R141, R2.reuse, 0x24, RZ ;  /* 0x00000024028d7824 */ /* 0x040fe200078e02ff */
[----:B------:R1:W-:Y:S01]  /*49b0*/  LDGSTS.E [R188+0x6000], [R148.64], !P3 ;  /* 0x0600000094bc7fae */ /* 0x0003e2000d921844 */
[C---:B------:R-:W-:Y:S02]  /*49c0*/  IMAD R151, R2.reuse, 0x30, RZ ;  /* 0x0000003002977824 */ /* 0x040fe400078e02ff */
[C---:B------:R-:W-:Y:S01]  /*49d0*/  IMAD R155, R2.reuse, 0x34, RZ ;  /* 0x00000034029b7824 */ /* 0x040fe200078e02ff */
[----:B------:R1:W-:Y:S01]  /*49e0*/  STL.64 [R1+0xd8], R148 ;  /* 0x0000d89401007387 */ /* 0x0003e20000100a00 */
[----:B------:R-:W-:Y:S02]  /*49f0*/  IMAD R159, R2, 0x38, RZ ;  /* 0x00000038029f7824 */ /* 0x000fe400078e02ff */
[----:B------:R-:W-:Y:S01]  /*4a00*/  IMAD.WIDE R152, R155, 0x4, R236 ;  /* 0x000000049b987825 */ /* 0x000fe200078e02ec */
[----:B------:R2:W-:Y:S01]  /*4a10*/  LDGSTS.E [R188+0x6200], [R146.64], !P3 ;  /* 0x0620000092bc7fae */ /* 0x0005e2000d921844 */
[----:B------:R-:W-:-:S02]  /*4a20*/  ISETP.GE.U32.AND P3, PT, R0, 0x7fffff8c, PT ;  /* 0x7fffff8c0000780c */ /* 0x000fc40003f66070 */
[----:B------:R-:W-:Y:S01]  /*4a30*/  IADD3 R0, R252, -0x39, RZ ;  /* 0xffffffc7fc007810 */ /* 0x000fe20007ffe0ff */
[----:B------:R2:W-:Y:S01]  /*4a40*/  STL.64 [R1+0xd0], R146 ;  /* 0x0000d09201007387 */ /* 0x0005e20000100a00 */
[----:B------:R-:W-:Y:S02]  /*4a50*/  IMAD R163, R2, 0x3c, RZ ;  /* 0x0000003c02a37824 */ /* 0x000fe400078e02ff */
[----:B------:R-:W-:Y:S01]  /*4a60*/  IMAD.WIDE R154, R155, 0x4, R238 ;  /* 0x000000049b9a7825 */ /* 0x000fe200078e02ee */
[----:B------:R3:W-:Y:S03]  /*4a70*/  STL.64 [R1+0x98], R144 ;  /* 0x0000989001007387 */ /* 0x0007e60000100a00 */
[--C-:B-1----:R-:W-:Y:S01]  /*4a80*/  IMAD.WIDE R148, R3, 0x4, R236.reuse ;  /* 0x0000000403947825 */ /* 0x102fe200078e02ec */
[----:B------:R3:W-:Y:S03]  /*4a90*/  LDGSTS.E [R188+0x7000], [R144.64], !P0 ;  /* 0x0700000090bc7fae */ /* 0x0007e6000c121844 */
[--C-:B------:R-:W-:Y:S01]  /*4aa0*/  IMAD.WIDE R156, R159, 0x4, R236.reuse ;  /* 0x000000049f9c7825 */ /* 0x100fe200078e02ec */
[----:B------:R1:W-:Y:S03]  /*4ab0*/  STL.64 [R1+0x90], R142 ;  /* 0x0000908e01007387 */ /* 0x0003e60000100a00 */
[----:B--2---:R-:W-:Y:S01]  /*4ac0*/  IMAD.WIDE R146, R141, 0x4, R236 ;  /* 0x000000048d927825 */ /* 0x004fe200078e02ec */
[----:B------:R1:W-:Y:S01]  /*4ad0*/  LDGSTS.E [R188+0x7200], [R142.64], !P0 ;  /* 0x072000008ebc7fae */ /* 0x0003e2000c121844 */
[----:B------:R-:W-:-:S02]  /*4ae0*/  ISETP.GE.U32.AND P0, PT, R0, 0x7fffff88, PT ;  /* 0x7fffff880000780c */ /* 0x000fc40003f06070 */
[----:B------:R-:W-:Y:S01]  /*4af0*/  IADD3 R0, R252, -0x3d, RZ ;  /* 0xffffffc3fc007810 */ /* 0x000fe20007ffe0ff */
[----:B------:R2:W-:Y:S01]  /*4b00*/  STL.64 [R1+0x58], R148 ;  /* 0x0000589401007387 */ /* 0x0005e20000100a00 */
[----:B---3--:R-:W-:-:S03]  /*4b10*/  IMAD.WIDE R144, R141, 0x4, R238 ;  /* 0x000000048d907825 */ /* 0x008fc600078e02ee */
[----:B------:R2:W-:Y:S01]  /*4b20*/  LDGSTS.E [R188+0x8000], [R148.64], !P2 ;  /* 0x0800000094bc7fae */ /* 0x0005e2000d121844 */
[----:B------:R-:W-:-:S04]  /*4b30*/  IMAD.WIDE R158, R159, 0x4, R238 ;  /* 0x000000049f9e7825 */ /* 0x000fc800078e02ee */
[----:B-1----:R-:W-:Y:S01]  /*4b40*/  IMAD.WIDE R142, R3, 0x4, R238 ;  /* 0x00000004038e7825 */ /* 0x002fe200078e02ee */
[----:B------:R-:W-:-:S03]  /*4b50*/  IADD3 R3, R252, -0x1a, RZ ;  /* 0xffffffe6fc037810 */ /* 0x000fc60007ffe0ff */
[--C-:B------:R-:W-:Y:S01]  /*4b60*/  IMAD.WIDE R160, R163, 0x4, R236.reuse ;  /* 0x00000004a3a07825 */ /* 0x100fe200078e02ec */
[----:B------:R1:W-:Y:S03]  /*4b70*/  STL.64 [R1+0x50], R142 ;  /* 0x0000508e01007387 */ /* 0x0003e60000100a00 */
[C---:B--2---:R-:W-:Y:S01]  /*4b80*/  IMAD.WIDE R148, R151.reuse, 0x4, R236 ;  /* 0x0000000497947825 */ /* 0x044fe200078e02ec */
[----:B------:R1:W-:Y:S01]  /*4b90*/  LDGSTS.E [R188+0x8200], [R142.64], !P2 ;  /* 0x082000008ebc7fae */ /* 0x0003e2000d121844 */
[----:B------:R-:W-:Y:S02]  /*4ba0*/  ISETP.GE.U32.AND P2, PT, R0, 0x7fffff84, PT ;  /* 0x7fffff840000780c */ /* 0x000fe40003f46070 */
[----:B------:R-:W-:Y:S01]  /*4bb0*/  IADD3 R0, R252, -0x2, RZ ;  /* 0xfffffffefc007810 */ /* 0x000fe20007ffe0ff */
[----:B------:R2:W-:Y:S01]  /*4bc0*/  STL.64 [R1+0x18], R146 ;  /* 0x0000189201007387 */ /* 0x0005e20000100a00 */
[----:B------:R-:W-:-:S03]  /*4bd0*/  IMAD.WIDE R150, R151, 0x4, R238 ;  /* 0x0000000497967825 */ /* 0x000fc600078e02ee */
[----:B------:R2:W-:Y:S01]  /*4be0*/  LDGSTS.E [R188+0x9000], [R146.64], !P1 ;  /* 0x0900000092bc7fae */ /* 0x0005e2000c921844 */
[----:B------:R-:W-:-:S03]  /*4bf0*/  IMAD.WIDE R162, R163, 0x4, R238 ;  /* 0x00000004a3a27825 */ /* 0x000fc600078e02ee */
[----:B------:R3:W-:Y:S01]  /*4c00*/  LDGSTS.E [R188+0x9200], [R144.64], !P1 ;  /* 0x0920000090bc7fae */ /* 0x0007e2000c921844 */
[----:B-1----:R-:W-:Y:S01]  /*4c10*/  IMAD R143, R2, 0x28, RZ ;  /* 0x00000028028f7824 */ /* 0x002fe200078e02ff */
[----:B------:R-:W-:Y:S01]  /*4c20*/  ISETP.GE.U32.AND P1, PT, R0, 0x7fffffbf, PT ;  /* 0x7fffffbf0000780c */ /* 0x000fe20003f26070 */
[--C-:B------:R-:W-:Y:S01]  /*4c30*/  IMAD.WIDE R170, R2, 0x4, R236.reuse ;  /* 0x0000000402aa7825 */ /* 0x100fe200078e02ec */
[----:B------:R-:W-:Y:S01]  /*4c40*/  IADD3 R0, R252, -0x6, RZ ;  /* 0xfffffffafc007810 */ /* 0x000fe20007ffe0ff */
[----:B------:R3:W-:Y:S02]  /*4c50*/  STL.64 [R1+0x10], R144 ;  /* 0x0000109001007387 */ /* 0x0007e40000100a00 */
[----:B------:R-:W-:Y:S02]  /*4c60*/  IMAD.WIDE R140, R143, 0x4, R236 ;  /* 0x000000048f8c7825 */ /* 0x000fe400078e02ec */
[----:B------:R1:W-:Y:S02]  /*4c70*/  STL.64 [R1+0x218], R170 ;  /* 0x000218aa01007387 */ /* 0x0003e40000100a00 */
[----:B--2---:R-:W-:-:S02]  /*4c80*/  IMAD R147, R2, 0x2c, RZ ;  /* 0x0000002c02937824 */ /* 0x004fc400078e02ff */
[----:B------:R-:W-:Y:S01]  /*4c90*/  IMAD.WIDE R142, R143, 0x4, R238 ;  /* 0x000000048f8e7825 */ /* 0x000fe200078e02ee */
[----:B------:R2:W-:Y:S03]  /*4ca0*/  LDGSTS.E [R188+0xa000], [R140.64], !P6 ;  /* 0x0a0000008cbc7fae */ /* 0x0005e6000f121844 */
[C---:B---3--:R-:W-:Y:S01]  /*4cb0*/  IMAD.WIDE R144, R147.reuse, 0x4, R236 ;  /* 0x0000000493907825 */ /* 0x048fe200078e02ec */
[----:B------:R2:W-:Y:S01]  /*4cc0*/  LDGSTS.E [R188+0xa200], [R142.64], !P6 ;  /* 0x0a2000008ebc7fae */ /* 0x0005e2000f121844 */
[----:B------:R-:W-:Y:S02]  /*4cd0*/  ISETP.GE.U32.AND P6, PT, R0, 0x7fffffbb, PT ;  /* 0x7fffffbb0000780c */ /* 0x000fe40003fc6070 */
[--C-:B------:R-:W-:Y:S01]  /*4ce0*/  IMAD.WIDE R146, R147, 0x4, R238.reuse ;  /* 0x0000000493927825 */ /* 0x100fe200078e02ee */
[----:B------:R-:W-:Y:S01]  /*4cf0*/  IADD3 R0, R252, -0xa, RZ ;  /* 0xfffffff6fc007810 */ /* 0x000fe20007ffe0ff */
[----:B------:R2:W-:Y:S02]  /*4d00*/  LDGSTS.E [R188+0xb000], [R144.64], !P4 ;  /* 0x0b00000090bc7fae */ /* 0x0005e4000e121844 */
[----:B------:R-:W-:-:S02]  /*4d10*/  IMAD.WIDE R168, R2, 0x4, R238 ;  /* 0x0000000402a87825 */ /* 0x000fc400078e02ee */
[----:B------:R2:W-:Y:S01]  /*4d20*/  LDGSTS.E [R188+0xb200], [R146.64], !P4 ;  /* 0x0b20000092bc7fae */ /* 0x0005e2000e121844 */
[----:B------:R-:W-:Y:S01]  /*4d30*/  ISETP.GE.U32.AND P4, PT, R0, 0x7fffffb7, PT ;  /* 0x7fffffb70000780c */ /* 0x000fe20003f86070 */
[----:B------:R-:W-:Y:S01]  /*4d40*/  IMAD R174, R2, 0x31, RZ ;  /* 0x0000003102ae7824 */ /* 0x000fe200078e02ff */
[----:B------:R-:W-:Y:S01]  /*4d50*/  IADD3 R0, R252, -0xe, RZ ;  /* 0xfffffff2fc007810 */ /* 0x000fe20007ffe0ff */
[----:B------:R2:W-:Y:S01]  /*4d60*/  LDGSTS.E [R188+0xc000], [R148.64], !P5 ;  /* 0x0c00000094bc7fae */ /* 0x0005e2000e921844 */
[C---:B-----5:R-:W-:Y:S02]  /*4d70*/  IMAD R178, R2.reuse, 0x35, RZ ;  /* 0x0000003502b27824 */ /* 0x060fe400078e02ff */
[----:B------:R-:W-:Y:S01]  /*4d80*/  IMAD R182, R2, 0x39, RZ ;  /* 0x0000003902b67824 */ /* 0x000fe200078e02ff */
        /* <DEDUP_REMOVED lines=8> */
[----:B----4-:R-:W-:Y:S01]  /*4e10*/  IMAD.WIDE R180, R182, 0x4, R236 ;  /* 0x00000004b6b47825 */ /* 0x010fe200078e02ec */
[----:B------:R-:W-:Y:S01]  /*4e20*/  IADD3 R0, R252, -0x16, RZ ;  /* 0xffffffeafc007810 */ /* 0x000fe20007ffe0ff */
[----:B------:R2:W-:Y:S02]  /*4e30*/  LDGSTS.E [R188+0xe000], [R156.64], !P0 ;  /* 0x0e0000009cbc7fae */ /* 0x0005e4000c121844 */
[----:B------:R-:W-:Y:S02]  /*4e40*/  IMAD.WIDE R182, R182, 0x4, R238 ;  /* 0x00000004b6b67825 */ /* 0x000fe400078e02ee */
[----:B------:R2:W-:Y:S01]  /*4e50*/  LDGSTS.E [R188+0xe200], [R158.64], !P0 ;  /* 0x0e2000009ebc7fae */ /* 0x0005e2000c121844 */
[----:B------:R-:W-:Y:S01]  /*4e60*/  ISETP.GE.U32.AND P0, PT, R0, 0x7fffffab, PT ;  /* 0x7fffffab0000780c */ /* 0x000fe20003f06070 */
[----:B------:R-:W-:Y:S01]  /*4e70*/  IMAD R186, R2, 0x3d, RZ ;  /* 0x0000003d02ba7824 */ /* 0x000fe200078e02ff */
[----:B------:R-:W-:Y:S01]  /*4e80*/  IADD3 R0, R252, -0x1e, RZ ;  /* 0xffffffe2fc007810 */ /* 0x000fe20007ffe0ff */
[----:B------:R2:W-:Y:S01]  /*4e90*/  LDGSTS.E [R188+0xf000], [R160.64], !P2 ;  /* 0x0f000000a0bc7fae */ /* 0x0005e2000d121844 */
[----:B------:R-:W-:-:S02]  /*4ea0*/  IMAD R248, R2, 0x26, RZ ;  /* 0x0000002602f87824 */ /* 0x000fc400078e02ff */
[----:B------:R-:W-:Y:S01]  /*4eb0*/  IMAD.WIDE R184, R186, 0x4, R236 ;  /* 0x00000004bab87825 */ /* 0x000fe200078e02ec */
[----:B------:R2:W-:Y:S01]  /*4ec0*/  LDGSTS.E [R188+0xf200], [R162.64], !P2 ;  /* 0x0f200000a2bc7fae */ /* 0x0005e2000d121844 */
[----:B------:R-:W-:Y:S02]  /*4ed0*/  ISETP.GE.U32.AND P2, PT, R3, 0x7fffffa7, PT ;  /* 0x7fffffa70300780c */ /* 0x000fe40003f46070 */
[----:B------:R-:W-:Y:S01]  /*4ee0*/  IMAD R3, R2, 0x5, RZ ;  /* 0x0000000502037824 */ /* 0x000fe200078e02ff */
[----:B------:R1:W-:Y:S01]  /*4ef0*/  LDGSTS.E [R189+0x400], [R170.64], !P1 ;  /* 0x00400000aabd7fae */ /* 0x0003e2000c921844 */
[----:B------:R-:W-:-:S03]  /*4f00*/  IMAD.WIDE R186, R186, 0x4, R238 ;  /* 0x00000004baba7825 */ /* 0x000fc600078e02ee */
[----:B------:R3:W-:Y:S01]  /*4f10*/  LDGSTS.E [R189+0x600], [R168.64], !P1 ;  /* 0x00600000a8bd7fae */ /* 0x0007e2000c921844 */
[C---:B------:R-:W-:Y:S01]  /*4f20*/  IMAD.WIDE R166, R3.reuse, 0x4, R236 ;  /* 0x0000000403a67825 */ /* 0x040fe200078e02ec */
[----:B------:R-:W-:Y:S02]  /*4f30*/  ISETP.GE.U32.AND P1, PT, R0, 0x7fffffa3, PT ;  /* 0x7fffffa30000780c */ /* 0x000fe40003f26070 */
[----:B------:R-:W-:Y:S01]  /*4f40*/  STL.64 [R1+0x210], R168 ;  /* 0x000210a801007387 */ /* 0x000fe20000100a00 */
[----:B------:R-:W-:Y:S01]  /*4f50*/  IMAD.WIDE R164, R3, 0x4, R238 ;  /* 0x0000000403a47825 */ /* 0x000fe200078e02ee */
[----:B------:R-:W-:Y:S02]  /*4f60*/  IADD3 R0, R252, -0x22, RZ ;  /* 0xffffffdefc007810 */ /* 0x000fe40007ffe0ff */
[----:B------:R-:W-:Y:S01]  /*4f70*/  STL.64 [R1+0x1e8], R166 ;  /* 0x0001e8a601007387 */ /* 0x000fe20000100a00 */
[----:B------:R-:W-:Y:S02]  /*4f80*/  IMAD R3, R2, 0x9, RZ ;  /* 0x0000000902037824 */ /* 0x000fe400078e02ff */
[--C-:B------:R-:W-:Y:S01]  /*4f90*/  IMAD.WIDE R250, R248, 0x4, R236.reuse ;  /* 0x00000004f8fa7825 */ /* 0x100fe200078e02ec */
[----:B------:R4:W-:Y:S03]  /*4fa0*/  LDGSTS.E [R189+0x1400], [R166.64], !P6 ;  /* 0x01400000a6bd7fae */ /* 0x0009e6000f121844 */
[C---:B------:R-:W-:Y:S01]  /*4fb0*/  IMAD.WIDE R172, R3.reuse, 0x4, R236 ;  /* 0x0000000403ac7825 */ /* 0x040fe200078e02ec */
[----:B------:R5:W-:Y:S03]  /*4fc0*/  STL.64 [R1+0x1e0], R164 ;  /* 0x0001e0a401007387 */ /* 0x000be60000100a00 */
[----:B-1----:R-:W-:Y:S01]  /*4fd0*/  IMAD.WIDE R170, R3, 0x4, R238 ;  /* 0x0000000403aa7825 */ /* 0x002fe200078e02ee */
[----:B------:R5:W-:Y:S01]  /*4fe0*/  LDGSTS.E [R189+0x1600], [R164.64], !P6 ;  /* 0x01600000a4bd7fae */ /* 0x000be2000f121844 */
[----:B------:R-:W-:-:S02]  /*4ff0*/  ISETP.GE.U32.AND P6, PT, R0, 0x7fffff9f, PT ;  /* 0x7fffff9f0000780c */ /* 0x000fc40003fc6070 */
[----:B------:R-:W-:Y:S01]  /*5000*/  IADD3 R0, R252, -0x26, RZ ;  /* 0xffffffdafc007810 */ /* 0x000fe20007ffe0ff */
[----:B------:R1:W-:Y:S01]  /*5010*/  LDGSTS.E [R189+0x2400], [R172.64], !P4 ;  /* 0x02400000acbd7fae */ /* 0x0003e2000e121844 */
[----:B------:R-:W-:Y:S02]  /*5020*/  IMAD R3, R2, 0x11, RZ ;  /* 0x0000001102037824 */ /* 0x000fe400078e02ff */
[----:B------:R-:W-:Y:S01]  /*5030*/  IMAD.WIDE R248, R248, 0x4, R238 ;  /* 0x00000004f8f87825 */ /* 0x000fe200078e02ee */
[----:B------:R1:W-:Y:S01]  /*5040*/  LDGSTS.E [R189+0x2600], [R170.64], !P4 ;  /* 0x02600000aabd7fae */ /* 0x0003e2000e121844 */
[----:B------:R-:W-:Y:S02]  /*5050*/  ISETP.GE.U32.AND P4, PT, R0, 0x7fffff9b, PT ;  /* 0x7fffff9b0000780c */ /* 0x000fe40003f86070 */
[----:B------:R-:W-:Y:S01]  /*5060*/  IADD3 R0, R252, -0x2a, RZ ;  /* 0xffffffd6fc007810 */ /* 0x000fe20007ffe0ff */
[C---:B-----5:R-:W-:Y:S01]  /*5070*/  IMAD R165, R2.reuse, 0xd, RZ ;  /* 0x0000000d02a57824 */ /* 0x060fe200078e02ff */
[----:B------:R1:W-:Y:S01]  /*5080*/  STL.64 [R1+0x1b8], R172 ;  /* 0x0001b8ac01007387 */ /* 0x0003e20000100a00 */
[----:B------:R-:W-:-:S02]  /*5090*/  IMAD R198, R2, 0x32, RZ ;  /* 0x0000003202c67824 */ /* 0x000fc400078e02ff */
[C---:B---3--:R-:W-:Y:S01]  /*50a0*/  IMAD.WIDE R168, R165.reuse, 0x4, R236 ;  /* 0x00000004a5a87825 */ /* 0x048fe200078e02ec */
[----:B------:R3:W-:Y:S03]  /*50b0*/  STL.64 [R1+0x1b0], R170 ;  /* 0x0001b0aa01007387 */ /* 0x0007e60000100a00 */
[----:B----4-:R-:W-:Y:S01]  /*50c0*/  IMAD.WIDE R166, R165, 0x4, R238 ;  /* 0x00000004a5a67825 */ /* 0x010fe200078e02ee */
[----:B------:R4:W-:Y:S03]  /*50d0*/  LDGSTS.E [R189+0x3400], [R168.64], !P5 ;  /* 0x03400000a8bd7fae */ /* 0x0009e6000e921844 */
[----:B------:R-:W-:Y:S01]  /*50e0*/  IMAD R165, R2, 0x15, RZ ;  /* 0x0000001502a57824 */ /* 0x000fe200078e02ff */
[----:B------:R5:W-:Y:S01]  /*50f0*/  LDGSTS.E [R189+0x3600], [R166.64], !P5 ;  /* 0x03600000a6bd7fae */ /* 0x000be2000e921844 */
[----:B-1----:R-:W-:Y:S01]  /*5100*/  IMAD.WIDE R172, R3, 0x4, R236 ;  /* 0x0000000403ac7825 */ /* 0x002fe200078e02ec */
[----:B------:R-:W-:-:S02]  /*5110*/  ISETP.GE.U32.AND P5, PT, R0, 0x7fffff97, PT ;  /* 0x7fffff970000780c */ /* 0x000fc40003fa6070 */
[----:B------:R-:W-:Y:S01]  /*5120*/  IADD3 R0, R252, -0x2e, RZ ;  /* 0xffffffd2fc007810 */ /* 0x000fe20007ffe0ff */
[----:B---3--:R-:W-:Y:S01]  /*5130*/  IMAD.WIDE R170, R3, 0x4, R238 ;  /* 0x0000000403aa7825 */ /* 0x008fe200078e02ee */
[----:B------:R4:W-:Y:S03]  /*5140*/  STL.64 [R1+0x188], R168 ;  /* 0x000188a801007387 */ /* 0x0009e60000100a00 */
[----:B------:R-:W-:Y:S01]  /*5150*/  IMAD R3, R2, 0x19, RZ ;  /* 0x0000001902037824 */ /* 0x000fe200078e02ff */
[----:B------:R5:W-:Y:S01]  /*5160*/  STL.64 [R1+0x180], R166 ;  /* 0x000180a601007387 */ /* 0x000be20000100a00 */
[----:B------:R-:W-:-:S03]  /*5170*/  IMAD.WIDE R196, R198, 0x4, R236 ;  /* 0x00000004c6c47825 */ /* 0x000fc600078e02ec */
[----:B------:R1:W-:Y:S01]  /*5180*/  LDGSTS.E [R189+0x4400], [R172.64], !P3 ;  /* 0x04400000acbd7fae */ /* 0x0003e2000d921844 */
[----:B------:R-:W-:Y:S02]  /*5190*/  IMAD R202, R2, 0x36, RZ ;  /* 0x0000003602ca7824 */ /* 0x000fe400078e02ff */
[----:B------:R-:W-:Y:S01]  /*51a0*/  IMAD.WIDE R198, R198, 0x4, R238 ;  /* 0x00000004c6c67825 */ /* 0x000fe200078e02ee */
[----:B------:R3:W-:Y:S01]  /*51b0*/  LDGSTS.E [R189+0x4600], [R170.64], !P3 ;  /* 0x04600000aabd7fae */ /* 0x0007e2000d921844 */
[----:B------:R-:W-:Y:S02]  /*51c0*/  ISETP.GE.U32.AND P3, PT, R0, 0x7fffff93, PT ;  /* 0x7fffff930000780c */ /* 0x000fe40003f66070 */
[C---:B----4-:R-:W-:Y:S01]  /*51d0*/  IMAD.WIDE R168, R165.reuse, 0x4, R236 ;  /* 0x00000004a5a87825 */ /* 0x050fe200078e02ec */
[----:B------:R-:W-:Y:S01]  /*51e0*/  IADD3 R0, R252, -0x32, RZ ;  /* 0xffffffcefc007810 */ /* 0x000fe20007ffe0ff */
[----:B------:R1:W-:Y:S02]  /*51f0*/  STL.64 [R1+0x148], R172 ;  /* 0x000148ac01007387 */ /* 0x0003e40000100a00 */
[----:B-----5:R-:W-:-:S02]  /*5200*/  IMAD.WIDE R166, R165, 0x4, R238 ;  /* 0x00000004a5a67825 */ /* 0x020fc400078e02ee */
[----:B------:R3:W-:Y:S02]  /*5210*/  STL.64 [R1+0x140], R170 ;  /* 0x000140aa01007387 */ /* 0x0007e40000100a00 */
[----:B------:R-:W-:Y:S02]  /*5220*/  IMAD R165, R2, 0x1d, RZ ;  /* 0x0000001d02a57824 */ /* 0x000fe400078e02ff */
[----:B------:R4:W-:Y:S01]  /*5230*/  LDGSTS.E [R189+0x5400], [R168.64], !P0 ;  /* 0x05400000a8bd7fae */ /* 0x0009e2000c121844 */
[----:B------:R-:W-:-:S03]  /*5240*/  IMAD.WIDE R200, R202, 0x4, R236 ;  /* 0x00000004cac87825 */ /* 0x000fc600078e02ec */
[----:B------:R5:W-:Y:S01]  /*5250*/  LDGSTS.E [R189+0x5600], [R166.64], !P0 ;  /* 0x05600000a6bd7fae */ /* 0x000be2000c121844 */
[C---:B-1----:R-:W-:Y:S01]  /*5260*/  IMAD.WIDE R172, R3.reuse, 0x4, R236 ;  /* 0x0000000403ac7825 */ /* 0x042fe200078e02ec */
[----:B------:R-:W-:Y:S02]  /*5270*/  ISETP.GE.U32.AND P0, PT, R0, 0x7fffff8f, PT ;  /* 0x7fffff8f0000780c */ /* 0x000fe40003f06070 */
[----:B------:R4:W-:Y:S01]  /*5280*/  STL.64 [R1+0x108], R168 ;  /* 0x000108a801007387 */ /* 0x0009e20000100a00 */
[--C-:B---3--:R-:W-:Y:S01]  /*5290*/  IMAD.WIDE R170, R3, 0x4, R238.reuse ;  /* 0x0000000403aa7825 */ /* 0x108fe200078e02ee */
[----:B------:R-:W-:Y:S02]  /*52a0*/  IADD3 R0, R252, -0x36, RZ ;  /* 0xffffffcafc007810 */ /* 0x000fe40007ffe0ff */
[----:B------:R5:W-:Y:S01]  /*52b0*/  STL.64 [R1+0x100], R166 ;  /* 0x000100a601007387 */ /* 0x000be20000100a00 */
[----:B------:R-:W-:Y:S02]  /*52c0*/  IMAD R3, R2, 0x21, RZ ;  /* 0x0000002102037824 */ /* 0x000fe400078e02ff */
[----:B------:R-:W-:Y:S01]  /*52d0*/  IMAD.WIDE R202, R202, 0x4, R238 ;  /* 0x00000004caca7825 */ /* 0x000fe200078e02ee */
[----:B------:R1:W-:Y:S03]  /*52e0*/  LDGSTS.E [R189+0x6400], [R172.64], !P2 ;  /* 0x06400000acbd7fae */ /* 0x0003e6000d121844 */
[----:B------:R-:W-:Y:S01]  /*52f0*/  IMAD R206, R2, 0x3a, RZ ;  /* 0x0000003a02ce7824 */ /* 0x000fe200078e02ff */
[----:B------:R1:W-:Y:S01]  /*5300*/  STL.64 [R1+0xc8], R172 ;  /* 0x0000c8ac01007387 */ /* 0x0003e20000100a00 */
[----:B----4-:R-:W-:-:S03]  /*5310*/  IMAD.WIDE R168, R165, 0x4, R236 ;  /* 0x00000004a5a87825 */ /* 0x010fc600078e02ec */
[----:B------:R3:W-:Y:S01]  /*5320*/  LDGSTS.E [R189+0x6600], [R170.64], !P2 ;  /* 0x06600000aabd7fae */ /* 0x0007e2000d121844 */
[----:B-----5:R-:W-:Y:S01]  /*5330*/  IMAD.WIDE R166, R165, 0x4, R238 ;  /* 0x00000004a5a67825 */ /* 0x020fe200078e02ee */
[----:B------:R-:W-:Y:S02]  /*5340*/  ISETP.GE.U32.AND P2, PT, R0, 0x7fffff8b, PT ;  /* 0x7fffff8b0000780c */ /* 0x000fe40003f46070 */
[----:B------:R3:W-:Y:S01]  /*5350*/  STL.64 [R1+0xc0], R170 ;  /* 0x0000c0aa01007387 */ /* 0x0007e20000100a00 */
[----:B------:R-:W-:Y:S01]  /*5360*/  IADD3 R0, R252, -0x3a, RZ ;  /* 0xffffffc6fc007810 */ /* 0x000fe20007ffe0ff */
[----:B------:R-:W-:Y:S02]  /*5370*/  IMAD R165, R2, 0x25, RZ ;  /* 0x0000002502a57824 */ /* 0x000fe400078e02ff */
[----:B------:R4:W-:Y:S01]  /*5380*/  STL.64 [R1+0x88], R168 ;  /* 0x000088a801007387 */ /* 0x0009e20000100a00 */
[----:B-1----:R-:W-:-:S03]  /*5390*/  IMAD.WIDE R172, R3, 0x4, R236 ;  /* 0x0000000403ac7825 */ /* 0x002fc600078e02ec */
[----:B------:R4:W-:Y:S01]  /*53a0*/  LDGSTS.E [R189+0x7400], [R168.64], !P1 ;  /* 0x07400000a8bd7fae */ /* 0x0009e2000c921844 */
[----:B------:R-:W-:-:S03]  /*53b0*/  IMAD.WIDE R204, R206, 0x4, R236 ;  /* 0x00000004cecc7825 */ /* 0x000fc600078e02ec */
[----:B------:R1:W-:Y:S01]  /*53c0*/  STL.64 [R1+0x80], R166 ;  /* 0x000080a601007387 */ /* 0x0003e20000100a00 */
[----:B---3--:R-:W-:-:S03]  /*53d0*/  IMAD.WIDE R170, R165, 0x4, R236 ;  /* 0x00000004a5aa7825 */ /* 0x008fc600078e02ec */
[----:B------:R1:W-:Y:S01]  /*53e0*/  LDGSTS.E [R189+0x7600], [R166.64], !P1 ;  /* 0x07600000a6bd7fae */ /* 0x0003e2000c921844 */
[----:B------:R-:W-:Y:S01]  /*53f0*/  ISETP.GE.U32.AND P1, PT, R0, 0x7fffff87, PT ;  /* 0x7fffff870000780c */ /* 0x000fe20003f26070 */
[----:B------:R-:W-:Y:S01]  /*5400*/  IMAD R210, R2, 0x3e, RZ ;  /* 0x0000003e02d27824 */ /* 0x000fe200078e02ff */
[----:B------:R-:W-:Y:S01]  /*5410*/  IADD3 R0, R252, -0x3e, RZ ;  /* 0xffffffc2fc007810 */ /* 0x000fe20007ffe0ff */
[----:B------:R3:W-:Y:S01]  /*5420*/  STL.64 [R1+0x48], R172 ;  /* 0x000048ac01007387 */ /* 0x0007e20000100a00 */
[----:B----4-:R-:W-:-:S03]  /*5430*/  IMAD.WIDE R168, R165, 0x4, R238 ;  /* 0x00000004a5a87825 */ /* 0x010fc600078e02ee */
[----:B------:R3:W-:Y:S01]  /*5440*/  LDGSTS.E [R189+0x8400], [R172.64], !P6 ;  /* 0x08400000acbd7fae */ /* 0x0007e2000f121844 */
[----:B------:R-:W-:-:S04]  /*5450*/  IMAD.WIDE R206, R206, 0x4, R238 ;  /* 0x00000004cece7825 */ /* 0x000fc800078e02ee */
[----:B-1----:R-:W-:Y:S01]  /*5460*/  IMAD.WIDE R166, R3, 0x4, R238 ;  /* 0x0000000403a67825 */ /* 0x002fe200078e02ee */
[----:B------:R-:W-:-:S03]  /*5470*/  IADD3 R3, R252, -0x1b, RZ ;  /* 0xffffffe5fc037810 */ /* 0x000fc60007ffe0ff */
[--C-:B------:R-:W-:Y:S01]  /*5480*/  IMAD.WIDE R208, R210, 0x4, R236.reuse ;  /* 0x00000004d2d07825 */ /* 0x100fe200078e02ec */
[----:B------:R1:W-:Y:S03]  /*5490*/  STL.64 [R1+0x40], R166 ;  /* 0x000040a601007387 */ /* 0x0003e60000100a00 */
[----:B---3--:R-:W-:Y:S01]  /*54a0*/  IMAD.WIDE R172, R174, 0x4, R236 ;  /* 0x00000004aeac7825 */ /* 0x008fe200078e02ec */
        /* <DEDUP_REMOVED lines=10> */
[----:B------:R-:W-:Y:S01]  /*5550*/  IMAD R244, R2, 0x27, RZ ;  /* 0x0000002702f47824 */ /* 0x000fe200078e02ff */
[----:B------:R-:W-:Y:S01]  /*5560*/  IADD3 R0, R252, -0x7, RZ ;  /* 0xfffffff9fc007810 */ /* 0x000fe20007ffe0ff */
[C---:B------:R-:W-:Y:S01]  /*5570*/  IMAD.WIDE R164, R167.reuse, 0x4, R236 ;  /* 0x00000004a7a47825 */ /* 0x040fe200078e02ec */
[----:B------:R4:W-:Y:S03]  /*5580*/  STL.64 [R1], R168 ;  /* 0x000000a801007387 */ /* 0x0009e60000100a00 */
[----:B---3--:R-:W-:Y:S01]  /*5590*/  IMAD R171, R2, 0x2d, RZ ;  /* 0x0000002d02ab7824 */ /* 0x008fe200078e02ff */
[----:B------:R2:W-:Y:S01]  /*55a0*/  LDGSTS.E [R189+0xa400], [R164.64], !P5 ;  /* 0x0a400000a4bd7fae */ /* 0x0005e2000e921844 */
[----:B------:R-:W-:-:S04]  /*55b0*/  IMAD.WIDE R166, R167, 0x4, R238 ;  /* 0x00000004a7a67825 */ /* 0x000fc800078e02ee */
[--C-:B------:R-:W-:Y:S01]  /*55c0*/  IMAD.WIDE R246, R244, 0x4, R236.reuse ;  /* 0x00000004f4f67825 */ /* 0x100fe200078e02ec */
[----:B------:R2:W-:Y:S01]  /*55d0*/  LDGSTS.E [R189+0xa600], [R166.64], !P5 ;  /* 0x0a600000a6bd7fae */ /* 0x0005e2000e921844 */
[----:B------:R-:W-:Y:S02]  /*55e0*/  ISETP.GE.U32.AND P5, PT, R0, 0x7fffffba, PT ;  /* 0x7fffffba0000780c */ /* 0x000fe40003fa6070 */
[----:B----4-:R-:W-:Y:S01]  /*55f0*/  IMAD.WIDE R168, R171, 0x4, R236 ;  /* 0x00000004aba87825 */ /* 0x010fe200078e02ec */
[----:B------:R-:W-:-:S03]  /*5600*/  IADD3 R0, R252, -0xb, RZ ;  /* 0xfffffff5fc007810 */ /* 0x000fc60007ffe0ff */
[--C-:B------:R-:W-:Y:S01]  /*5610*/  IMAD.WIDE R170, R171, 0x4, R238.reuse ;  /* 0x00000004abaa7825 */ /* 0x100fe200078e02ee */
[----:B------:R2:W-:Y:S03]  /*5620*/  LDGSTS.E [R189+0xb400], [R168.64], !P3 ;  /* 0x0b400000a8bd7fae */ /* 0x0005e6000d921844 */
[----:B------:R-:W-:Y:S01]  /*5630*/  IMAD.WIDE R244, R244, 0x4, R238 ;  /* 0x00000004f4f47825 */ /* 0x000fe200078e02ee */
[----:B------:R2:W-:Y:S01]  /*5640*/  LDGSTS.E [R189+0xb600], [R170.64], !P3 ;  /* 0x0b600000aabd7fae */ /* 0x0005e2000d921844 */
[----:B------:R-:W-:Y:S02]  /*5650*/  ISETP.GE.U32.AND P3, PT, R0, 0x7fffffb6, PT ;  /* 0x7fffffb60000780c */ /* 0x000fe40003f66070 */
[----:B------:R-:W-:Y:S01]  /*5660*/  IADD3 R0, R252, -0xf, RZ ;  /* 0xfffffff1fc007810 */ /* 0x000fe20007ffe0ff */
[----:B------:R2:W-:Y:S01]  /*5670*/  LDGSTS.E [R189+0xc400], [R172.64], !P0 ;  /* 0x0c400000acbd7fae */ /* 0x0005e2000c121844 */
[----:B------:R-:W-:-:S02]  /*5680*/  IMAD R222, R2, 0x33, RZ ;  /* 0x0000003302de7824 */ /* 0x000fc400078e02ff */
[----:B------:R-:W-:Y:S01]  /*5690*/  IMAD R226, R2, 0x37, RZ ;  /* 0x0000003702e27824 */ /* 0x000fe200078e02ff */
[----:B------:R2:W-:Y:S01]  /*56a0*/  LDGSTS.E [R189+0xc600], [R174.64], !P0 ;  /* 0x0c600000aebd7fae */ /* 0x0005e2000c121844 */
[----:B------:R-:W-:Y:S01]  /*56b0*/  ISETP.GE.U32.AND P0, PT, R0, 0x7fffffb2, PT ;  /* 0x7fffffb20000780c */ /* 0x000fe20003f06070 */
[----:B------:R-:W-:Y:S01]  /*56c0*/  IMAD R230, R2, 0x3b, RZ ;  /* 0x0000003b02e67824 */ /* 0x000fe200078e02ff */
[----:B------:R-:W-:Y:S01]  /*56d0*/  IADD3 R0, R252, -0x13, RZ ;  /* 0xffffffedfc007810 */ /* 0x000fe20007ffe0ff */
[----:B------:R2:W-:Y:S01]  /*56e0*/  LDGSTS.E [R189+0xd400], [R176.64], !P2 ;  /* 0x0d400000b0bd7fae */ /* 0x0005e2000d121844 */
[----:B------:R-:W-:-:S03]  /*56f0*/  IMAD.WIDE R224, R226, 0x4, R236 ;  /* 0x00000004e2e07825 */ /* 0x000fc600078e02ec */
[----:B------:R2:W-:Y:S01]  /*5700*/  LDGSTS.E [R189+0xd600], [R178.64], !P2 ;  /* 0x0d600000b2bd7fae */ /* 0x0005e2000d121844 */
[----:B------:R-:W-:Y:S01]  /*5710*/  ISETP.GE.U32.AND P2, PT, R0, 0x7fffffae, PT ;  /* 0x7fffffae0000780c */ /* 0x000fe20003f46070 */
[----:B------:R-:W-:Y:S01]  /*5720*/  IMAD.WIDE R226, R226, 0x4, R238 ;  /* 0x00000004e2e27825 */ /* 0x000fe200078e02ee */
[----:B------:R-:W-:Y:S01]  /*5730*/  IADD3 R0, R252, -0x17, RZ ;  /* 0xffffffe9fc007810 */ /* 0x000fe20007ffe0ff */
[----:B------:R2:W-:Y:S02]  /*5740*/  LDGSTS.E [R189+0xe400], [R180.64], !P1 ;  /* 0x0e400000b4bd7fae */ /* 0x0005e4000c921844 */
[----:B------:R-:W-:Y:S02]  /*5750*/  IMAD.WIDE R228, R230, 0x4, R236 ;  /* 0x00000004e6e47825 */ /* 0x000fe400078e02ec */
[----:B------:R2:W-:Y:S01]  /*5760*/  LDGSTS.E [R189+0xe600], [R182.64], !P1 ;  /* 0x0e600000b6bd7fae */ /* 0x0005e2000c921844 */
[----:B------:R-:W-:Y:S01]  /*5770*/  ISETP.GE.U32.AND P1, PT, R0, 0x7fffffaa, PT ;  /* 0x7fffffaa0000780c */ /* 0x000fe20003f26070 */
[----:B------:R-:W-:-:S02]  /*5780*/  IMAD.SHL.U32 R0, R2, 0x2, RZ ;  /* 0x0000000202007824 */ /* 0x000fc400078e00ff */
[----:B------:R2:W-:Y:S01]  /*5790*/  LDGSTS.E [R189+0xf400], [R184.64], !P6 ;  /* 0x0f400000b8bd7fae */ /* 0x0005e2000f121844 */
[----:B------:R-:W-:-:S03]  /*57a0*/  IMAD.WIDE R230, R230, 0x4, R238 ;  /* 0x00000004e6e67825 */ /* 0x000fc600078e02ee */
[----:B------:R2:W-:Y:S01]  /*57b0*/  LDGSTS.E [R189+0xf600], [R186.64], !P6 ;  /* 0x0f600000babd7fae */ /* 0x0005e2000f121844 */
[----:B------:R-:W-:Y:S01]  /*57c0*/  IMAD.WIDE R194, R0, 0x4, R236 ;  /* 0x0000000400c27825 */ /* 0x000fe200078e02ec */
[----:B------:R-:W-:-:S03]  /*57d0*/  ISETP.GE.U32.AND P6, PT, R3, 0x7fffffa6, PT ;  /* 0x7fffffa60300780c */ /* 0x000fc60003fc6070 */
[----:B------:R-:W-:Y:S01]  /*57e0*/  IMAD.WIDE R192, R0, 0x4, R238 ;  /* 0x0000000400c07825 */ /* 0x000fe200078e02ee */
[----:B------:R-:W-:Y:S01]  /*57f0*/  IADD3 R0, R252, -0x1f, RZ ;  /* 0xffffffe1fc007810 */ /* 0x000fe20007ffe0ff */
[----:B------:R1:W-:Y:S02]  /*5800*/  LDGSTS.E [R212+0x800], [R194.64], !P4 ;  /* 0x00800000c2d47fae */ /* 0x0003e4000e121844 */
[----:B------:R-:W-:Y:S02]  /*5810*/  IMAD R3, R2, 0x6, RZ ;  /* 0x0000000602037824 */ /* 0x000fe400078e02ff */
[----:B------:R3:W-:Y:S01]  /*5820*/  LDGSTS.E [R212+0xa00], [R192.64], !P4 ;  /* 0x00a00000c0d47fae */ /* 0x0007e2000e121844 */
[----:B------:R-:W-:Y:S01]  /*5830*/  ISETP.GE.U32.AND P4, PT, R0, 0x7fffffa2, PT ;  /* 0x7fffffa20000780c */ /* 0x000fe20003f86070 */
[C---:B------:R-:W-:Y:S02]  /*5840*/  IMAD.WIDE R190, R3.reuse, 0x4, R236 ;  /* 0x0000000403be7825 */ /* 0x040fe400078e02ec */
[----:B------:R1:W-:Y:S02]  /*5850*/  STL.64 [R1+0x208], R194 ;  /* 0x000208c201007387 */ /* 0x0003e40000100a00 */
[----:B--2---:R-:W-:Y:S01]  /*5860*/  IMAD.WIDE R188, R3, 0x4, R238 ;  /* 0x0000000403bc7825 */ /* 0x004fe200078e02ee */
[----:B------:R-:W-:Y:S01]  /*5870*/  IADD3 R3, R252, -0x23, RZ ;  /* 0xffffffddfc037810 */ /* 0x000fe20007ffe0ff */
[----:B------:R2:W-:Y:S02]  /*5880*/  LDGSTS.E [R212+0x1800], [R190.64], !P5 ;  /* 0x01800000bed47fae */ /* 0x0005e4000e921844 */
[----:B------:R-:W-:-:S02]  /*5890*/  IMAD R0, R2, 0xa, RZ ;  /* 0x0000000a02007824 */ /* 0x000fc400078e02ff */
[----:B------:R3:W-:Y:S01]  /*58a0*/  STL.64 [R1+0x200], R192 ;  /* 0x000200c001007387 */ /* 0x0007e20000100a00 */
[----:B------:R-:W-:-:S03]  /*58b0*/  IMAD R234, R2, 0x3f, RZ ;  /* 0x0000003f02ea7824 */ /* 0x000fc600078e02ff */
[----:B------:R4:W-:Y:S01]  /*58c0*/  LDGSTS.E [R212+0x1a00], [R188.64], !P5 ;  /* 0x01a00000bcd47fae */ /* 0x0009e2000e921844 */
[--C-:B-1----:R-:W-:Y:S01]  /*58d0*/  IMAD.WIDE R194, R0, 0x4, R236.reuse ;  /* 0x0000000400c27825 */ /* 0x102fe200078e02ec */
[----:B------:R-:W-:Y:S02]  /*58e0*/  ISETP.GE.U32.AND P5, PT, R3, 0x7fffff9e, PT ;  /* 0x7fffff9e0300780c */ /* 0x000fe40003fa6070 */
[----:B------:R2:W-:Y:S01]  /*58f0*/  STL.64 [R1+0x1d8], R190 ;  /* 0x0001d8be01007387 */ /* 0x0005e20000100a00 */
[----:B------:R-:W-:Y:S02]  /*5900*/  IMAD R3, R2, 0xe, RZ ;  /* 0x0000000e02037824 */ /* 0x000fe400078e02ff */
[----:B------:R-:W-:Y:S01]  /*5910*/  IMAD.WIDE R232, R234, 0x4, R236 ;  /* 0x00000004eae87825 */ /* 0x000fe200078e02ec */
[----:B------:R1:W-:Y:S03]  /*5920*/  LDGSTS.E [R212+0x2800], [R194.64], !P3 ;  /* 0x02800000c2d47fae */ /* 0x0003e6000d921844 */
[--C-:B---3--:R-:W-:Y:S01]  /*5930*/  IMAD.WIDE R192, R0, 0x4, R238.reuse ;  /* 0x0000000400c07825 */ /* 0x108fe200078e02ee */
[----:B------:R-:W-:Y:S01]  /*5940*/  IADD3 R0, R252, -0x27, RZ ;  /* 0xffffffd9fc007810 */ /* 0x000fe20007ffe0ff */
[----:B------:R4:W-:Y:S02]  /*5950*/  STL.64 [R1+0x1d0], R188 ;  /* 0x0001d0bc01007387 */ /* 0x0009e40000100a00 */
[----:B------:R-:W-:-:S02]  /*5960*/  IMAD.WIDE R234, R234, 0x4, R238 ;  /* 0x00000004eaea7825 */ /* 0x000fc400078e02ee */
[----:B------:R3:W-:Y:S01]  /*5970*/  LDGSTS.E [R212+0x2a00], [R192.64], !P3 ;  /* 0x02a00000c0d47fae */ /* 0x0007e2000d921844 */
[----:B------:R-:W-:Y:S01]  /*5980*/  ISETP.GE.U32.AND P3, PT, R0, 0x7fffff9a, PT ;  /* 0x7fffff9a0000780c */ /* 0x000fe20003f66070 */
[C---:B--2---:R-:W-:Y:S02]  /*5990*/  IMAD.WIDE R190, R3.reuse, 0x4, R236 ;  /* 0x0000000403be7825 */ /* 0x044fe400078e02ec */
[----:B------:R1:W-:Y:S02]  /*59a0*/  STL.64 [R1+0x1a8], R194 ;  /* 0x0001a8c201007387 */ /* 0x0003e40000100a00 */
[----:B------:R-:W-:Y:S02]  /*59b0*/  IMAD R0, R2, 0x12, RZ ;  /* 0x0000001202007824 */ /* 0x000fe400078e02ff */
[----:B----4-:R-:W-:Y:S01]  /*59c0*/  IMAD.WIDE R188, R3, 0x4, R238 ;  /* 0x0000000403bc7825 */ /* 0x010fe200078e02ee */
[----:B------:R-:W-:Y:S01]  /*59d0*/  IADD3 R3, R252, -0x2b, RZ ;  /* 0xffffffd5fc037810 */ /* 0x000fe20007ffe0ff */
[----:B------:R2:W-:Y:S04]  /*59e0*/  LDGSTS.E [R212+0x3800], [R190.64], !P0 ;  /* 0x03800000bed47fae */ /* 0x0005e8000c121844 */
[----:B------:R3:W-:Y:S01]  /*59f0*/  STL.64 [R1+0x1a0], R192 ;  /* 0x0001a0c001007387 */ /* 0x0007e20000100a00 */
[----:B-1----:R-:W-:-:S03]  /*5a00*/  IMAD.WIDE R194, R0, 0x4, R236 ;  /* 0x0000000400c27825 */ /* 0x002fc600078e02ec */
[----:B------:R1:W-:Y:S01]  /*5a10*/  LDGSTS.E [R212+0x3a00], [R188.64], !P0 ;  /* 0x03a00000bcd47fae */ /* 0x0003e2000c121844 */
[----:B------:R-:W-:Y:S01]  /*5a20*/  ISETP.GE.U32.AND P0, PT, R3, 0x7fffff96, PT ;  /* 0x7fffff960300780c */ /* 0x000fe20003f06070 */
[----:B------:R-:W-:Y:S02]  /*5a30*/  IMAD R3, R2, 0x16, RZ ;  /* 0x0000001602037824 */ /* 0x000fe400078e02ff */
[----:B------:R2:W-:Y:S01]  /*5a40*/  STL.64 [R1+0x178], R190 ;  /* 0x000178be01007387 */ /* 0x0005e20000100a00 */
[----:B---3--:R-:W-:Y:S01]  /*5a50*/  IMAD.WIDE R192, R0, 0x4, R238 ;  /* 0x0000000400c07825 */ /* 0x008fe200078e02ee */
[----:B------:R-:W-:Y:S02]  /*5a60*/  IADD3 R0, R252, -0x2f, RZ ;  /* 0xffffffd1fc007810 */ /* 0x000fe40007ffe0ff */
[----:B------:R3:W-:Y:S04]  /*5a70*/  LDGSTS.E [R212+0x4800], [R194.64], !P2 ;  /* 0x04800000c2d47fae */ /* 0x0007e8000d121844 */
[----:B------:R1:W-:Y:S01]  /*5a80*/  STL.64 [R1+0x170], R188 ;  /* 0x000170bc01007387 */ /* 0x0003e20000100a00 */
[----:B--2---:R-:W-:-:S03]  /*5a90*/  IMAD.WIDE R190, R3, 0x4, R236 ;  /* 0x0000000403be7825 */ /* 0x004fc600078e02ec */
[----:B------:R2:W-:Y:S01]  /*5aa0*/  LDGSTS.E [R212+0x4a00], [R192.64], !P2 ;  /* 0x04a00000c0d47fae */ /* 0x0005e2000d121844 */
[----:B------:R-:W-:Y:S01]  /*5ab0*/  ISETP.GE.U32.AND P2, PT, R0, 0x7fffff92, PT ;  /* 0x7fffff920000780c */ /* 0x000fe20003f46070 */
[----:B------:R-:W-:Y:S02]  /*5ac0*/  IMAD R0, R2, 0x1a, RZ ;  /* 0x0000001a02007824 */ /* 0x000fe400078e02ff */
[----:B------:R3:W-:Y:S01]  /*5ad0*/  STL.64 [R1+0x138], R194 ;  /* 0x000138c201007387 */ /* 0x0007e20000100a00 */
[----:B-1----:R-:W-:Y:S01]  /*5ae0*/  IMAD.WIDE R188, R3, 0x4, R238 ;  /* 0x0000000403bc7825 */ /* 0x002fe200078e02ee */
[----:B------:R-:W-:Y:S02]  /*5af0*/  IADD3 R3, R252, -0x33, RZ ;  /* 0xffffffcdfc037810 */ /* 0x000fe40007ffe0ff */
[----:B------:R1:W-:Y:S04]  /*5b00*/  LDGSTS.E [R212+0x5800], [R190.64], !P1 ;  /* 0x05800000bed47fae */ /* 0x0003e8000c921844 */
[----:B------:R2:W-:Y:S01]  /*5b10*/  STL.64 [R1+0x130], R192 ;  /* 0x000130c001007387 */ /* 0x0005e20000100a00 */
[----:B---3--:R-:W-:-:S03]  /*5b20*/  IMAD.WIDE R194, R0, 0x4, R236 ;  /* 0x0000000400c27825 */ /* 0x008fc600078e02ec */
[----:B------:R3:W-:Y:S01]  /*5b30*/  LDGSTS.E [R212+0x5a00], [R188.64], !P1 ;  /* 0x05a00000bcd47fae */ /* 0x0007e2000c921844 */
[----:B------:R-:W-:Y:S01]  /*5b40*/  ISETP.GE.U32.AND P1, PT, R3, 0x7fffff8e, PT ;  /* 0x7fffff8e0300780c */ /* 0x000fe20003f26070 */
[----:B------:R-:W-:Y:S02]  /*5b50*/  IMAD R3, R2, 0x1e, RZ ;  /* 0x0000001e02037824 */ /* 0x000fe400078e02ff */
[----:B------:R1:W-:Y:S01]  /*5b60*/  STL.64 [R1+0xf8], R190 ;  /* 0x0000f8be01007387 */ /* 0x0003e20000100a00 */
[----:B--2---:R-:W-:Y:S01]  /*5b70*/  IMAD.WIDE R192, R0, 0x4, R238 ;  /* 0x0000000400c07825 */ /* 0x004fe200078e02ee */
[----:B------:R-:W-:Y:S02]  /*5b80*/  IADD3 R0, R252, -0x37, RZ ;  /* 0xffffffc9fc007810 */ /* 0x000fe40007ffe0ff */
[----:B------:R2:W-:Y:S04]  /*5b90*/  LDGSTS.E [R212+0x6800], [R194.64], !P6 ;  /* 0x06800000c2d47fae */ /* 0x0005e8000f121844 */
[----:B------:R3:W-:Y:S01]  /*5ba0*/  STL.64 [R1+0xf0], R188 ;  /* 0x0000f0bc01007387 */ /* 0x0007e20000100a00 */
[----:B-1----:R-:W-:-:S03]  /*5bb0*/  IMAD.WIDE R190, R3, 0x4, R236 ;  /* 0x0000000403be7825 */ /* 0x002fc600078e02ec */
[----:B------:R1:W-:Y:S01]  /*5bc0*/  LDGSTS.E [R212+0x6a00], [R192.64], !P6 ;  /* 0x06a00000c0d47fae */ /* 0x0003e2000f121844 */
[----:B------:R-:W-:Y:S01]  /*5bd0*/  ISETP.GE.U32.AND P6, PT, R0, 0x7fffff8a, PT ;  /* 0x7fffff8a0000780c */ /* 0x000fe20003fc6070 */
[----:B------:R-:W-:Y:S02]  /*5be0*/  IMAD R0, R2, 0x22, RZ ;  /* 0x0000002202007824 */ /* 0x000fe400078e02ff */
[----:B------:R2:W-:Y:S01]  /*5bf0*/  STL.64 [R1+0xb8], R194 ;  /* 0x0000b8c201007387 */ /* 0x0005e20000100a00 */
[----:B---3--:R-:W-:-:S03]  /*5c00*/  IMAD.WIDE R188, R3, 0x4, R238 ;  /* 0x0000000403bc7825 */ /* 0x008fc600078e02ee */
[----:B------:R1:W-:Y:S01]  /*5c10*/  STL.64 [R1+0xb0], R192 ;  /* 0x0000b0c001007387 */ /* 0x0003e20000100a00 */
[----:B------:R-:W-:-:S03]  /*5c20*/  IADD3 R3, R252, -0x3b, RZ ;  /* 0xffffffc5fc037810 */ /* 0x000fc60007ffe0ff */
[----:B------:R3:W-:Y:S01]  /*5c30*/  STL.64 [R1+0x78], R190 ;  /* 0x000078be01007387 */ /* 0x0007e20000100a00 */
[----:B--2---:R-:W-:-:S03]  /*5c40*/  IMAD R194, R2, 0x2e, RZ ;  /* 0x0000002e02c27824 */ /* 0x004fc600078e02ff */
[----:B------:R3:W-:Y:S04]  /*5c50*/  LDGSTS.E [R212+0x7800], [R190.64], !P4 ;  /* 0x07800000bed47fae */ /* 0x0007e8000e121844 */
[----:B------:R2:W-:Y:S01]  /*5c60*/  STL.64 [R1+0x70], R188 ;  /* 0x000070bc01007387 */ /* 0x0005e20000100a00 */
[----:B-1----:R-:W-:-:S03]  /*5c70*/  IMAD.WIDE R192, R194, 0x4, R236 ;  /* 0x00000004c2c07825 */ /* 0x002fc600078e02ec */
[----:B------:R2:W-:Y:S01]  /*5c80*/  LDGSTS.E [R212+0x7a00], [R188.64], !P4 ;  /* 0x07a00000bcd47fae */ /* 0x0005e2000e121844 */
[----:B------:R-:W-:Y:S01]  /*5c90*/  IMAD.WIDE R194, R194, 0x4, R238 ;  /* 0x00000004c2c27825 */ /* 0x000fe200078e02ee */
[----:B------:R-:W-:Y:S02]  /*5ca0*/  ISETP.GE.U32.AND P4, PT, R3, 0x7fffff86, PT ;  /* 0x7fffff860300780c */ /* 0x000fe40003f86070 */
[----:B------:R-:W-:Y:S01]  /*5cb0*/  IADD3 R3, R252, -0x1c, RZ ;  /* 0xffffffe4fc037810 */ /* 0x000fe20007ffe0ff */
[----:B---3--:R-:W-:-:S05]  /*5cc0*/  IMAD.WIDE R190, R0, 0x4, R236 ;  /* 0x0000000400be7825 */ /* 0x008fca00078e02ec */
[----:B------:R1:W-:Y:S01]  /*5cd0*/  STL.64 [R1+0x38], R190 ;  /* 0x000038be01007387 */ /* 0x0003e20000100a00 */
[----:B--2---:R-:W-:Y:S01]  /*5ce0*/  IMAD.WIDE R188, R0, 0x4, R238 ;  /* 0x0000000400bc7825 */ /* 0x004fe200078e02ee */
[----:B------:R-:W-:Y:S02]  /*5cf0*/  IADD3 R0, R252, -0x3f, RZ ;  /* 0xffffffc1fc007810 */ /* 0x000fe40007ffe0ff */
[----:B------:R1:W-:Y:S04]  /*5d00*/  LDGSTS.E [R212+0x8800], [R190.64], !P5 ;  /* 0x08800000bed47fae */ /* 0x0003e8000e921844 */
[----:B------:R2:W-:Y:S01]  /*5d10*/  LDGSTS.E [R212+0x8a00], [R188.64], !P5 ;  /* 0x08a00000bcd47fae */ /* 0x0005e2000e921844 */
[----:B------:R-:W-:Y:S02]  /*5d20*/  ISETP.GE.U32.AND P5, PT, R0, 0x7fffff82, PT ;  /* 0x7fffff820000780c */ /* 0x000fe40003fa6070 */
[----:B------:R-:W-:Y:S01]  /*5d30*/  IADD3 R0, R252, -0x4, RZ ;  /* 0xfffffffcfc007810 */ /* 0x000fe20007ffe0ff */
[----:B------:R2:W-:Y:S01]  /*5d40*/  STL.64 [R1+0x30], R188 ;  /* 0x000030bc01007387 */ /* 0x0005e20000100a00 */
[----:B-1----:R-:W-:-:S03]  /*5d50*/  IMAD R190, R2, 0x2a, RZ ;  /* 0x0000002a02be7824 */ /* 0x002fc600078e02ff */
[----:B------:R1:W-:Y:S04]  /*5d60*/  LDGSTS.E [R212+0x9800], [R250.64], !P3 ;  /* 0x09800000fad47fae */ /* 0x0003e8000d921844 */
[----:B------:R3:W-:Y:S01]  /*5d70*/  LDGSTS.E [R212+0x9a00], [R248.64], !P3 ;  /* 0x09a00000f8d47fae */ /* 0x0007e2000d921844 */
[----:B------:R-:W-:Y:S01]  /*5d80*/  ISETP.GE.U32.AND P3, PT, R0, 0x7fffffbd, PT ;  /* 0x7fffffbd0000780c */ /* 0x000fe20003f66070 */
[----:B--2---:R-:W-:Y:S01]  /*5d90*/  IMAD.WIDE R188, R190, 0x4, R236 ;  /* 0x00000004bebc7825 */ /* 0x004fe200078e02ec */
[----:B------:R-:W-:Y:S01]  /*5da0*/  IADD3 R0, R252, -0x8, RZ ;  /* 0xfffffff8fc007810 */ /* 0x000fe20007ffe0ff */
[----:B------:R1:W-:Y:S02]  /*5db0*/  STL.64 [R1+0x968], R250 ;  /* 0x000968fa01007387 */ /* 0x0003e40000100a00 */
[----:B------:R-:W-:-:S02]  /*5dc0*/  IMAD.WIDE R190, R190, 0x4, R238 ;  /* 0x00000004bebe7825 */ /* 0x000fc400078e02ee */
[----:B------:R2:W-:Y:S04]  /*5dd0*/  LDGSTS.E [R212+0xa800], [R188.64], !P0 ;  /* 0x0a800000bcd47fae */ /* 0x0005e8000c121844 */
[----:B------:R4:W-:Y:S01]  /*5de0*/  LDGSTS.E [R212+0xaa00], [R190.64], !P0 ;  /* 0x0aa00000bed47fae */ /* 0x0009e2000c121844 */
[----:B------:R-:W-:Y:S02]  /*5df0*/  ISETP.GE.U32.AND P0, PT, R0, 0x7fffffb9, PT ;  /* 0x7fffffb90000780c */ /* 0x000fe40003f06070 */
[----:B------:R-:W-:Y:S01]  /*5e00*/  IADD3 R0, R252, -0xc, RZ ;  /* 0xfffffff4fc007810 */ /* 0x000fe20007ffe0ff */
[----:B------:R4:W-:Y:S01]  /*5e10*/  LDGSTS.E [R212+0xb800], [R192.64], !P2 ;  /* 0x0b800000c0d47fae */ /* 0x0009e2000d121844 */
[----:B-1----:R-:W-:-:S03]  /*5e20*/  LOP3.LUT R250, R218, 0x3f, RZ, 0xc0, !PT ;  /* 0x0000003fdafa7812 */ /* 0x002fc600078ec0ff */
[----:B------:R4:W-:Y:S01]  /*5e30*/  LDGSTS.E [R212+0xba00], [R194.64], !P2 ;  /* 0x0ba00000c2d47fae */ /* 0x0009e2000d121844 */
[----:B------:R-:W-:Y:S02]  /*5e40*/  ISETP.GE.U32.AND P2, PT, R0, 0x7fffffb5, PT ;  /* 0x7fffffb50000780c */ /* 0x000fe40003f46070 */
[----:B------:R-:W-:Y:S01]  /*5e50*/  IADD3 R0, R252, -0x10, RZ ;  /* 0xfffffff0fc007810 */ /* 0x000fe20007ffe0ff */
[----:B------:R4:W-:Y:S04]  /*5e60*/  LDGSTS.E [R212+0xc800], [R196.64], !P1 ;  /* 0x0c800000c4d47fae */ /* 0x0009e8000c921844 */
[----:B------:R4:W-:Y:S01]  /*5e70*/  LDGSTS.E [R212+0xca00], [R198.64], !P1 ;  /* 0x0ca00000c6d47fae */ /* 0x0009e2000c921844 */
[----:B------:R-:W-:Y:S02]  /*5e80*/  ISETP.GE.U32.AND P1, PT, R0, 0x7fffffb1, PT ;  /* 0x7fffffb10000780c */ /* 0x000fe40003f26070 */
[----:B------:R-:W-:Y:S01]  /*5e90*/  IADD3 R0, R252, -0x14, RZ ;  /* 0xffffffecfc007810 */ /* 0x000fe20007ffe0ff */
[----:B------:R4:W-:Y:S04]  /*5ea0*/  LDGSTS.E [R212+0xd800], [R200.64], !P6 ;  /* 0x0d800000c8d47fae */ /* 0x0009e8000f121844 */
[----:B------:R4:W-:Y:S01]  /*5eb0*/  LDGSTS.E [R212+0xda00], [R202.64], !P6 ;  /* 0x0da00000cad47fae */ /* 0x0009e2000f121844 */
[----:B------:R-:W-:-:S02]  /*5ec0*/  ISETP.GE.U32.AND P6, PT, R0, 0x7fffffad, PT ;  /* 0x7fffffad0000780c */ /* 0x000fc40003fc6070 */
[----:B------:R-:W-:Y:S01]  /*5ed0*/  IADD3 R0, R252, -0x18, RZ ;  /* 0xffffffe8fc007810 */ /* 0x000fe20007ffe0ff */
[----:B------:R4:W-:Y:S04]  /*5ee0*/  LDGSTS.E [R212+0xe800], [R204.64], !P4 ;  /* 0x0e800000ccd47fae */ /* 0x0009e8000e121844 */
[----:B------:R3:W-:Y:S04]  /*5ef0*/  STL.64 [R1+0x970], R248 ;  /* 0x000970f801007387 */ /* 0x0007e80000100a00 */
[----:B------:R4:W-:Y:S01]  /*5f00*/  LDGSTS.E [R212+0xea00], [R206.64], !P4 ;  /* 0x0ea00000ced47fae */ /* 0x0009e2000e121844 */
[----:B------:R-:W-:Y:S01]  /*5f10*/  ISETP.GE.U32.AND P4, PT, R0, 0x7fffffa9, PT ;  /* 0x7fffffa90000780c */ /* 0x000fe20003f86070 */
[----:B------:R-:W-:-:S02]  /*5f20*/  IMAD R0, R2, 0x3, RZ ;  /* 0x0000000302007824 */ /* 0x000fc400078e02ff */
[----:B------:R4:W-:Y:S02]  /*5f30*/  LDGSTS.E [R212+0xf800], [R208.64], !P5 ;  /* 0x0f800000d0d47fae */ /* 0x0009e4000e921844 */
[----:B------:R-:W-:Y:S02]  /*5f40*/  IMAD.WIDE R220, R0, 0x4, R236 ;  /* 0x0000000400dc7825 */ /* 0x000fe400078e02ec */
[----:B------:R2:W-:Y:S02]  /*5f50*/  STL.64 [R1+0x978], R188 ;  /* 0x000978bc01007387 */ /* 0x0005e40000100a00 */
[----:B---3--:R-:W-:Y:S02]  /*5f60*/  IMAD.SHL.U32 R249, R213, 0x4, RZ ;  /* 0x00000004d5f97824 */ /* 0x008fe400078e00ff */
[----:B------:R4:W-:Y:S01]  /*5f70*/  LDGSTS.E [R212+0xfa00], [R210.64], !P5 ;  /* 0x0fa00000d2d47fae */ /* 0x0009e2000e921844 */
[----:B------:R-:W-:Y:S01]  /*5f80*/  ISETP.GE.U32.AND P5, PT, R3, 0x7fffffa5, PT ;  /* 0x7fffffa50300780c */ /* 0x000fe20003fa6070 */
[----:B------:R-:W-:-:S02]  /*5f90*/  IMAD R3, R2, 0x7, RZ ;  /* 0x0000000702037824 */ /* 0x000fc400078e02ff */
[----:B------:R-:W-:Y:S01]  /*5fa0*/  IMAD.WIDE R216, R0, 0x4, R238 ;  /* 0x0000000400d87825 */ /* 0x000fe200078e02ee */
[C---:B------:R-:W-:Y:S01]  /*5fb0*/  IADD3 R0, R252.reuse, -0x20, RZ ;  /* 0xffffffe0fc007810 */ /* 0x040fe20007ffe0ff */
[----:B------:R1:W-:Y:S01]  /*5fc0*/  STL.64 [R1+0x1f8], R220 ;  /* 0x0001f8dc01007387 */ /* 0x0003e20000100a00 */
[----:B--2---:R-:W-:Y:S01]  /*5fd0*/  LOP3.LUT R188, R249, 0x60, RZ, 0x3c, !PT ;  /* 0x00000060f9bc7812 */ /* 0x004fe200078e3cff */
[C---:B------:R-:W-:Y:S02]  /*5fe0*/  IMAD.WIDE R214, R3.reuse, 0x4, R236 ;  /* 0x0000000403d67825 */ /* 0x040fe400078e02ec */
[----:B------:R2:W-:Y:S02]  /*5ff0*/  STL.64 [R1+0x1f0], R216 ;  /* 0x0001f0d801007387 */ /* 0x0005e40000100a00 */
[----:B----4-:R-:W-:Y:S02]  /*6000*/  IMAD.WIDE R212, R3, 0x4, R238 ;  /* 0x0000000403d47825 */ /* 0x010fe400078e02ee */
[----:B------:R1:W-:Y:S01]  /*6010*/  LDGSTS.E [R188+0xc00], [R220.64], !P3 ;  /* 0x00c00000dcbc7fae */ /* 0x0003e2000d921844 */
[----:B------:R-:W-:-:S03]  /*6020*/  IADD3 R3, R252, -0x24, RZ ;  /* 0xffffffdcfc037810 */ /* 0x000fc60007ffe0ff */
[----:B------:R2:W-:Y:S01]  /*6030*/  LDGSTS.E [R188+0xe00], [R216.64], !P3 ;  /* 0x00e00000d8bc7fae */ /* 0x0005e2000d921844 */
[----:B------:R-:W-:Y:S01]  /*6040*/  ISETP.GE.U32.AND P3, PT, R0, 0x7fffffa1, PT ;  /* 0x7fffffa10000780c */ /* 0x000fe20003f66070 */
[----:B------:R-:W-:Y:S02]  /*6050*/  IMAD R0, R2, 0xb, RZ ;  /* 0x0000000b02007824 */ /* 0x000fe400078e02ff */
[----:B------:R3:W-:Y:S04]  /*6060*/  LDGSTS.E [R188+0x1c00], [R214.64], !P0 ;  /* 0x01c00000d6bc7fae */ /* 0x0007e8000c121844 */
[----:B------:R4:W-:Y:S01]  /*6070*/  LDGSTS.E [R188+0x1e00], [R212.64], !P0 ;  /* 0x01e00000d4bc7fae */ /* 0x0009e2000c121844 */
[----:B------:R-:W-:Y:S01]  /*6080*/  ISETP.GE.U32.AND P0, PT, R3, 0x7fffff9d, PT ;  /* 0x7fffff9d0300780c */ /* 0x000fe20003f06070 */
[----:B-1----:R-:W-:-:S02]  /*6090*/  IMAD.WIDE R220, R0, 0x4, R236 ;  /* 0x0000000400dc7825 */ /* 0x002fc400078e02ec */
[----:B------:R3:W-:Y:S02]  /*60a0*/  STL.64 [R1+0x1c8], R214 ;  /* 0x0001c8d601007387 */ /* 0x0007e40000100a00 */
[----:B------:R-:W-:Y:S02]  /*60b0*/  IMAD R3, R2, 0xf, RZ ;  /* 0x0000000f02037824 */ /* 0x000fe400078e02ff */
[----:B--2---:R-:W-:Y:S01]  /*60c0*/  IMAD.WIDE R216, R0, 0x4, R238 ;  /* 0x0000000400d87825 */ /* 0x004fe200078e02ee */
[----:B------:R-:W-:Y:S01]  /*60d0*/  IADD3 R0, R252, -0x28, RZ ;  /* 0xffffffd8fc007810 */ /* 0x000fe20007ffe0ff */
[----:B------:R4:W-:Y:S04]  /*60e0*/  STL.64 [R1+0x1c0], R212 ;  /* 0x0001c0d401007387 */ /* 0x0009e80000100a00 */
[----:B------:R1:W-:Y:S01]  /*60f0*/  LDGSTS.E [R188+0x2c00], [R220.64], !P2 ;  /* 0x02c00000dcbc7fae */ /* 0x0003e2000d121844 */
[----:B---3--:R-:W-:-:S03]  /*6100*/  IMAD.WIDE R214, R3, 0x4, R236 ;  /* 0x0000000403d67825 */ /* 0x008fc600078e02ec */
[----:B------:R2:W-:Y:S01]  /*6110*/  LDGSTS.E [R188+0x2e00], [R216.64], !P2 ;  /* 0x02e00000d8bc7fae */ /* 0x0005e2000d121844 */
[----:B------:R-:W-:Y:S01]  /*6120*/  ISETP.GE.U32.AND P2, PT, R0, 0x7fffff99, PT ;  /* 0x7fffff990000780c */ /* 0x000fe20003f46070 */
[----:B------:R-:W-:Y:S02]  /*6130*/  IMAD R0, R2, 0x13, RZ ;  /* 0x0000001302007824 */ /* 0x000fe400078e02ff */
[----:B----4-:R-:W-:Y:S01]  /*6140*/  IMAD.WIDE R212, R3, 0x4, R238 ;  /* 0x0000000403d47825 */ /* 0x010fe200078e02ee */
[----:B------:R-:W-:Y:S01]  /*6150*/  IADD3 R3, R252, -0x2c, RZ ;  /* 0xffffffd4fc037810 */ /* 0x000fe20007ffe0ff */
[----:B------:R3:W-:Y:S04]  /*6160*/  LDGSTS.E [R188+0x3c00], [R214.64], !P1 ;  /* 0x03c00000d6bc7fae */ /* 0x0007e8000c921844 */
[----:B------:R1:W-:Y:S04]  /*6170*/  STL.64 [R1+0x198], R220 ;  /* 0x000198dc01007387 */ /* 0x0003e80000100a00 */
[----:B------:R4:W-:Y:S01]  /*6180*/  LDGSTS.E [R188+0x3e00], [R212.64], !P1 ;  /* 0x03e00000d4bc7fae */ /* 0x0009e2000c921844 */
[----:B------:R-:W-:Y:S01]  /*6190*/  ISETP.GE.U32.AND P1, PT, R3, 0x7fffff95, PT ;  /* 0x7fffff950300780c */ /* 0x000fe20003f26070 */
[----:B------:R-:W-:-:S02]  /*61a0*/  IMAD R3, R2, 0x17, RZ ;  /* 0x0000001702037824 */ /* 0x000fc400078e02ff */
[----:B------:R2:W-:Y:S01]  /*61b0*/  STL.64 [R1+0x190], R216 ;  /* 0x000190d801007387 */ /* 0x0005e20000100a00 */
[----:B-1----:R-:W-:-:S03]  /*61c0*/  IMAD.WIDE R220, R0, 0x4, R236 ;  /* 0x0000000400dc7825 */ /* 0x002fc600078e02ec */
[----:B------:R3:W-:Y:S04]  /*61d0*/  STL.64 [R1+0x168], R214 ;  /* 0x000168d601007387 */ /* 0x0007e80000100a00 */
[----:B------:R4:W-:Y:S01]  /*61e0*/  STL.64 [R1+0x160], R212 ;  /* 0x000160d401007387 */ /* 0x0009e20000100a00 */
[----:B--2---:R-:W-:Y:S01]  /*61f0*/  IMAD.WIDE R216, R0, 0x4, R238 ;  /* 0x0000000400d87825 */ /* 0x004fe200078e02ee */
[----:B------:R-:W-:Y:S02]  /*6200*/  IADD3 R0, R252, -0x30, RZ ;  /* 0xffffffd0fc007810 */ /* 0x000fe40007ffe0ff */
[----:B------:R1:W-:Y:S01]  /*6210*/  LDGSTS.E [R188+0x4c00], [R220.64], !P6 ;  /* 0x04c00000dcbc7fae */ /* 0x0003e2000f121844 */
[----:B---3--:R-:W-:-:S03]  /*6220*/  IMAD.WIDE R214, R3, 0x4, R236 ;  /* 0x0000000403d67825 */ /* 0x008fc600078e02ec */
[----:B------:R2:W-:Y:S01]  /*6230*/  LDGSTS.E [R188+0x4e00], [R216.64], !P6 ;  /* 0x04e00000d8bc7fae */ /* 0x0005e2000f121844 */
[----:B------:R-:W-:Y:S01]  /*6240*/  ISETP.GE.U32.AND P6, PT, R0, 0x7fffff91, PT ;  /* 0x7fffff910000780c */ /* 0x000fe20003fc6070 */
[----:B----4-:R-:W-:Y:S01]  /*6250*/  IMAD.WIDE R212, R3, 0x4, R238 ;  /* 0x0000000403d47825 */ /* 0x010fe200078e02ee */
[----:B------:R-:W-:Y:S01]  /*6260*/  IADD3 R0, R252, -0x34, RZ ;  /* 0xffffffccfc007810 */ /* 0x000fe20007ffe0ff */
[----:B------:R3:W-:Y:S01]  /*6270*/  LDGSTS.E [R188+0x5c00], [R214.64], !P4 ;  /* 0x05c00000d6bc7fae */ /* 0x0007e2000e121844 */
[----:B------:R-:W-:-:S03]  /*6280*/  MOV R3, 0x3f ;  /* 0x0000003f00037802 */ /* 0x000fc60000000f00 */
[----:B------:R4:W-:Y:S01]  /*6290*/  LDGSTS.E [R188+0x5e00], [R212.64], !P4 ;  /* 0x05e00000d4bc7fae */ /* 0x0009e2000e121844 */
[----:B------:R-:W-:Y:S01]  /*62a0*/  ISETP.GE.U32.AND P4, PT, R0, 0x7fffff8d, PT ;  /* 0x7fffff8d0000780c */ /* 0x000fe20003f86070 */
[C---:B------:R-:W-:Y:S01]  /*62b0*/  IMAD R0, R2.reuse, 0x1b, RZ ;  /* 0x0000001b02007824 */ /* 0x040fe200078e02ff */
[----:B------:R-:W-:Y:S01]  /*62c0*/  IADD3 R189, R3, c[0x0][0x180], RZ ;  /* 0x0000600003bd7a10 */ /* 0x000fe20007ffe0ff */
[----:B------:R1:W-:Y:S01]  /*62d0*/  STL.64 [R1+0x128], R220 ;  /* 0x000128dc01007387 */ /* 0x0003e20000100a00 */
[----:B------:R-:W-:-:S03]  /*62e0*/  IMAD R3, R2, 0x1f, RZ ;  /* 0x0000001f02037824 */ /* 0x000fc600078e02ff */
[----:B------:R2:W-:Y:S01]  /*62f0*/  STL.64 [R1+0x120], R216 ;  /* 0x000120d801007387 */ /* 0x0005e20000100a00 */
[----:B------:R-:W-:-:S03]  /*6300*/  IMAD.WIDE R218, R3, 0x4, R238 ;  /* 0x0000000403da7825 */ /* 0x000fc600078e02ee */
[----:B------:R3:W-:Y:S04]  /*6310*/  STL.64 [R1+0xe8], R214 ;  /* 0x0000e8d601007387 */ /* 0x0007e80000100a00 */
[----:B------:R4:W-:Y:S01]  /*6320*/  STL.64 [R1+0xe0], R212 ;  /* 0x0000e0d401007387 */ /* 0x0009e20000100a00 */
[----:B-1----:R-:W-:-:S03]  /*6330*/  IMAD.WIDE R220, R3, 0x4, R236 ;  /* 0x0000000403dc7825 */ /* 0x002fc600078e02ec */
[----:B------:R-:W1:Y:S01]  /*6340*/  S2R R251, SR_TID.X ;  /* 0x0000000000fb7919 */ /* 0x000e620000002100 */
[----:B--2---:R-:W-:-:S04]  /*6350*/  IMAD.WIDE R216, R0, 0x4, R236 ;  /* 0x0000000400d87825 */ /* 0x004fc800078e02ec */
[----:B---3--:R-:W-:Y:S01]  /*6360*/  IMAD.WIDE R214, R0, 0x4, R238 ;  /* 0x0000000400d67825 */ /* 0x008fe200078e02ee */
[----:B------:R2:W-:Y:S01]  /*6370*/  STL.64 [R1+0xa8], R216 ;  /* 0x0000a8d801007387 */ /* 0x0005e20000100a00 */
[----:B----4-:R-:W-:Y:S02]  /*6380*/  IADD3 R212, R252, -0x40, RZ ;  /* 0xffffffc0fcd47810 */ /* 0x010fe40007ffe0ff */
[----:B------:R-:W-:Y:S01]  /*6390*/  IMAD R213, R2, 0x23, RZ ;  /* 0x0000002302d57824 */ /* 0x000fe200078e02ff */
[----:B------:R2:W-:Y:S04]  /*63a0*/  LDGSTS.E [R188+0x6c00], [R216.64], !P5 ;  /* 0x06c00000d8bc7fae */ /* 0x0005e8000e921844 */
[----:B------:R3:W-:Y:S04]  /*63b0*/  STL.64 [R1+0xa0], R214 ;  /* 0x0000a0d601007387 */ /* 0x0007e80000100a00 */
[----:B------:R3:W-:Y:S01]  /*63c0*/  LDGSTS.E [R188+0x6e00], [R214.64], !P5 ;  /* 0x06e00000d6bc7fae */ /* 0x0007e2000e921844 */
[----:B------:R-:W-:Y:S01]  /*63d0*/  ISETP.GE.AND P5, PT, R250, R212, PT ;  /* 0x000000d4fa00720c */ /* 0x000fe20003fa6270 */
[----:B--2---:R-:W-:-:S02]  /*63e0*/  IMAD.WIDE R216, R213, 0x4, R236 ;  /* 0x00000004d5d87825 */ /* 0x004fc400078e02ec */
[----:B------:R2:W-:Y:S01]  /*63f0*/  LDGSTS.E [R188+0x7c00], [R220.64], !P3 ;  /* 0x07c00000dcbc7fae */ /* 0x0005e2000d921844 */
[----:B------:R-:W-:Y:S02]  /*6400*/  SEL R0, RZ, 0x4, P5 ;  /* 0x00000004ff007807 */ /* 0x000fe40002800000 */
[C---:B------:R-:W-:Y:S01]  /*6410*/  ISETP.GT.AND P5, PT, R189.reuse, 0x7f, PT ;  /* 0x0000007fbd00780c */ /* 0x040fe20003fa4270 */
[----:B------:R4:W-:Y:S01]  /*6420*/  LDGSTS.E [R188+0x7e00], [R218.64], !P3 ;  /* 0x07e00000dabc7fae */ /* 0x0009e2000d921844 */
[----:B------:R-:W-:Y:S01]  /*6430*/  ISETP.GT.AND P3, PT, R189, 0x3f, PT ;  /* 0x0000003fbd00780c */ /* 0x000fe20003f64270 */
[----:B---3--:R-:W-:Y:S02]  /*6440*/  IMAD.WIDE R214, R213, 0x4, R238 ;  /* 0x00000004d5d67825 */ /* 0x008fe400078e02ee */
[----:B------:R2:W-:Y:S01]  /*6450*/  STL.64 [R1+0x68], R220 ;  /* 0x000068dc01007387 */ /* 0x0005e20000100a00 */
[----:B------:R-:W-:Y:S02]  /*6460*/  SEL R3, RZ, 0x4, !P3 ;  /* 0x00000004ff037807 */ /* 0x000fe40005800000 */
[----:B------:R-:W-:Y:S01]  /*6470*/  SEL R0, R0, RZ, P5 ;  /* 0x000000ff00007207 */ /* 0x000fe20002800000 */
[----:B------:R3:W-:Y:S01]  /*6480*/  LDGSTS.E [R188+0x8c00], [R216.64], !P0 ;  /* 0x08c00000d8bc7fae */ /* 0x0007e2000c121844 */
[----:B-1----:R-:W-:-:S02]  /*6490*/  LOP3.LUT R248, R251, 0x7f, RZ, 0xc0, !PT ;  /* 0x0000007ffbf87812 */ /* 0x002fc400078ec0ff */
[----:B------:R-:W-:Y:S01]  /*64a0*/  ISETP.NE.U32.AND P5, PT, R0, RZ, PT ;  /* 0x000000ff0000720c */ /* 0x000fe20003fa5070 */
[----:B------:R4:W-:Y:S01]  /*64b0*/  STL.64 [R1+0x60], R218 ;  /* 0x000060da01007387 */ /* 0x0009e20000100a00 */
[----:B------:R-:W-:-:S03]  /*64c0*/  IADD3 R0, R252, -0x38, RZ ;  /* 0xffffffc8fc007810 */ /* 0x000fc60007ffe0ff */
[----:B------:R1:W-:Y:S01]  /*64d0*/  LDGSTS.E [R188+0x8e00], [R214.64], !P0 ;  /* 0x08e00000d6bc7fae */ /* 0x0003e2000c121844 */
[----:B------:R-:W-:Y:S01]  /*64e0*/  ISETP.GE.AND P0, PT, R250, c[0x0][0x180], PT ;  /* 0x00006000fa007a0c */ /* 0x000fe20003f06270 */
[C---:B--2---:R-:W-:Y:S02]  /*64f0*/  IMAD.WIDE R220, R222.reuse, 0x4, R236 ;  /* 0x00000004dedc7825 */ /* 0x044fe400078e02ec */
[----:B------:R3:W-:Y:S01]  /*6500*/  STL.64 [R1+0x28], R216 ;  /* 0x000028d801007387 */ /* 0x0007e20000100a00 */
[----:B------:R-:W-:Y:S01]  /*6510*/  SEL R3, R3, RZ, !P0 ;  /* 0x000000ff03037207 */ /* 0x000fe20004000000 */
[----:B------:R-:W-:Y:S01]  /*6520*/  IMAD.WIDE R222, R222, 0x4, R238 ;  /* 0x00000004dede7825 */ /* 0x000fe200078e02ee */
[----:B------:R-:W-:Y:S01]  /*6530*/  ISETP.GE.U32.AND P0, PT, R212, 0x7fffff81, PT ;  /* 0x7fffff81d400780c */ /* 0x000fe20003f06070 */
[----:B------:R1:W-:Y:S02]  /*6540*/  STL.64 [R1+0x20], R214 ;  /* 0x000020d601007387 */ /* 0x0003e40000100a00 */
[----:B----4-:R-:W-:-:S02]  /*6550*/  IMAD R218, R2, 0x2f, RZ ;  /* 0x0000002f02da7824 */ /* 0x010fc400078e02ff */
[----:B------:R2:W-:Y:S04]  /*6560*/  LDGSTS.E [R188+0x9c00], [R246.64], !P2 ;  /* 0x09c00000f6bc7fae */ /* 0x0005e8000d121844 */
[----:B------:R2:W-:Y:S01]  /*6570*/  LDGSTS.E [R188+0x9e00], [R244.64], !P2 ;  /* 0x09e00000f4bc7fae */ /* 0x0005e2000d121844 */
[----:B---3--:R-:W-:Y:S01]  /*6580*/  IMAD.WIDE R216, R218, 0x4, R236 ;  /* 0x00000004dad87825 */ /* 0x008fe200078e02ec */
[----:B------:R-:W-:Y:S02]  /*6590*/  ISETP.NE.U32.AND P2, PT, R3, RZ, PT ;  /* 0x000000ff0300720c */ /* 0x000fe40003f45070 */
[----:B------:R-:W-:Y:S01]  /*65a0*/  SHF.R.S32.HI R3, RZ, 0x6, R251 ;  /* 0x00000006ff037819 */ /* 0x000fe200000114fb */
[----:B-1----:R-:W-:Y:S01]  /*65b0*/  IMAD R214, R2, 0x2b, RZ ;  /* 0x0000002b02d67824 */ /* 0x002fe200078e02ff */
[----:B------:R-:W-:Y:S01]  /*65c0*/  STL.64 [R1+0x908], R246 ;  /* 0x000908f601007387 */ /* 0x000fe20000100a00 */
[----:B------:R-:W-:Y:S01]  /*65d0*/  IMAD.WIDE R218, R218, 0x4, R238 ;  /* 0x00000004dada7825 */ /* 0x000fe200078e02ee */
[----:B------:R-:W-:-:S02]  /*65e0*/  SGXT R3, R3, 0x1 ;  /* 0x000000010303781a */ /* 0x000fc40000000200 */
[----:B------:R-:W-:Y:S01]  /*65f0*/  STL.64 [R1+0x910], R244 ;  /* 0x000910f401007387 */ /* 0x000fe20000100a00 */
[----:B------:R-:W-:-:S04]  /*6600*/  IMAD.WIDE R212, R214, 0x4, R236 ;  /* 0x00000004d6d47825 */ /* 0x000fc800078e02ec */
[----:B------:R-:W-:Y:S01]  /*6610*/  IMAD.WIDE R214, R214, 0x4, R238 ;  /* 0x00000004d6d67825 */ /* 0x000fe200078e02ee */
[----:B------:R2:W-:Y:S03]  /*6620*/  LDGSTS.E [R188+0xac00], [R212.64], !P1 ;  /* 0x0ac00000d4bc7fae */ /* 0x0005e6000c921844 */
[----:B------:R-:W-:Y:S01]  /*6630*/  IMAD.SHL.U32 R2, R2, 0x40, RZ ;  /* 0x0000004002027824 */ /* 0x000fe200078e00ff */
        /* <DEDUP_REMOVED lines=21> */
[----:B------:R-:W-:Y:S01]  /*6790*/  ISETP.GE.U32.AND P0, PT, R0, 0x7fffff74, PT ;  /* 0x7fffff740000780c */ /* 0x000fe20003f06070 */
[----:B------:R-:W-:-:S02]  /*67a0*/  IMAD.SHL.U32 R0, R250, 0x4, RZ ;  /* 0x00000004fa007824 */ /* 0x000fc400078e00ff */
[----:B------:R-:W-:Y:S03]  /*67b0*/  STL.64 [R1+0x918], R212 ;  /* 0x000918d401007387 */ /* 0x000fe60000100a00 */
[----:B------:R-:W-:Y:S01]  /*67c0*/  LOP3.LUT R3, R0, 0x110, R3, 0x78, !PT ;  /* 0x0000011000037812 */ /* 0x000fe200078e7803 */
[----:B------:R-:W-:Y:S01]  /*67d0*/  STL.64 [R1+0x920], R214 ;  /* 0x000920d601007387 */ /* 0x000fe20000100a00 */
[----:B------:R-:W-:Y:S01]  /*67e0*/  IMAD.WIDE R132, R2, 0x4, R132 ;  /* 0x0000000402847825 */ /* 0x000fe200078e0284 */
[----:B------:R-:W-:Y:S02]  /*67f0*/  IADD3 R0, R252, -0x51, RZ ;  /* 0xffffffaffc007810 */ /* 0x000fe40007ffe0ff */
[----:B------:R-:W-:Y:S01]  /*6800*/  STL.64 [R1+0x928], R216 ;  /* 0x000928d801007387 */ /* 0x000fe20000100a00 */
[C---:B------:R-:W-:Y:S02]  /*6810*/  LOP3.LUT R189, R3.reuse, 0x20, RZ, 0x3c, !PT ;  /* 0x0000002003bd7812 */ /* 0x040fe400078e3cff */
[C---:B--2---:R-:W-:Y:S01]  /*6820*/  LOP3.LUT R188, R3.reuse, 0x40, RZ, 0x3c, !PT ;  /* 0x0000004003bc7812 */ /* 0x044fe200078e3cff */
[----:B------:R-:W-:Y:S04]  /*6830*/  STL.64 [R1+0x930], R218 ;  /* 0x000930da01007387 */ /* 0x000fe80000100a00 */
[----:B------:R-:W-:Y:S04]  /*6840*/  STL.64 [R1+0x938], R220 ;  /* 0x000938dc01007387 */ /* 0x000fe80000100a00 */
[----:B------:R-:W-:Y:S04]  /*6850*/  STL.64 [R1+0x940], R222 ;  /* 0x000940de01007387 */ /* 0x000fe80000100a00 */
[----:B------:R-:W-:Y:S04]  /*6860*/  STL.64 [R1+0x948], R224 ;  /* 0x000948e001007387 */ /* 0x000fe80000100a00 */
[----:B------:R-:W-:Y:S04]  /*6870*/  STL.64 [R1+0x950], R226 ;  /* 0x000950e201007387 */ /* 0x000fe80000100a00 */
[----:B------:R-:W-:Y:S04]  /*6880*/  STL.64 [R1+0x958], R228 ;  /* 0x000958e401007387 */ /* 0x000fe80000100a00 */
[----:B------:R1:W-:Y:S04]  /*6890*/  STL.64 [R1+0x960], R230 ;  /* 0x000960e601007387 */ /* 0x0003e80000100a00 */
[----:B------:R-:W-:Y:S04]  /*68a0*/  STL [R1+0x2bc], R3 ;  /* 0x0002bc0301007387 */ /* 0x000fe80000100800 */
[----:B------:R-:W-:Y:S04]  /*68b0*/  STL [R1+0x8f0], R189 ;  /* 0x0008f0bd01007387 */ /* 0x000fe80000100800 */
[----:B------:R2:W-:Y:S01]  /*68c0*/  STL [R1+0x8ec], R188 ;  /* 0x0008ecbc01007387 */ /* 0x0005e20000100800 */
[----:B-1----:R-:W-:-:S03]  /*68d0*/  LOP3.LUT R230, R3, 0x60, RZ, 0x3c, !PT ;  /* 0x0000006003e67812 */ /* 0x002fc600078e3cff */
[----:B------:R-:W3:Y:S04]  /*68e0*/  LDL.LU.64 R250, [R1+0x158] ;  /* 0x0001580001fa7983 */ /* 0x000ee80000300a00 */
[----:B------:R-:W0:Y:S04]  /*68f0*/  LDGDEPBAR ;  /* 0x00000000000079af */ /* 0x000e280000000000 */
[----:B------:R1:W-:Y:S04]  /*6900*/  LDGSTS.E [R3+0x30000], [R40.64], P2 ;  /* 0x3000000028037fae */ /* 0x0003e80009121844 */
        /* <DEDUP_REMOVED lines=30> */
[----:B------:R-:W4:Y:S04]  /*6af0*/  LDL.LU.64 R226, [R1+0x150] ;  /* 0x0001500001e27983 */ /* 0x000f280000300a00 */
[----:B------:R2:W-:Y:S04]  /*6b00*/  LDGSTS.E [R189+0x37a00], [R116.64], P2 ;  /* 0x37a0000074bd7fae */ /* 0x0005e80009121844 */
[----:B------:R-:W5:Y:S04]  /*6b10*/  LDL.LU.64 R222, [R1+0x118] ;  /* 0x0001180001de7983 */ /* 0x000f680000300a00 */
        /* <DEDUP_REMOVED lines=11> */
[----:B------:R2:W-:Y:S04]  /*6bd0*/  LDGSTS.E [R188+0x33400], [R98.64], P2 ;  /* 0x3340000062bc7fae */ /* 0x0005e80009121844 */
[----:B------:R2:W-:Y:S04]  /*6be0*/  LDGSTS.E [R188+0x33c00], [R112.64], P2 ;  /* 0x33c0000070bc7fae */ /* 0x0005e80009121844 */
[----:B------:R2:W-:Y:S04]  /*6bf0*/  LDGSTS.E [R188+0x34400], [R128.64], P2 ;  /* 0x3440000080bc7fae */ /* 0x0005e80009121844 */
        /* <DEDUP_REMOVED lines=9> */
[----:B------:R1:W-:Y:S04]  /*6c90*/  STL.64 [R1+0x900], R132 ;  /* 0x0009008401007387 */ /* 0x0003e80000100a00 */
[----:B------:R1:W-:Y:S04]  /*6ca0*/  LDGSTS.E [R230+0x30600], [R62.64], P2 ;  /* 0x306000003ee67fae */ /* 0x0003e80009121844 */
[----:B--2---:R-:W2:Y:S04]  /*6cb0*/  LDL.LU.64 R188, [R1+0x18] ;  /* 0x0000180001bc7983 */ /* 0x004ea80000300a00 */
        /* <DEDUP_REMOVED lines=12> */
[----:B------:R1:W-:Y:S01]  /*6d80*/  LDGSTS.E [R230+0x36e00], [R46.64], P2 ;  /* 0x36e000002ee67fae */ /* 0x0003e20009121844 */
[----:B---3--:R-:W-:-:S03]  /*6d90*/  IMAD.WIDE R228, R2, 0x4, R250 ;  /* 0x0000000402e47825 */ /* 0x008fc600078e02fa */
[----:B------:R3:W-:Y:S04]  /*6da0*/  LDGSTS.E [R230+0x37600], [R84.64], P2 ;  /* 0x3760000054e67fae */ /* 0x0007e80009121844 */
[----:B------:R-:W3:Y:S04]  /*6db0*/  LDL.LU.64 R250, [R1+0x10] ;  /* 0x0000100001fa7983 */ /* 0x000ee80000300a00 */
[----:B------:R1:W-:Y:S04]  /*6dc0*/  LDGSTS.E [R230+0x37e00], [R54.64], P2 ;  /* 0x37e0000036e67fae */ /* 0x0003e80009121844 */
[----:B------:R-:W0:Y:S01]  /*6dd0*/  LDGDEPBAR ;  /* 0x00000000000079af */ /* 0x000e220000000000 */
[----:B------:R-:W-:Y:S01]  /*6de0*/  IMAD.WIDE R236, R2, 0x4, R236 ;  /* 0x0000000402ec7825 */ /* 0x000fe200078e02ec */
[----:B------:R-:W-:-:S03]  /*6df0*/  ISETP.GE.U32.AND P2, PT, R0, 0x7fffff70, PT ;  /* 0x7fffff700000780c */ /* 0x000fc60003f46070 */
[----:B------:R-:W-:Y:S01]  /*6e00*/  IMAD.SHL.U32 R225, R248, 0x4, RZ ;  /* 0x00000004f8e17824 */ /* 0x000fe200078e00ff */
[----:B------:R-:W-:Y:S01]  /*6e10*/  BAR.SYNC.DEFER_BLOCKING 0x0 ;  /* 0x0000000000007b1d */ /* 0x000fe20000010000 */
[----:B------:R-:W-:Y:S01]  /*6e20*/  IMAD.WIDE R238, R2, 0x4, R238 ;  /* 0x0000000402ee7825 */ /* 0x000fe200078e02ee */
[----:B------:R-:W-:-:S03]  /*6e30*/  IADD3 R0, R252, -0x55, RZ ;  /* 0xffffffabfc007810 */ /* 0x000fc60007ffe0ff */
[----:B------:R-:W-:-:S04]  /*6e40*/  IMAD.WIDE R240, R2, 0x4, R240 ;  /* 0x0000000402f07825 */ /* 0x000fc800078e02f0 */
[----:B------:R-:W-:-:S04]  /*6e50*/  IMAD.WIDE R242, R2, 0x4, R242 ;  /* 0x0000000402f27825 */ /* 0x000fc800078e02f2 */
[----:B------:R-:W-:Y:S01]  /*6e60*/  IMAD.WIDE R134, R2, 0x4, R134 ;  /* 0x0000000402867825 */ /* 0x000fe200078e0286 */
[----:B------:R-:W-:Y:S01]  /*6e70*/  @!PT LDS RZ, [RZ] ;  /* 0x00000000fffff984 */ /* 0x000fe20000000800 */
[----:B------:R-:W-:Y:S01]  /*6e80*/  @!PT LDS RZ, [RZ] ;  /* 0x00000000fffff984 */ /* 0x000fe20000000800 */
[----:B------:R-:W-:Y:S01]  /*6e90*/  @!PT LDS RZ, [RZ] ;  /* 0x00000000fffff984 */ /* 0x000fe20000000800 */
[----:B------:R1:W-:Y:S04]  /*6ea0*/  LDGSTS.E [R225+0x10000], [R236.64], !P4 ;  /* 0x10000000ece17fae */ /* 0x0003e8000e121844 */
[----:B------:R1:W-:Y:S01]  /*6eb0*/  LDGSTS.E [R225+0x10200], [R238.64], !P4 ;  /* 0x10200000eee17fae */ /* 0x0003e2000e121844 */
[----:B------:R-:W-:Y:S02]  /*6ec0*/  ISETP.GE.U32.AND P4, PT, R0, 0x7fffff6c, PT ;  /* 0x7fffff6c0000780c */ /* 0x000fe40003f86070 */
[----:B------:R-:W-:Y:S01]  /*6ed0*/  IADD3 R0, R252, -0x59, RZ ;  /* 0xffffffa7fc007810 */ /* 0x000fe20007ffe0ff */
[----:B------:R1:W-:Y:S04]  /*6ee0*/  LDGSTS.E [R225+0x11000], [R240.64], !P1 ;  /* 0x11000000f0e17fae */ /* 0x0003e8000c921844 */
[----:B------:R1:W-:Y:S01]  /*6ef0*/  LDGSTS.E [R225+0x11200], [R242.64], !P1 ;  /* 0x11200000f2e17fae */ /* 0x0003e2000c921844 */
[----:B------:R-:W-:-:S03]  /*6f00*/  ISETP.GE.U32.AND P1, PT, R0, 0x7fffff68, PT ;  /* 0x7fffff680000780c */ /* 0x000fc60003f26070 */
[----:B------:R1:W-:Y:S01]  /*6f10*/  LDGSTS.E [R225+0x12000], [R132.64], !P6 ;  /* 0x1200000084e17fae */ /* 0x0003e2000f121844 */
[----:B------:R-:W-:Y:S01]  /*6f20*/  IADD3 R0, R252, -0x5d, RZ ;  /* 0xffffffa3fc007810 */ /* 0x000fe20007ffe0ff */
[----:B------:R-:W-:-:S04]  /*6f30*/  IMAD.WIDE R136, R2, 0x4, R136 ;  /* 0x0000000402887825 */ /* 0x000fc800078e0288 */
[----:B------:R-:W-:-:S04]  /*6f40*/  IMAD.WIDE R138, R2, 0x4, R138 ;  /* 0x00000004028a7825 */ /* 0x000fc800078e028a */
[----:B-1----:R-:W-:-:S05]  /*6f50*/  IMAD.SHL.U32 R132, R248, 0x4, RZ ;  /* 0x00000004f8847824 */ /* 0x002fca00078e00ff */
[----:B------:R1:W-:Y:S01]  /*6f60*/  LDGSTS.E [R132+0x12200], [R134.64], !P6 ;  /* 0x1220000086847fae */ /* 0x0003e2000f121844 */
[----:B------:R-:W-:Y:S02]  /*6f70*/  ISETP.GE.U32.AND P6, PT, R0, 0x7fffff64, PT ;  /* 0x7fffff640000780c */ /* 0x000fe40003fc6070 */
[----:B------:R-:W-:Y:S01]  /*6f80*/  IADD3 R0, R252, -0x61, RZ ;  /* 0xffffff9ffc007810 */ /* 0x000fe20007ffe0ff */
[----:B------:R1:W-:Y:S04]  /*6f90*/  LDGSTS.E [R132+0x13000], [R136.64], !P0 ;  /* 0x1300000088847fae */ /* 0x0003e8000c121844 */
[----:B------:R1:W-:Y:S01]  /*6fa0*/  LDGSTS.E [R132+0x13200], [R138.64], !P0 ;  /* 0x132000008a847fae */ /* 0x0003e2000c121844 */
[----:B------:R-:W-:-:S03]  /*6fb0*/  ISETP.GE.U32.AND P0, PT, R0, 0x7fffff60, PT ;  /* 0x7fffff600000780c */ /* 0x000fc60003f06070 */
[----:B------:R-:W-:Y:S04]  /*6fc0*/  STL.64 [R1+0x158], R228 ;  /* 0x000158e401007387 */ /* 0x000fe80000100a00 */
[----:B------:R1:W-:Y:S01]  /*6fd0*/  LDGSTS.E [R132+0x14000], [R228.64], !P2 ;  /* 0x14000000e4847fae */ /* 0x0003e2000d121844 */
[----:B----4-:R-:W-:-:S04]  /*6fe0*/  IMAD.WIDE R226, R2, 0x4, R226 ;  /* 0x0000000402e27825 */ /* 0x010fc800078e02e2 */
[C---:B-----5:R-:W-:Y:S01]  /*6ff0*/  IMAD.WIDE R222, R2.reuse, 0x4, R222 ;  /* 0x0000000402de7825 */ /* 0x060fe200078e02de */
[----:B------:R-:W-:Y:S04]  /*7000*/  STL.64 [R1+0x150], R226 ;  /* 0x000150e201007387 */ /* 0x000fe80000100a00 */
[----:B------:R4:W-:Y:S01]  /*7010*/  LDGSTS.E [R132+0x14200], [R226.64], !P2 ;  /* 0x14200000e2847fae */ /* 0x0009e2000d121844 */
[----:B------:R-:W-:-:S03]  /*7020*/  IMAD.WIDE R220, R2, 0x4, R220 ;  /* 0x0000000402dc7825 */ /* 0x000fc600078e02dc */
        /* <DEDUP_REMOVED lines=12> */
[----:B------:R1:W-:Y:S04]  /*70f0*/  STL.64 [R1+0x98], R214 ;  /* 0x000098d601007387 */ /* 0x0003e80000100a00 */
[----:B------:R1:W-:Y:S04]  /*7100*/  LDGSTS.E [R132+0x17000], [R214.64], !P6 ;  /* 0x17000000d6847fae */ /* 0x0003e8000f121844 */
[----:B------:R1:W-:Y:S04]  /*7110*/  STL.64 [R1+0x90], R212 ;  /* 0x000090d401007387 */ /* 0x0003e80000100a00 */
[----:B------:R4:W-:Y:S01]  /*7120*/  LDGSTS.E [R132+0x17200], [R212.64], !P6 ;  /* 0x17200000d4847fae */ /* 0x0009e2000f121844 */
[----:B-1----:R-:W-:-:S04]  /*7130*/  IMAD.WIDE R214, R2, 0x4, R244 ;  /* 0x0000000402d67825 */ /* 0x002fc800078e02f4 */
[C---:B----4-:R-:W-:Y:S01]  /*7140*/  IMAD.WIDE R212, R2.reuse, 0x4, R246 ;  /* 0x0000000402d47825 */ /* 0x050fe200078e02f6 */
[----:B------:R-:W-:Y:S04]  /*7150*/  STL.64 [R1+0x58], R214 ;  /* 0x000058d601007387 */ /* 0x000fe80000100a00 */
[----:B------:R1:W-:Y:S04]  /*7160*/  LDGSTS.E [R132+0x18000], [R214.64], !P0 ;  /* 0x18000000d6847fae */ /* 0x0003e8000c121844 */
[----:B------:R2:W-:Y:S04]  /*7170*/  STL.64 [R1+0x50], R212 ;  /* 0x000050d401007387 */ /* 0x0005e80000100a00 */
[----:B------:R2:W-:Y:S02]  /*7180*/  LDGSTS.E [R132+0x18200], [R212.64], !P0 ;  /* 0x18200000d4847fae */ /* 0x0005e4000c121844 */
[----:B--2---:R-:W-:-:S05]  /*7190*/  IMAD.WIDE R212, R2, 0x4, R188 ;  /* 0x0000000402d47825 */ /* 0x004fca00078e02bc */
[----:B------:R2:W-:Y:S01]  /*71a0*/  STL.64 [R1+0x18], R212 ;  /* 0x000018d401007387 */ /* 0x0005e20000100a00 */
[----:B---3--:R-:W-:-:S05]  /*71b0*/  IMAD.WIDE R188, R2, 0x4, R250 ;  /* 0x0000000402bc7825 */ /* 0x008fca00078e02fa */
[----:B------:R3:W-:Y:S04]  /*71c0*/  STL.64 [R1+0x10], R188 ;  /* 0x000010bc01007387 */ /* 0x0007e80000100a00 */
[----:B------:R-:W4:Y:S04]  /*71d0*/  LDL.LU.64 R218, [R1+0x218] ;  /* 0x0002180001da7983 */ /* 0x000f280000300a00 */
[----:B------:R-:W5:Y:S01]  /*71e0*/  LDL.LU.64 R250, [R1+0x210] ;  /* 0x0002100001fa7983 */ /* 0x000f620000300a00 */
[----:B------:R-:W-:-:S03]  /*71f0*/  IADD3 R0, R252, -0x65, RZ ;  /* 0xffffff9bfc007810 */ /* 0x000fc60007ffe0ff */
[----:B------:R-:W5:Y:S01]  /*7200*/  LDL.LU.64 R216, [R1+0x1e8] ;  /* 0x0001e80001d87983 */ /* 0x000f620000300a00 */
[----:B------:R-:W-:-:S03]  /*7210*/  ISETP.GE.U32.AND P2, PT, R0, 0x7fffff5c, PT ;  /* 0x7fffff5c0000780c */ /* 0x000fc60003f46070 */
[----:B-1----:R-:W5:Y:S10]  /*7220*/  LDL.LU.64 R214, [R1+0x1e0] ;  /* 0x0001e00001d67983 */ /* 0x002f740000300a00 */
[----:B------:R2:W-:Y:S04]  /*7230*/  LDGSTS.E [R132+0x19000], [R212.64], !P2 ;  /* 0x19000000d4847fae */ /* 0x0005e8000d121844 */
[----:B------:R3:W-:Y:S04]  /*7240*/  LDGSTS.E [R132+0x19200], [R188.64], !P2 ;  /* 0x19200000bc847fae */ /* 0x0007e8000d121844 */
[----:B--2---:R-:W2:Y:S04]  /*7250*/  LDL.LU.64 R212, [R1+0x1b8] ;  /* 0x0001b80001d47983 */ /* 0x004ea80000300a00 */
[----:B------:R-:W2:Y:S04]  /*7260*/  LDL.LU.64 R244, [R1+0x1b0] ;  /* 0x0001b00001f47983 */ /* 0x000ea80000300a00 */
[----:B------:R-:W2:Y:S04]  /*7270*/  LDL.LU.64 R246, [R1+0x188] ;  /* 0x0001880001f67983 */ /* 0x000ea80000300a00 */
[----:B---3--:R-:W3:Y:S01]  /*7280*/  LDL.LU.64 R188, [R1+0x180] ;  /* 0x0001800001bc7983 */ /* 0x008ee20000300a00 */
[----:B------:R-:W-:-:S04]  /*7290*/  IADD3 R0, R252, -0x69, RZ ;  /* 0xffffff97fc007810 */ /* 0x000fc80007ffe0ff */
[----:B------:R-:W-:Y:S02]  /*72a0*/  ISETP.GE.U32.AND P4, PT, R0, 0x7fffff58, PT ;  /* 0x7fffff580000780c */ /* 0x000fe40003f86070 */
[----:B------:R-:W-:-:S04]  /*72b0*/  IADD3 R0, R252, -0x6d, RZ ;  /* 0xffffff93fc007810 */ /* 0x000fc80007ffe0ff */
[----:B------:R-:W-:Y:S02]  /*72c0*/  ISETP.GE.U32.AND P1, PT, R0, 0x7fffff54, PT ;  /* 0x7fffff540000780c */ /* 0x000fe40003f26070 */
[----:B------:R-:W-:Y:S01]  /*72d0*/  IADD3 R0, R252, -0x71, RZ ;  /* 0xffffff8ffc007810 */ /* 0x000fe20007ffe0ff */
[----:B----4-:R-:W-:-:S04]  /*72e0*/  IMAD.WIDE R220, R2, 0x4, R218 ;  /* 0x0000000402dc7825 */ /* 0x010fc800078e02da */
[----:B-----5:R-:W-:Y:S02]  /*72f0*/  IMAD.WIDE R218, R2, 0x4, R250 ;  /* 0x0000000402da7825 */ /* 0x020fe400078e02fa */
[----:B------:R-:W4:Y:S01]  /*7300*/  LDL.LU.64 R250, [R1+0x148] ;  /* 0x0001480001fa7983 */ /* 0x000f220000300a00 */
[----:B------:R-:W-:Y:S02]  /*7310*/  ISETP.GE.U32.AND P6, PT, R0, 0x7fffff50, PT ;  /* 0x7fffff500000780c */ /* 0x000fe40003fc6070 */
[----:B------:R-:W-:Y:S01]  /*7320*/  IADD3 R0, R252, -0x75, RZ ;  /* 0xffffff8bfc007810 */ /* 0x000fe20007ffe0ff */
[----:B------:R-:W-:-:S03]  /*7330*/  IMAD.WIDE R140, R2, 0x4, R140 ;  /* 0x00000004028c7825 */ /* 0x000fc600078e028c */
[----:B------:R-:W-:Y:S02]  /*7340*/  ISETP.GE.U32.AND P0, PT, R0, 0x7fffff4c, PT ;  /* 0x7fffff4c0000780c */ /* 0x000fe40003f06070 */
[----:B------:R-:W-:Y:S01]  /*7350*/  IADD3 R0, R252, -0x79, RZ ;  /* 0xffffff87fc007810 */ /* 0x000fe20007ffe0ff */
[----:B------:R-:W-:Y:S01]  /*7360*/  IMAD.WIDE R142, R2, 0x4, R142 ;  /* 0x00000004028e7825 */ /* 0x000fe200078e028e */
[----:B------:R1:W-:Y:S02]  /*7370*/  LDGSTS.E [R132+0x1a000], [R140.64], !P4 ;  /* 0x1a0000008c847fae */ /* 0x0003e4000e121844 */
[----:B------:R-:W-:Y:S02]  /*7380*/  ISETP.GE.U32.AND P2, PT, R0, 0x7fffff48, PT ;  /* 0x7fffff480000780c */ /* 0x000fe40003f46070 */
[----:B------:R-:W-:Y:S01]  /*7390*/  IADD3 R0, R252, -0x7d, RZ ;  /* 0xffffff83fc007810 */ /* 0x000fe20007ffe0ff */
[----:B------:R-:W-:Y:S01]  /*73a0*/  IMAD.WIDE R144, R2, 0x4, R144 ;  /* 0x0000000402907825 */ /* 0x000fe200078e0290 */
[----:B------:R1:W-:Y:S02]  /*73b0*/  LDGSTS.E [R132+0x1a200], [R142.64], !P4 ;  /* 0x1a2000008e847fae */ /* 0x0003e4000e121844 */
[----:B------:R-:W-:Y:S01]  /*73c0*/  ISETP.GE.U32.AND P4, PT, R0, 0x7fffff44, PT ;  /* 0x7fffff440000780c */ /* 0x000fe20003f86070 */
[----:B------:R-:W-:Y:S01]  /*73d0*/  IMAD.WIDE R146, R2, 0x4, R146 ;  /* 0x0000000402927825 */ /* 0x000fe200078e0292 */
[----:B------:R-:W-:Y:S01]  /*73e0*/  IADD3 R0, R252, -0x42, RZ ;  /* 0xffffffbefc007810 */ /* 0x000fe20007ffe0ff */
[----:B------:R1:W-:Y:S02]  /*73f0*/  LDGSTS.E [R132+0x1b000], [R144.64], !P1 ;  /* 0x1b00000090847fae */ /* 0x0003e4000c921844 */
[----:B------:R-:W-:-:S02]  /*7400*/  IMAD.WIDE R148, R2, 0x4, R148 ;  /* 0x0000000402947825 */ /* 0x000fc400078e0294 */
        /* <DEDUP_REMOVED lines=8> */
[----:B------:R-:W-:Y:S01]  /*7490*/  IMAD.WIDE R154, R2, 0x4, R154 ;  /* 0x00000004029a7825 */ /* 0x000fe200078e029a */
[----:B------:R-:W-:Y:S01]  /*74a0*/  IADD3 R0, R252, -0x4a, RZ ;  /* 0xffffffb6fc007810 */ /* 0x000fe20007ffe0ff */
[----:B------:R1:W-:Y:S02]  /*74b0*/  LDGSTS.E [R132+0x1d000], [R152.64], !P0 ;  /* 0x1d00000098847fae */ /* 0x0003e4000c121844 */
[C---:B------:R-:W-:Y:S01]  /*74c0*/  IMAD.WIDE R156, R2.reuse, 0x4, R156 ;  /* 0x00000004029c7825 */ /* 0x040fe200078e029c */
[----:B------:R-:W-:Y:S01]  /*74d0*/  LOP3.LUT R249, R249, 0x20, RZ, 0x3c, !PT ;  /* 0x00000020f9f97812 */ /* 0x000fe200078e3cff */
[----:B------:R1:W-:Y:S02]  /*74e0*/  LDGSTS.E [R132+0x1d200], [R154.64], !P0 ;  /* 0x1d2000009a847fae */ /* 0x0003e4000c121844 */
[----:B------:R-:W-:-:S04]  /*74f0*/  IMAD.WIDE R158, R2, 0x4, R158 ;  /* 0x00000004029e7825 */ /* 0x000fc800078e029e */
[C---:B------:R-:W-:Y:S01]  /*7500*/  IMAD.WIDE R160, R2.reuse, 0x4, R160 ;  /* 0x0000000402a07825 */ /* 0x040fe200078e02a0 */
[----:B------:R1:W-:Y:S03]  /*7510*/  LDGSTS.E [R132+0x1e000], [R156.64], !P2 ;  /* 0x1e0000009c847fae */ /* 0x0003e6000d121844 */
[----:B------:R-:W-:Y:S01]  /*7520*/  IMAD.WIDE R162, R2, 0x4, R162 ;  /* 0x0000000402a27825 */ /* 0x000fe200078e02a2 */
[----:B------:R-:W-:Y:S01]  /*7530*/  ISETP.GE.U32.AND P0, PT, R0, 0x7fffff77, PT ;  /* 0x7fffff770000780c */ /* 0x000fe20003f06070 */
[----:B------:R1:W-:Y:S02]  /*7540*/  LDGSTS.E [R132+0x1e200], [R158.64], !P2 ;  /* 0x1e2000009e847fae */ /* 0x0003e4000d121844 */
[C---:B------:R-:W-:Y:S02]  /*7550*/  IMAD.WIDE R216, R2.reuse, 0x4, R216 ;  /* 0x0000000402d87825 */ /* 0x040fe400078e02d8 */
[----:B------:R5:W-:Y:S02]  /*7560*/  STL.64 [R1+0x218], R220 ;  /* 0x000218dc01007387 */ /* 0x000be40000100a00 */
[----:B------:R-:W-:-:S02]  /*7570*/  IMAD.WIDE R214, R2, 0x4, R214 ;  /* 0x0000000402d67825 */ /* 0x000fc400078e02d6 */
[----:B------:R1:W-:Y:S04]  /*7580*/  LDGSTS.E [R132+0x1f000], [R160.64], !P4 ;  /* 0x1f000000a0847fae */ /* 0x0003e8000e121844 */
[----:B------:R1:W-:Y:S04]  /*7590*/  STL.64 [R1+0x210], R218 ;  /* 0x000210da01007387 */ /* 0x0003e80000100a00 */
[----:B------:R1:W-:Y:S04]  /*75a0*/  LDGSTS.E [R132+0x1f200], [R162.64], !P4 ;  /* 0x1f200000a2847fae */ /* 0x0003e8000e121844 */
[----:B------:R-:W4:Y:S04]  /*75b0*/  LDL.LU.64 R226, [R1+0x140] ;  /* 0x0001400001e27983 */ /* 0x000f280000300a00 */
[----:B------:R5:W-:Y:S04]  /*75c0*/  LDGSTS.E [R249+0x10400], [R220.64], !P1 ;  /* 0x10400000dcf97fae */ /* 0x000be8000c921844 */
[----:B------:R-:W4:Y:S04]  /*75d0*/  LDL.LU.64 R222, [R1+0x108] ;  /* 0x0001080001de7983 */ /* 0x000f280000300a00 */
[----:B------:R1:W-:Y:S04]  /*75e0*/  LDGSTS.E [R249+0x10600], [R218.64], !P1 ;  /* 0x10600000daf97fae */ /* 0x0003e8000c921844 */
[----:B-----5:R-:W5:Y:S01]  /*75f0*/  LDL.LU.64 R220, [R1+0x100] ;  /* 0x0001000001dc7983 */ /* 0x020f620000300a00 */
[----:B------:R-:W-:-:S03]  /*7600*/  IADD3 R0, R252, -0x4e, RZ ;  /* 0xffffffb2fc007810 */ /* 0x000fc60007ffe0ff */
[----:B------:R1:W-:Y:S04]  /*7610*/  STL.64 [R1+0x1e8], R216 ;  /* 0x0001e8d801007387 */ /* 0x0003e80000100a00 */
[----:B------:R1:W-:Y:S04]  /*7620*/  LDGSTS.E [R249+0x11400], [R216.64], !P6 ;  /* 0x11400000d8f97fae */ /* 0x0003e8000f121844 */
[----:B------:R2:W-:Y:S04]  /*7630*/  STL.64 [R1+0x1e0], R214 ;  /* 0x0001e0d601007387 */ /* 0x0005e80000100a00 */
[----:B------:R2:W-:Y:S01]  /*7640*/  LDGSTS.E [R249+0x11600], [R214.64], !P6 ;  /* 0x11600000d6f97fae */ /* 0x0005e2000f121844 */
[----:B------:R-:W-:-:S03]  /*7650*/  ISETP.GE.U32.AND P2, PT, R0, 0x7fffff73, PT ;  /* 0x7fffff730000780c */ /* 0x000fc60003f46070 */
[----:B-1----:R-:W5:Y:S04]  /*7660*/  LDL.LU.64 R218, [R1+0xc8] ;  /* 0x0000c80001da7983 */ /* 0x002f680000300a00 */
[----:B------:R-:W5:Y:S01]  /*7670*/  LDL.LU.64 R216, [R1+0xc0] ;  /* 0x0000c00001d87983 */ /* 0x000f620000300a00 */
[----:B--2---:R-:W-:-:S04]  /*7680*/  IMAD.WIDE R214, R2, 0x4, R212 ;  /* 0x0000000402d67825 */ /* 0x004fc800078e02d4 */
[C---:B------:R-:W-:Y:S01]  /*7690*/  IMAD.WIDE R212, R2.reuse, 0x4, R244 ;  /* 0x0000000402d47825 */ /* 0x040fe200078e02f4 */
[----:B------:R1:W-:Y:S04]  /*76a0*/  STL.64 [R1+0x1b8], R214 ;  /* 0x0001b8d601007387 */ /* 0x0003e80000100a00 */
[----:B------:R1:W-:Y:S04]  /*76b0*/  LDGSTS.E [R249+0x12400], [R214.64], !P0 ;  /* 0x12400000d6f97fae */ /* 0x0003e8000c121844 */
[----:B------:R2:W-:Y:S04]  /*76c0*/  STL.64 [R1+0x1b0], R212 ;  /* 0x0001b0d401007387 */ /* 0x0005e80000100a00 */
[----:B------:R2:W-:Y:S04]  /*76d0*/  LDGSTS.E [R249+0x12600], [R212.64], !P0 ;  /* 0x12600000d4f97fae */ /* 0x0005e8000c121844 */
[----:B-1----:R-:W5:Y:S01]  /*76e0*/  LDL.LU.64 R214, [R1+0x88] ;  /* 0x0000880001d67983 */ /* 0x002f620000300a00 */
[----:B------:R-:W-:-:S04]  /*76f0*/  IMAD.WIDE R228, R2, 0x4, R246 ;  /* 0x0000000402e47825 */ /* 0x000fc800078e02f6 */
[C---:B---3--:R-:W-:Y:S01]  /*7700*/  IMAD.WIDE R188, R2.reuse, 0x4, R188 ;  /* 0x0000000402bc7825 */ /* 0x048fe200078e02bc */
[----:B------:R4:W-:Y:S04]  /*7710*/  LDGSTS.E [R249+0x13400], [R228.64], !P2 ;  /* 0x13400000e4f97fae */ /* 0x0009e8000d121844 */
[----:B--2---:R-:W2:Y:S04]  /*7720*/  LDL.LU.64 R212, [R1+0x80] ;  /* 0x0000800001d47983 */ /* 0x004ea80000300a00 */
[----:B------:R-:W3:Y:S04]  /*7730*/  LDL.LU.64 R244, [R1+0x48] ;  /* 0x0000480001f47983 */ /* 0x000ee80000300a00 */
[----:B------:R-:W3:Y:S04]  /*7740*/  LDL.LU.64 R246, [R1+0x40] ;  /* 0x0000400001f67983 */ /* 0x000ee80000300a00 */
[----:B------:R-:W-:Y:S04]  /*7750*/  STL.64 [R1+0x188], R228 ;  /* 0x000188e401007387 */ /* 0x000fe80000100a00 */
[----:B------:R1:W-:Y:S04]  /*7760*/  STL.64 [R1+0x180], R188 ;  /* 0x000180bc01007387 */ /* 0x0003e80000100a00 */
[----:B------:R1:W-:Y:S04]  /*7770*/  LDGSTS.E [R249+0x13600], [R188.64], !P2 ;  /* 0x13600000bcf97fae */ /* 0x0003e8000d121844 */
[----:B-1----:R-:W3:Y:S01]  /*7780*/  LDL.LU.64 R188, [R1+0x8] ;  /* 0x0000080001bc7983 */ /* 0x002ee20000300a00 */
[----:B----4-:R-:W-:-:S03]  /*7790*/  IMAD.WIDE R228, R2, 0x4, R250 ;  /* 0x0000000402e47825 */ /* 0x010fc600078e02fa */
[----:B------:R-:W4:Y:S01]  /*77a0*/  LDL.LU.64 R250, [R1] ;  /* 0x0000000001fa7983 */ /* 0x000f220000300a00 */
[----:B------:R-:W-:-:S04]  /*77b0*/  IADD3 R0, R252, -0x52, RZ ;  /* 0xffffffaefc007810 */ /* 0x000fc80007ffe0ff */
[----:B------:R-:W-:Y:S02]  /*77c0*/  ISETP.GE.U32.AND P4, PT, R0, 0x7fffff6f, PT ;  /* 0x7fffff6f0000780c */ /* 0x000fe40003f86070 */
[----:B------:R-:W-:-:S04]  /*77d0*/  IADD3 R0, R252, -0x56, RZ ;  /* 0xffffffaafc007810 */ /* 0x000fc80007ffe0ff */
[----:B------:R-:W-:Y:S02]  /*77e0*/  ISETP.GE.U32.AND P1, PT, R0, 0x7fffff6b, PT ;  /* 0x7fffff6b0000780c */ /* 0x000fe40003f26070 */
[----:B------:R-:W-:-:S04]  /*77f0*/  IADD3 R0, R252, -0x5a, RZ ;  /* 0xffffffa6fc007810 */ /* 0x000fc80007ffe0ff */
[----:B------:R-:W-:Y:S01]  /*7800*/  ISETP.GE.U32.AND P6, PT, R0, 0x7fffff67, PT ;  /* 0x7fffff670000780c */ /* 0x000fe20003fc6070 */
[----:B------:R-:W-:Y:S01]  /*7810*/  STL.64 [R1+0x148], R228 ;  /* 0x000148e401007387 */ /* 0x000fe20000100a00 */
[----:B------:R-:W-:-:S03]  /*7820*/  IADD3 R0, R252, -0x5e, RZ ;  /* 0xffffffa2fc007810 */ /* 0x000fc60007ffe0ff */
[----:B------:R1:W-:Y:S01]  /*7830*/  LDGSTS.E [R249+0x14400], [R228.64], !P4 ;  /* 0x14400000e4f97fae */ /* 0x0003e2000e121844 */
[----:B------:R-:W-:Y:S02]  /*7840*/  ISETP.GE.U32.AND P0, PT, R0, 0x7fffff63, PT ;  /* 0x7fffff630000780c */ /* 0x000fe40003f06070 */
[----:B------:R-:W-:-:S04]  /*7850*/  IADD3 R0, R252, -0x62, RZ ;  /* 0xffffff9efc007810 */ /* 0x000fc80007ffe0ff */
[----:B------:R-:W-:Y:S01]  /*7860*/  ISETP.GE.U32.AND P2, PT, R0, 0x7fffff5f, PT ;  /* 0x7fffff5f0000780c */ /* 0x000fe20003f46070 */
[----:B------:R-:W-:-:S04]  /*7870*/  IMAD.WIDE R226, R2, 0x4, R226 ;  /* 0x0000000402e27825 */ /* 0x000fc800078e02e2 */
[C---:B------:R-:W-:Y:S01]  /*7880*/  IMAD.WIDE R222, R2.reuse, 0x4, R222 ;  /* 0x0000000402de7825 */ /* 0x040fe200078e02de */
[----:B------:R-:W-:Y:S04]  /*7890*/  STL.64 [R1+0x140], R226 ;  /* 0x000140e201007387 */ /* 0x000fe80000100a00 */
[----:B------:R1:W-:Y:S01]  /*78a0*/  LDGSTS.E [R249+0x14600], [R226.64], !P4 ;  /* 0x14600000e2f97fae */ /* 0x0003e2000e121844 */
[----:B-----5:R-:W-:-:S03]  /*78b0*/  IMAD.WIDE R220, R2, 0x4, R220 ;  /* 0x0000000402dc7825 */ /* 0x020fc600078e02dc */
[----:B------:R-:W-:Y:S04]  /*78c0*/  STL.64 [R1+0x108], R222 ;  /* 0x000108de01007387 */ /* 0x000fe80000100a00 */
[----:B------:R1:W-:Y:S04]  /*78d0*/  LDGSTS.E [R249+0x15400], [R222.64], !P1 ;  /* 0x15400000def97fae */ /* 0x0003e8000c921844 */
[----:B------:R-:W-:Y:S04]  /*78e0*/  STL.64 [R1+0x100], R220 ;  /* 0x000100dc01007387 */ /* 0x000fe80000100a00 */
[----:B------:R1:W-:Y:S01]  /*78f0*/  LDGSTS.E [R249+0x15600], [R220.64], !P1 ;  /* 0x15600000dcf97fae */ /* 0x0003e2000c921844 */
[----:B------:R-:W-:-:S04]  /*7900*/  IMAD.WIDE R218, R2, 0x4, R218 ;  /* 0x0000000402da7825 */ /* 0x000fc800078e02da */
[C---:B------:R-:W-:Y:S01]  /*7910*/  IMAD.WIDE R216, R2.reuse, 0x4, R216 ;  /* 0x0000000402d87825 */ /* 0x040fe200078e02d8 */
[----:B------:R-:W-:Y:S04]  /*7920*/  STL.64 [R1+0xc8], R218 ;  /* 0x0000c8da01007387 */ /* 0x000fe80000100a00 */
[----:B------:R5:W-:Y:S04]  /*7930*/  LDGSTS.E [R249+0x16400], [R218.64], !P6 ;  /* 0x16400000daf97fae */ /* 0x000be8000f121844 */
[----:B------:R-:W-:Y:S04]  /*7940*/  STL.64 [R1+0xc0], R216 ;  /* 0x0000c0d801007387 */ /* 0x000fe80000100a00 */
[----:B------:R1:W-:Y:S01]  /*7950*/  LDGSTS.E [R249+0x16600], [R216.64], !P6 ;  /* 0x16600000d8f97fae */ /* 0x0003e2000f121844 */
[----:B------:R-:W-:-:S05]  /*7960*/  IMAD.WIDE R214, R2, 0x4, R214 ;  /* 0x0000000402d67825 */ /* 0x000fca00078e02d6 */
[----:B------:R3:W-:Y:S04]  /*7970*/  STL.64 [R1+0x88], R214 ;  /* 0x000088d601007387 */ /* 0x0007e80000100a00 */
[----:B------:R3:W-:Y:S01]  /*7980*/  LDGSTS.E [R249+0x17400], [R214.64], !P0 ;  /* 0x17400000d6f97fae */ /* 0x0007e2000c121844 */
[----:B--2---:R-:W-:-:S05]  /*7990*/  IMAD.WIDE R212, R2, 0x4, R212 ;  /* 0x0000000402d47825 */ /* 0x004fca00078e02d4 */
[----:B------:R2:W-:Y:S04]  /*79a0*/  STL.64 [R1+0x80], R212 ;  /* 0x000080d401007387 */ /* 0x0005e80000100a00 */
[----:B------:R2:W-:Y:S01]  /*79b0*/  LDGSTS.E [R249+0x17600], [R212.64], !P0 ;  /* 0x17600000d4f97fae */ /* 0x0005e2000c121844 */
[----:B---3--:R-:W-:-:S05]  /*79c0*/  IMAD.WIDE R214, R2, 0x4, R244 ;  /* 0x0000000402d67825 */ /* 0x008fca00078e02f4 */
[----:B------:R-:W-:Y:S04]  /*79d0*/  STL.64 [R1+0x48], R214 ;  /* 0x000048d601007387 */ /* 0x000fe80000100a00 */
[----:B------:R3:W-:Y:S01]  /*79e0*/  LDGSTS.E [R249+0x18400], [R214.64], !P2 ;  /* 0x18400000d6f97fae */ /* 0x0007e2000d121844 */
[----:B--2---:R-:W-:-:S05]  /*79f0*/  IMAD.WIDE R212, R2, 0x4, R246 ;  /* 0x0000000402d47825 */ /* 0x004fca00078e02f6 */
[----:B------:R2:W-:Y:S04]  /*7a00*/  STL.64 [R1+0x40], R212 ;  /* 0x000040d401007387 */ /* 0x0005e80000100a00 */
[----:B------:R2:W-:Y:S02]  /*7a10*/  LDGSTS.E [R249+0x18600], [R212.64], !P2 ;  /* 0x18600000d4f97fae */ /* 0x0005e4000d121844 */
[----:B--2---:R-:W-:-:S05]  /*7a20*/  IMAD.WIDE R212, R2, 0x4, R188 ;  /* 0x0000000402d47825 */ /* 0x004fca00078e02bc */
[----:B------:R2:W-:Y:S01]  /*7a30*/  STL.64 [R1+0x8], R212 ;  /* 0x000008d401007387 */ /* 0x0005e20000100a00 */
[----:B----4-:R-:W-:-:S05]  /*7a40*/  IMAD.WIDE R188, R2, 0x4, R250 ;  /* 0x0000000402bc7825 */ /* 0x010fca00078e02fa */
[----:B------:R4:W-:Y:S04]  /*7a50*/  STL.64 [R1], R188 ;  /* 0x000000bc01007387 */ /* 0x0009e80000100a00 */
[----:B-----5:R-:W5:Y:S04]  /*7a60*/  LDL.LU.64 R218, [R1+0x208] ;  /* 0x0002080001da7983 */ /* 0x020f680000300a00 */
[----:B------:R-:W5:Y:S01]  /*7a70*/  LDL.LU.64 R250, [R1+0x200] ;  /* 0x0002000001fa7983 */ /* 0x000f620000300a00 */
[----:B------:R-:W-:Y:S01]  /*7a80*/  IADD3 R0, R252, -0x66, RZ ;  /* 0xffffff9afc007810 */ /* 0x000fe20007ffe0ff */
[----:B------:R-:W-:-:S02]  /*7a90*/  IMAD.WIDE R164, R2, 0x4, R164 ;  /* 0x0000000402a47825 */ /* 0x000fc400078e02a4 */
[----:B-1----:R-:W5:Y:S01]  /*7aa0*/  LDL.LU.64 R216, [R1+0x1d8] ;  /* 0x0001d80001d87983 */ /* 0x002f620000300a00 */
[----:B------:R-:W-:Y:S02]  /*7ab0*/  ISETP.GE.U32.AND P4, PT, R0, 0x7fffff5b, PT ;  /* 0x7fffff5b0000780c */ /* 0x000fe40003f86070 */
[----:B------:R-:W-:Y:S01]  /*7ac0*/  IADD3 R0, R252, -0x6a, RZ ;  /* 0xffffff96fc007810 */ /* 0x000fe20007ffe0ff */
[----:B------:R-:W-:Y:S01]  /*7ad0*/  IMAD.WIDE R166, R2, 0x4, R166 ;  /* 0x0000000402a67825 */ /* 0x000fe200078e02a6 */
[----:B---3--:R-:W3:Y:S02]  /*7ae0*/  LDL.LU.64 R214, [R1+0x1d0] ;  /* 0x0001d00001d67983 */ /* 0x008ee40000300a00 */
[----:B------:R-:W-:Y:S02]  /*7af0*/  ISETP.GE.U32.AND P1, PT, R0, 0x7fffff57, PT ;  /* 0x7fffff570000780c */ /* 0x000fe40003f26070 */
[----:B------:R-:W-:Y:S01]  /*7b00*/  IADD3 R0, R252, -0x6e, RZ ;  /* 0xffffff92fc007810 */ /* 0x000fe20007ffe0ff */
[----:B------:R-:W-:Y:S01]  /*7b10*/  IMAD.WIDE R168, R2, 0x4, R168 ;  /* 0x0000000402a87825 */ /* 0x000fe200078e02a8 */
[----:B------:R-:W3:Y:S02]  /*7b20*/  LDL.LU.64 R244, [R1+0x1a8] ;  /* 0x0001a80001f47983 */ /* 0x000ee40000300a00 */
[----:B------:R-:W-:-:S02]  /*7b30*/  ISETP.GE.U32.AND P6, PT, R0, 0x7fffff53, PT ;  /* 0x7fffff530000780c */ /* 0x000fc40003fc6070 */
[----:B------:R-:W-:Y:S01]  /*7b40*/  IADD3 R0, R252, -0x72, RZ ;  /* 0xffffff8efc007810 */ /* 0x000fe20007ffe0ff */
[----:B------:R2:W-:Y:S03]  /*7b50*/  LDGSTS.E [R249+0x19400], [R212.64], !P4 ;  /* 0x19400000d4f97fae */ /* 0x0005e6000e121844 */
[----:B------:R-:W-:Y:S01]  /*7b60*/  ISETP.GE.U32.AND P0, PT, R0, 0x7fffff4f, PT ;  /* 0x7fffff4f0000780c */ /* 0x000fe20003f06070 */
[----:B------:R4:W-:Y:S01]  /*7b70*/  LDGSTS.E [R249+0x19600], [R188.64], !P4 ;  /* 0x19600000bcf97fae */ /* 0x0009e2000e121844 */
[----:B------:R-:W-:-:S03]  /*7b80*/  IADD3 R0, R252, -0x76, RZ ;  /* 0xffffff8afc007810 */ /* 0x000fc60007ffe0ff */
[----:B------:R1:W-:Y:S01]  /*7b90*/  LDGSTS.E [R249+0x1a400], [R164.64], !P1 ;  /* 0x1a400000a4f97fae */ /* 0x0003e2000c921844 */
[----:B------:R-:W-:Y:S02]  /*7ba0*/  ISETP.GE.U32.AND P2, PT, R0, 0x7fffff4b, PT ;  /* 0x7fffff4b0000780c */ /* 0x000fe40003f46070 */
[----:B------:R-:W-:Y:S01]  /*7bb0*/  IADD3 R0, R252, -0x7a, RZ ;  /* 0xffffff86fc007810 */ /* 0x000fe20007ffe0ff */
[----:B------:R1:W-:Y:S03]  /*7bc0*/  LDGSTS.E [R249+0x1a600], [R166.64], !P1 ;  /* 0x1a600000a6f97fae */ /* 0x0003e6000c921844 */
[----:B------:R-:W-:Y:S01]  /*7bd0*/  ISETP.GE.U32.AND P4, PT, R0, 0x7fffff47, PT ;  /* 0x7fffff470000780c */ /* 0x000fe20003f86070 */
[----:B------:R-:W-:Y:S01]  /*7be0*/  IMAD.WIDE R170, R2, 0x4, R170 ;  /* 0x0000000402aa7825 */ /* 0x000fe200078e02aa */
[----:B------:R-:W-:Y:S01]  /*7bf0*/  IADD3 R0, R252, -0x7e, RZ ;  /* 0xffffff82fc007810 */ /* 0x000fe20007ffe0ff */
[----:B------:R1:W-:Y:S03]  /*7c00*/  LDGSTS.E [R249+0x1b400], [R168.64], !P6 ;  /* 0x1b400000a8f97fae */ /* 0x0003e6000f121844 */
[----:B------:R-:W-:Y:S01]  /*7c10*/  ISETP.GE.U32.AND P1, PT, R0, 0x7fffff43, PT ;  /* 0x7fffff430000780c */ /* 0x000fe20003f26070 */
[C---:B------:R-:W-:Y:S01]  /*7c20*/  IMAD.WIDE R172, R2.reuse, 0x4, R172 ;  /* 0x0000000402ac7825 */ /* 0x040fe200078e02ac */
[----:B------:R1:W-:Y:S03]  /*7c30*/  LDGSTS.E [R249+0x1b600], [R170.64], !P6 ;  /* 0x1b600000aaf97fae */ /* 0x0003e6000f121844 */
[C---:B------:R-:W-:Y:S01]  /*7c40*/  IMAD.WIDE R174, R2.reuse, 0x4, R174 ;  /* 0x0000000402ae7825 */ /* 0x040fe200078e02ae */
[----:B------:R1:W-:Y:S03]  /*7c50*/  LDGSTS.E [R249+0x1c400], [R172.64], !P0 ;  /* 0x1c400000acf97fae */ /* 0x0003e6000c121844 */
[C---:B------:R-:W-:Y:S01]  /*7c60*/  IMAD.WIDE R176, R2.reuse, 0x4, R176 ;  /* 0x0000000402b07825 */ /* 0x040fe200078e02b0 */
[----:B------:R1:W-:Y:S03]  /*7c70*/  LDGSTS.E [R249+0x1c600], [R174.64], !P0 ;  /* 0x1c600000aef97fae */ /* 0x0003e6000c121844 */
[C---:B------:R-:W-:Y:S01]  /*7c80*/  IMAD.WIDE R178, R2.reuse, 0x4, R178 ;  /* 0x0000000402b27825 */ /* 0x040fe200078e02b2 */
[----:B------:R1:W-:Y:S03]  /*7c90*/  LDGSTS.E [R249+0x1d400], [R176.64], !P2 ;  /* 0x1d400000b0f97fae */ /* 0x0003e6000d121844 */
[C---:B------:R-:W-:Y:S01]  /*7ca0*/  IMAD.WIDE R180, R2.reuse, 0x4, R180 ;  /* 0x0000000402b47825 */ /* 0x040fe200078e02b4 */
[----:B--2---:R-:W2:Y:S03]  /*7cb0*/  LDL.LU.64 R212, [R1+0x1a0] ;  /* 0x0001a00001d47983 */ /* 0x004ea60000300a00 */
[C---:B------:R-:W-:Y:S01]  /*7cc0*/  IMAD.WIDE R182, R2.reuse, 0x4, R182 ;  /* 0x0000000402b67825 */ /* 0x040fe200078e02b6 */
[----:B------:R1:W-:Y:S03]  /*7cd0*/  LDGSTS.E [R249+0x1d600], [R178.64], !P2 ;  /* 0x1d600000b2f97fae */ /* 0x0003e6000d121844 */
[C---:B------:R-:W-:Y:S01]  /*7ce0*/  IMAD.WIDE R184, R2.reuse, 0x4, R184 ;  /* 0x0000000402b87825 */ /* 0x040fe200078e02b8 */
[----:B------:R1:W-:Y:S03]  /*7cf0*/  LDGSTS.E [R249+0x1e400], [R180.64], !P4 ;  /* 0x1e400000b4f97fae */ /* 0x0003e6000e121844 */
[----:B------:R-:W-:Y:S01]  /*7d00*/  IMAD.WIDE R186, R2, 0x4, R186 ;  /* 0x0000000402ba7825 */ /* 0x000fe200078e02ba */
[----:B------:R1:W-:Y:S03]  /*7d10*/  LDGSTS.E [R249+0x1e600], [R182.64], !P4 ;  /* 0x1e600000b6f97fae */ /* 0x0003e6000e121844 */
[----:B------:R-:W-:Y:S01]  /*7d20*/  IMAD.SHL.U32 R247, R248, 0x4, RZ ;  /* 0x00000004f8f77824 */ /* 0x000fe200078e00ff */
[----:B----4-:R-:W4:Y:S04]  /*7d30*/  LDL.LU.64 R188, [R1+0x178] ;  /* 0x0001780001bc7983 */ /* 0x010f280000300a00 */
[----:B------:R1:W-:Y:S04]  /*7d40*/  LDGSTS.E [R249+0x1f400], [R184.64], !P1 ;  /* 0x1f400000b8f97fae */ /* 0x0003e8000c921844 */
[----:B------:R1:W-:Y:S04]  /*7d50*/  LDGSTS.E [R249+0x1f600], [R186.64], !P1 ;  /* 0x1f600000baf97fae */ /* 0x0003e8000c921844 */
[----:B-1----:R-:W4:Y:S01]  /*7d60*/  LDL.LU.64 R248, [R1+0x170] ;  /* 0x0001700001f87983 */ /* 0x002f220000300a00 */
[----:B-----5:R-:W-:-:S04]  /*7d70*/  IMAD.WIDE R220, R2, 0x4, R218 ;  /* 0x0000000402dc7825 */ /* 0x020fc800078e02da */
[----:B------:R-:W-:Y:S02]  /*7d80*/  IMAD.WIDE R218, R2, 0x4, R250 ;  /* 0x0000000402da7825 */ /* 0x000fe400078e02fa */
[----:B------:R-:W5:Y:S01]  /*7d90*/  LDL.LU.64 R250, [R1+0x138] ;  /* 0x0001380001fa7983 */ /* 0x000f620000300a00 */
[----:B------:R-:W-:Y:S01]  /*7da0*/  IADD3 R0, R252, -0x43, RZ ;  /* 0xffffffbdfc007810 */ /* 0x000fe20007ffe0ff */
[----:B------:R-:W-:Y:S02]  /*7db0*/  IMAD.WIDE R216, R2, 0x4, R216 ;  /* 0x0000000402d87825 */ /* 0x000fe400078e02d8 */
[----:B------:R-:W5:Y:S01]  /*7dc0*/  LDL.LU.64 R228, [R1+0x130] ;  /* 0x0001300001e47983 */ /* 0x000f620000300a00 */
[----:B------:R-:W-:Y:S02]  /*7dd0*/  ISETP.GE.U32.AND P6, PT, R0, 0x7fffff7e, PT ;  /* 0x7fffff7e0000780c */ /* 0x000fe40003fc6070 */
[----:B------:R-:W-:-:S04]  /*7de0*/  IADD3 R0, R252, -0x47, RZ ;  /* 0xffffffb9fc007810 */ /* 0x000fc80007ffe0ff */
[----:B------:R-:W-:Y:S02]  /*7df0*/  ISETP.GE.U32.AND P0, PT, R0, 0x7fffff7a, PT ;  /* 0x7fffff7a0000780c */ /* 0x000fe40003f06070 */
[----:B------:R-:W-:Y:S01]  /*7e00*/  IADD3 R0, R252, -0x4b, RZ ;  /* 0xffffffb5fc007810 */ /* 0x000fe20007ffe0ff */
[----:B------:R1:W-:Y:S03]  /*7e10*/  STL.64 [R1+0x208], R220 ;  /* 0x000208dc01007387 */ /* 0x0003e60000100a00 */
[----:B------:R-:W-:Y:S02]  /*7e20*/  ISETP.GE.U32.AND P2, PT, R0, 0x7fffff76, PT ;  /* 0x7fffff760000780c */ /* 0x000fe40003f46070 */
[----:B------:R-:W-:Y:S01]  /*7e30*/  IADD3 R0, R252, -0x4f, RZ ;  /* 0xffffffb1fc007810 */ /* 0x000fe20007ffe0ff */
[----:B------:R1:W-:Y:S01]  /*7e40*/  STL.64 [R1+0x200], R218 ;  /* 0x000200da01007387 */ /* 0x0003e20000100a00 */
[----:B------:R-:W-:Y:S01]  /*7e50*/  LOP3.LUT R247, R247, 0x40, RZ, 0x3c, !PT ;  /* 0x00000040f7f77812 */ /* 0x000fe200078e3cff */
[----:B---3--:R-:W-:Y:S01]  /*7e60*/  IMAD.WIDE R214, R2, 0x4, R214 ;  /* 0x0000000402d67825 */ /* 0x008fe200078e02d6 */
[----:B------:R-:W-:Y:S01]  /*7e70*/  ISETP.GE.U32.AND P4, PT, R0, 0x7fffff72, PT ;  /* 0x7fffff720000780c */ /* 0x000fe20003f86070 */
[----:B------:R-:W3:Y:S01]  /*7e80*/  LDL.LU.64 R226, [R1+0xf8] ;  /* 0x0000f80001e27983 */ /* 0x000ee20000300a00 */
[----:B------:R-:W-:-:S03]  /*7e90*/  IADD3 R0, R252, -0x53, RZ ;  /* 0xffffffadfc007810 */ /* 0x000fc60007ffe0ff */
[----:B------:R-:W3:Y:S01]  /*7ea0*/  LDL.LU.64 R222, [R1+0xf0] ;  /* 0x0000f00001de7983 */ /* 0x000ee20000300a00 */
[----:B------:R-:W-:-:S03]  /*7eb0*/  ISETP.GE.U32.AND P1, PT, R0, 0x7fffff6e, PT ;  /* 0x7fffff6e0000780c */ /* 0x000fc60003f26070 */
[----:B------:R1:W-:Y:S01]  /*7ec0*/  STL.64 [R1+0x1d8], R216 ;  /* 0x0001d8d801007387 */ /* 0x0003e20000100a00 */
[----:B------:R-:W-:-:S03]  /*7ed0*/  IMAD.WIDE R244, R2, 0x4, R244 ;  /* 0x0000000402f47825 */ /* 0x000fc600078e02f4 */
[----:B------:R1:W-:Y:S04]  /*7ee0*/  LDGSTS.E [R247+0x10800], [R220.64], !P6 ;  /* 0x10800000dcf77fae */ /* 0x0003e8000f121844 */
[----:B------:R2:W-:Y:S04]  /*7ef0*/  STL.64 [R1+0x1d0], R214 ;  /* 0x0001d0d601007387 */ /* 0x0005e80000100a00 */
[----:B------:R2:W-:Y:S04]  /*7f00*/  LDGSTS.E [R247+0x10a00], [R218.64], !P6 ;  /* 0x10a00000daf77fae */ /* 0x0005e8000f121844 */
[----:B-1----:R-:W3:Y:S04]  /*7f10*/  LDL.LU.64 R220, [R1+0xb8] ;  /* 0x0000b80001dc7983 */ /* 0x002ee80000300a00 */
[----:B------:R1:W-:Y:S04]  /*7f20*/  LDGSTS.E [R247+0x11800], [R216.64], !P0 ;  /* 0x11800000d8f77fae */ /* 0x0003e8000c121844 */
[----:B--2---:R-:W2:Y:S01]  /*7f30*/  LDL.LU.64 R218, [R1+0xb0] ;  /* 0x0000b00001da7983 */ /* 0x004ea20000300a00 */
[----:B------:R-:W-:-:S03]  /*7f40*/  IMAD.WIDE R212, R2, 0x4, R212 ;  /* 0x0000000402d47825 */ /* 0x000fc600078e02d4 */
[----:B------:R4:W-:Y:S04]  /*7f50*/  LDGSTS.E [R247+0x11a00], [R214.64], !P0 ;  /* 0x11a00000d6f77fae */ /* 0x0009e8000c121844 */
[----:B-1----:R-:W2:Y:S04]  /*7f60*/  LDL.LU.64 R216, [R1+0x78] ;  /* 0x0000780001d87983 */ /* 0x002ea80000300a00 */
[----:B------:R1:W-:Y:S04]  /*7f70*/  LDGSTS.E [R247+0x12800], [R244.64], !P2 ;  /* 0x12800000f4f77fae */ /* 0x0003e8000d121844 */
[----:B----4-:R-:W4:Y:S01]  /*7f80*/  LDL.LU.64 R214, [R1+0x70] ;  /* 0x0000700001d67983 */ /* 0x010f220000300a00 */
[----:B------:R-:W-:-:S03]  /*7f90*/  IMAD.WIDE R188, R2, 0x4, R188 ;  /* 0x0000000402bc7825 */ /* 0x000fc600078e02bc */
[----:B------:R-:W-:Y:S04]  /*7fa0*/  STL.64 [R1+0x1a8], R244 ;  /* 0x0001a8f401007387 */ /* 0x000fe80000100a00 */
[----:B------:R1:W-:Y:S04]  /*7fb0*/  STL.64 [R1+0x1a0], R212 ;  /* 0x0001a0d401007387 */ /* 0x0003e80000100a00 */
[----:B------:R1:W-:Y:S04]  /*7fc0*/  LDGSTS.E [R247+0x12a00], [R212.64], !P2 ;  /* 0x12a00000d4f77fae */ /* 0x0003e8000d121844 */
[----:B------:R1:W-:Y:S01]  /*7fd0*/  LDGSTS.E [R247+0x13800], [R188.64], !P4 ;  /* 0x13800000bcf77fae */ /* 0x0003e2000e121844 */
[----:B------:R-:W-:-:S03]  /*7fe0*/  IMAD.WIDE R248, R2, 0x4, R248 ;  /* 0x0000000402f87825 */ /* 0x000fc600078e02f8 */
[----:B-1----:R-:W4:Y:S04]  /*7ff0*/  LDL.LU.64 R212, [R1+0x38] ;  /* 0x0000380001d47983 */ /* 0x002f280000300a00 */
[----:B------:R-:W4:Y:S04]  /*8000*/  LDL.LU.64 R244, [R1+0x30] ;  /* 0x0000300001f47983 */ /* 0x000f280000300a00 */
[----:B------:R1:W-:Y:S04]  /*8010*/  STL.64 [R1+0x178], R188 ;  /* 0x000178bc01007387 */ /* 0x0003e80000100a00 */
[----:B------:R1:W-:Y:S04]  /*8020*/  LDGSTS.E [R247+0x13a00], [R248.64], !P4 ;  /* 0x13a00000f8f77fae */ /* 0x0003e8000e121844 */
[----:B-1----:R-:W4:Y:S04]  /*8030*/  LDL.LU.64 R188, [R1+0x978] ;  /* 0x0009780001bc7983 */ /* 0x002f280000300a00 */
[----:B------:R1:W-:Y:S04]  /*8040*/  STL.64 [R1+0x170], R248 ;  /* 0x000170f801007387 */ /* 0x0003e80000100a00 */
[----:B-1----:R-:W4:Y:S01]  /*8050*/  LDL.LU.64 R248, [R1+0x970] ;  /* 0x0009700001f87983 */ /* 0x002f220000300a00 */
[----:B-----5:R-:W-:-:S05]  /*8060*/  IMAD.WIDE R250, R2, 0x4, R250 ;  /* 0x0000000402fa7825 */ /* 0x020fca00078e02fa */
[----:B------:R1:W-:Y:S04]  /*8070*/  STL.64 [R1+0x138], R250 ;  /* 0x000138fa01007387 */ /* 0x0003e80000100a00 */
[----:B------:R1:W-:Y:S04]  /*8080*/  LDGSTS.E [R247+0x14800], [R250.64], !P1 ;  /* 0x14800000faf77fae */ /* 0x0003e8000c921844 */
[----:B-1----:R-:W5:Y:S01]  /*8090*/  LDL.LU.64 R250, [R1+0x968] ;  /* 0x0009680001fa7983 */ /* 0x002f620000300a00 */
[----:B------:R-:W-:-:S04]  /*80a0*/  IADD3 R0, R252, -0x57, RZ ;  /* 0xffffffa9fc007810 */ /* 0x000fc80007ffe0ff */
[----:B------:R-:W-:Y:S02]  /*80b0*/  ISETP.GE.U32.AND P6, PT, R0, 0x7fffff6a, PT ;  /* 0x7fffff6a0000780c */ /* 0x000fe40003fc6070 */
[----:B------:R-:W-:-:S04]  /*80c0*/  IADD3 R0, R252, -0x5b, RZ ;  /* 0xffffffa5fc007810 */ /* 0x000fc80007ffe0ff */
[----:B------:R-:W-:Y:S02]  /*80d0*/  ISETP.GE.U32.AND P0, PT, R0, 0x7fffff66, PT ;  /* 0x7fffff660000780c */ /* 0x000fe40003f06070 */
[----:B------:R-:W-:-:S04]  /*80e0*/  IADD3 R0, R252, -0x5f, RZ ;  /* 0xffffffa1fc007810 */ /* 0x000fc80007ffe0ff */
[----:B------:R-:W-:Y:S02]  /*80f0*/  ISETP.GE.U32.AND P2, PT, R0, 0x7fffff62, PT ;  /* 0x7fffff620000780c */ /* 0x000fe40003f46070 */
[----:B------:R-:W-:Y:S01]  /*8100*/  IADD3 R0, R252, -0x63, RZ ;  /* 0xffffff9dfc007810 */ /* 0x000fe20007ffe0ff */
[----:B------:R-:W-:-:S03]  /*8110*/  IMAD.WIDE R228, R2, 0x4, R228 ;  /* 0x0000000402e47825 */ /* 0x000fc600078e02e4 */
[----:B------:R-:W-:Y:S02]  /*8120*/  ISETP.GE.U32.AND P4, PT, R0, 0x7fffff5e, PT ;  /* 0x7fffff5e0000780c */ /* 0x000fe40003f86070 */
[----:B------:R-:W-:Y:S01]  /*8130*/  IADD3 R0, R252, -0x67, RZ ;  /* 0xffffff99fc007810 */ /* 0x000fe20007ffe0ff */
[----:B---3--:R-:W-:Y:S01]  /*8140*/  IMAD.WIDE R226, R2, 0x4, R226 ;  /* 0x0000000402e27825 */ /* 0x008fe200078e02e2 */
        /* <DEDUP_REMOVED lines=8> */
[----:B--2---:R-:W-:Y:S01]  /*81d0*/  IMAD.WIDE R218, R2, 0x4, R218 ;  /* 0x0000000402da7825 */ /* 0x004fe200078e02da */
[----:B------:R-:W-:Y:S01]  /*81e0*/  IADD3 R0, R252, -0x6f, RZ ;  /* 0xffffff91fc007810 */ /* 0x000fe20007ffe0ff */
[----:B------:R-:W-:Y:S02]  /*81f0*/  STL.64 [R1+0x130], R228 ;  /* 0x000130e401007387 */ /* 0x000fe40000100a00 */
[C---:B------:R-:W-:Y:S02]  /*8200*/  IMAD.WIDE R216, R2.reuse, 0x4, R216 ;  /* 0x0000000402d87825 */ /* 0x040fe400078e02d8 */
[----:B------:R-:W-:Y:S04]  /*8210*/  STL.64 [R1+0xf8], R226 ;  /* 0x0000f8e201007387 */ /* 0x000fe80000100a00 */
[----:B------:R-:W-:Y:S01]  /*8220*/  STL.64 [R1+0xf0], R222 ;  /* 0x0000f0de01007387 */ /* 0x000fe20000100a00 */
[----:B----4-:R-:W-:-:S03]  /*8230*/  IMAD.WIDE R214, R2, 0x4, R214 ;  /* 0x0000000402d67825 */ /* 0x010fc600078e02d6 */
[----:B------:R2:W-:Y:S04]  /*8240*/  LDGSTS.E [R247+0x16800], [R220.64], !P0 ;  /* 0x16800000dcf77fae */ /* 0x0005e8000c121844 */
[----:B------:R-:W-:Y:S04]  /*8250*/  STL.64 [R1+0xb8], R220 ;  /* 0x0000b8dc01007387 */ /* 0x000fe80000100a00 */
[----:B------:R4:W-:Y:S01]  /*8260*/  LDGSTS.E [R247+0x16a00], [R218.64], !P0 ;  /* 0x16a00000daf77fae */ /* 0x0009e2000c121844 */
[----:B------:R-:W-:Y:S02]  /*8270*/  ISETP.GE.U32.AND P0, PT, R0, 0x7fffff52, PT ;  /* 0x7fffff520000780c */ /* 0x000fe40003f06070 */
[----:B------:R-:W-:Y:S01]  /*8280*/  IADD3 R0, R252, -0x73, RZ ;  /* 0xffffff8dfc007810 */ /* 0x000fe20007ffe0ff */
[----:B------:R-:W-:Y:S04]  /*8290*/  STL.64 [R1+0xb0], R218 ;  /* 0x0000b0da01007387 */ /* 0x000fe80000100a00 */
[----:B------:R-:W-:Y:S04]  /*82a0*/  STL.64 [R1+0x78], R216 ;  /* 0x000078d801007387 */ /* 0x000fe80000100a00 */
[----:B------:R1:W-:Y:S04]  /*82b0*/  LDGSTS.E [R247+0x17800], [R216.64], !P2 ;  /* 0x17800000d8f77fae */ /* 0x0003e8000d121844 */
[----:B------:R1:W-:Y:S04]  /*82c0*/  STL.64 [R1+0x70], R214 ;  /* 0x000070d601007387 */ /* 0x0003e80000100a00 */
[----:B------:R1:W-:Y:S01]  /*82d0*/  LDGSTS.E [R247+0x17a00], [R214.64], !P2 ;  /* 0x17a00000d6f77fae */ /* 0x0003e2000d121844 */
[----:B------:R-:W-:-:S02]  /*82e0*/  ISETP.GE.U32.AND P2, PT, R0, 0x7fffff4e, PT ;  /* 0x7fffff4e0000780c */ /* 0x000fc40003f46070 */
[----:B------:R-:W-:Y:S01]  /*82f0*/  IADD3 R0, R252, -0x77, RZ ;  /* 0xffffff89fc007810 */ /* 0x000fe20007ffe0ff */
[----:B-1----:R-:W-:-:S04]  /*8300*/  IMAD.WIDE R214, R2, 0x4, R212 ;  /* 0x0000000402d67825 */ /* 0x002fc800078e02d4 */
[----:B------:R-:W-:Y:S01]  /*8310*/  IMAD.WIDE R212, R2, 0x4, R244 ;  /* 0x0000000402d47825 */ /* 0x000fe200078e02f4 */
[----:B------:R1:W-:Y:S04]  /*8320*/  LDGSTS.E [R247+0x18800], [R214.64], !P4 ;  /* 0x18800000d6f77fae */ /* 0x0003e8000e121844 */
[----:B------:R1:W-:Y:S01]  /*8330*/  LDGSTS.E [R247+0x18a00], [R212.64], !P4 ;  /* 0x18a00000d4f77fae */ /* 0x0003e2000e121844 */
[----:B------:R-:W-:Y:S02]  /*8340*/  ISETP.GE.U32.AND P4, PT, R0, 0x7fffff4a, PT ;  /* 0x7fffff4a0000780c */ /* 0x000fe40003f86070 */
[----:B------:R-:W-:Y:S01]  /*8350*/  IADD3 R0, R252, -0x7b, RZ ;  /* 0xffffff85fc007810 */ /* 0x000fe20007ffe0ff */
[----:B------:R-:W-:Y:S01]  /*8360*/  STL.64 [R1+0x38], R214 ;  /* 0x000038d601007387 */ /* 0x000fe20000100a00 */
[----:B------:R-:W-:-:S03]  /*8370*/  IMAD.WIDE R188, R2, 0x4, R188 ;  /* 0x0000000402bc7825 */ /* 0x000fc600078e02bc */
[----:B------:R1:W-:Y:S01]  /*8380*/  STL.64 [R1+0x30], R212 ;  /* 0x000030d401007387 */ /* 0x0003e20000100a00 */
[----:B------:R-:W-:-:S03]  /*8390*/  IMAD.WIDE R248, R2, 0x4, R248 ;  /* 0x0000000402f87825 */ /* 0x000fc600078e02f8 */
[----:B---3--:R-:W3:Y:S01]  /*83a0*/  LDL.LU.64 R222, [R1+0x1f8] ;  /* 0x0001f80001de7983 */ /* 0x008ee20000300a00 */
[----:B------:R-:W-:-:S03]  /*83b0*/  IMAD.WIDE R190, R2, 0x4, R190 ;  /* 0x0000000402be7825 */ /* 0x000fc600078e02be */
[----:B--2---:R-:W2:Y:S01]  /*83c0*/  LDL.LU.64 R220, [R1+0x1f0] ;  /* 0x0001f00001dc7983 */ /* 0x004ea20000300a00 */
[----:B------:R-:W-:-:S03]  /*83d0*/  IMAD.WIDE R192, R2, 0x4, R192 ;  /* 0x0000000402c07825 */ /* 0x000fc600078e02c0 */
[----:B----4-:R-:W4:Y:S01]  /*83e0*/  LDL.LU.64 R218, [R1+0x1c8] ;  /* 0x0001c80001da7983 */ /* 0x010f220000300a00 */
[----:B------:R-:W-:-:S03]  /*83f0*/  IMAD.WIDE R194, R2, 0x4, R194 ;  /* 0x0000000402c27825 */ /* 0x000fc600078e02c2 */
[----:B------:R-:W4:Y:S01]  /*8400*/  LDL.LU.64 R216, [R1+0x1c0] ;  /* 0x0001c00001d87983 */ /* 0x000f220000300a00 */
[----:B------:R-:W-:-:S03]  /*8410*/  IMAD.WIDE R196, R2, 0x4, R196 ;  /* 0x0000000402c47825 */ /* 0x000fc600078e02c4 */
[----:B-1----:R-:W4:Y:S01]  /*8420*/  LDL.LU.64 R212, [R1+0x198] ;  /* 0x0001980001d47983 */ /* 0x002f220000300a00 */
[----:B------:R-:W-:-:S03]  /*8430*/  IMAD.WIDE R198, R2, 0x4, R198 ;  /* 0x0000000402c67825 */ /* 0x000fc600078e02c6 */
[----:B------:R-:W4:Y:S01]  /*8440*/  LDL.LU.64 R214, [R1+0x190] ;  /* 0x0001900001d67983 */ /* 0x000f220000300a00 */
[----:B------:R-:W-:-:S03]  /*8450*/  IMAD.WIDE R200, R2, 0x4, R200 ;  /* 0x0000000402c87825 */ /* 0x000fc600078e02c8 */
[----:B------:R-:W4:Y:S01]  /*8460*/  LDL.LU.64 R244, [R1+0x168] ;  /* 0x0001680001f47983 */ /* 0x000f220000300a00 */
[----:B------:R-:W-:-:S04]  /*8470*/  IMAD.WIDE R202, R2, 0x4, R202 ;  /* 0x0000000402ca7825 */ /* 0x000fc800078e02ca */
[----:B------:R-:W-:-:S04]  /*8480*/  IMAD.WIDE R204, R2, 0x4, R204 ;  /* 0x0000000402cc7825 */ /* 0x000fc800078e02cc */
[----:B------:R-:W-:-:S04]  /*8490*/  IMAD.WIDE R206, R2, 0x4, R206 ;  /* 0x0000000402ce7825 */ /* 0x000fc800078e02ce */
[----:B------:R-:W-:-:S04]  /*84a0*/  IMAD.WIDE R208, R2, 0x4, R208 ;  /* 0x0000000402d07825 */ /* 0x000fc800078e02d0 */
[----:B------:R-:W-:-:S04]  /*84b0*/  IMAD.WIDE R210, R2, 0x4, R210 ;  /* 0x0000000402d27825 */ /* 0x000fc800078e02d2 */
[----:B-----5:R-:W-:-:S05]  /*84c0*/  IMAD.WIDE R250, R2, 0x4, R250 ;  /* 0x0000000402fa7825 */ /* 0x020fca00078e02fa */
[----:B------:R1:W-:Y:S04]  /*84d0*/  LDGSTS.E [R247+0x19800], [R250.64], !P1 ;  /* 0x19800000faf77fae */ /* 0x0003e8000c921844 */
[----:B------:R1:W-:Y:S01]  /*84e0*/  LDGSTS.E [R247+0x19a00], [R248.64], !P1 ;  /* 0x19a00000f8f77fae */ /* 0x0003e2000c921844 */
[----:B------:R-:W-:Y:S02]  /*84f0*/  ISETP.GE.U32.AND P1, PT, R0, 0x7fffff46, PT ;  /* 0x7fffff460000780c */ /* 0x000fe40003f26070 */
[----:B------:R-:W-:Y:S01]  /*8500*/  IADD3 R0, R252, -0x7f, RZ ;  /* 0xffffff81fc007810 */ /* 0x000fe20007ffe0ff */
[----:B------:R1:W-:Y:S04]  /*8510*/  LDGSTS.E [R247+0x1a800], [R188.64], !P6 ;  /* 0x1a800000bcf77fae */ /* 0x0003e8000f121844 */
[----:B------:R1:W-:Y:S01]  /*8520*/  LDGSTS.E [R247+0x1aa00], [R190.64], !P6 ;  /* 0x1aa00000bef77fae */ /* 0x0003e2000f121844 */
[----:B------:R-:W-:-:S03]  /*8530*/  ISETP.GE.U32.AND P6, PT, R0, 0x7fffff42, PT ;  /* 0x7fffff420000780c */ /* 0x000fc60003fc6070 */
[----:B------:R1:W-:Y:S04]  /*8540*/  LDGSTS.E [R247+0x1b800], [R192.64], !P0 ;  /* 0x1b800000c0f77fae */ /* 0x0003e8000c121844 */
        /* <DEDUP_REMOVED lines=9> */
[----:B-1----:R-:W5:Y:S01]  /*85e0*/  LDL.LU.64 R246, [R1+0x160] ;  /* 0x0001600001f67983 */ /* 0x002f620000300a00 */
[----:B------:R-:W-:-:S04]  /*85f0*/  IADD3 R0, R252, -0x44, RZ ;  /* 0xffffffbcfc007810 */ /* 0x000fc80007ffe0ff */
[----:B------:R-:W-:Y:S02]  /*8600*/  ISETP.GE.U32.AND P0, PT, R0, 0x7fffff7d, PT ;  /* 0x7fffff7d0000780c */ /* 0x000fe40003f06070 */
[----:B------:R-:W-:-:S04]  /*8610*/  IADD3 R0, R252, -0x48, RZ ;  /* 0xffffffb8fc007810 */ /* 0x000fc80007ffe0ff */
[----:B------:R-:W-:Y:S02]  /*8620*/  ISETP.GE.U32.AND P2, PT, R0, 0x7fffff79, PT ;  /* 0x7fffff790000780c */ /* 0x000fe40003f46070 */
[----:B------:R-:W-:Y:S02]  /*8630*/  IADD3 R0, R252, -0x4c, RZ ;  /* 0xffffffb4fc007810 */ /* 0x000fe40007ffe0ff */
[----:B------:R-:W-:Y:S02]  /*8640*/  LOP3.LUT R3, R225, 0x60, RZ, 0x3c, !PT ;  /* 0x00000060e1037812 */ /* 0x000fe400078e3cff */
[----:B------:R-:W-:Y:S02]  /*8650*/  ISETP.GE.U32.AND P4, PT, R0, 0x7fffff75, PT ;  /* 0x7fffff750000780c */ /* 0x000fe40003f86070 */
[----:B------:R-:W-:Y:S01]  /*8660*/  MOV R133, R230 ;  /* 0x000000e600857202 */ /* 0x000fe20000000f00 */
[----:B---3--:R-:W-:-:S04]  /*8670*/  IMAD.WIDE R222, R2, 0x4, R222 ;  /* 0x0000000402de7825 */ /* 0x008fc800078e02de */
[C---:B--2---:R-:W-:Y:S01]  /*8680*/  IMAD.WIDE R220, R2.reuse, 0x4, R220 ;  /* 0x0000000402dc7825 */ /* 0x044fe200078e02dc */
[----:B------:R1:W-:Y:S03]  /*8690*/  STL.64 [R1+0x1f8], R222 ;  /* 0x0001f8de01007387 */ /* 0x0003e60000100a00 */
[C---:B----4-:R-:W-:Y:S01]  /*86a0*/  IMAD.WIDE R218, R2.reuse, 0x4, R218 ;  /* 0x0000000402da7825 */ /* 0x050fe200078e02da */
[----:B------:R-:W2:Y:S03]  /*86b0*/  LDL.LU.64 R226, [R1+0x128] ;  /* 0x0001280001e27983 */ /* 0x000ea60000300a00 */
[C---:B------:R-:W-:Y:S01]  /*86c0*/  IMAD.WIDE R216, R2.reuse, 0x4, R216 ;  /* 0x0000000402d87825 */ /* 0x040fe200078e02d8 */
[----:B------:R3:W-:Y:S04]  /*86d0*/  STL.64 [R1+0x1f0], R220 ;  /* 0x0001f0dc01007387 */ /* 0x0007e80000100a00 */
[----:B------:R-:W4:Y:S01]  /*86e0*/  LDL.LU.64 R224, [R1+0x120] ;  /* 0x0001200001e07983 */ /* 0x000f220000300a00 */
[----:B------:R-:W-:-:S03]  /*86f0*/  IMAD.WIDE R212, R2, 0x4, R212 ;  /* 0x0000000402d47825 */ /* 0x000fc600078e02d4 */
[----:B------:R1:W-:Y:S04]  /*8700*/  LDGSTS.E [R3+0x10c00], [R222.64], !P0 ;  /* 0x10c00000de037fae */ /* 0x0003e8000c121844 */
[----:B------:R3:W-:Y:S01]  /*8710*/  LDGSTS.E [R3+0x10e00], [R220.64], !P0 ;  /* 0x10e00000dc037fae */ /* 0x0007e2000c121844 */
[----:B------:R-:W-:-:S03]  /*8720*/  IMAD.WIDE R228, R2, 0x4, R214 ;  /* 0x0000000402e47825 */ /* 0x000fc600078e02d6 */
[----:B------:R3:W-:Y:S04]  /*8730*/  LDGSTS.E [R3+0x11c00], [R218.64], !P2 ;  /* 0x11c00000da037fae */ /* 0x0007e8000d121844 */
[----:B-1----:R-:W4:Y:S04]  /*8740*/  LDL.LU.64 R222, [R1+0xe8] ;  /* 0x0000e80001de7983 */ /* 0x002f280000300a00 */
[----:B---3--:R-:W3:Y:S04]  /*8750*/  LDL.LU.64 R220, [R1+0xe0] ;  /* 0x0000e00001dc7983 */ /* 0x008ee80000300a00 */
[----:B------:R1:W-:Y:S04]  /*8760*/  STL.64 [R1+0x1c8], R218 ;  /* 0x0001c8da01007387 */ /* 0x0003e80000100a00 */
[----:B------:R1:W-:Y:S04]  /*8770*/  STL.64 [R1+0x1c0], R216 ;  /* 0x0001c0d801007387 */ /* 0x0003e80000100a00 */
[----:B------:R1:W-:Y:S04]  /*8780*/  LDGSTS.E [R3+0x11e00], [R216.64], !P2 ;  /* 0x11e00000d8037fae */ /* 0x0003e8000d121844 */
[----:B-1----:R-:W3:Y:S01]  /*8790*/  LDL.LU.64 R218, [R1+0xa8] ;  /* 0x0000a80001da7983 */ /* 0x002ee20000300a00 */
[----:B------:R-:W-:-:S03]  /*87a0*/  IMAD.WIDE R230, R2, 0x4, R244 ;  /* 0x0000000402e67825 */ /* 0x000fc600078e02f4 */
[----:B------:R1:W-:Y:S04]  /*87b0*/  LDGSTS.E [R3+0x12c00], [R212.64], !P4 ;  /* 0x12c00000d4037fae */ /* 0x0003e8000e121844 */
[----:B------:R-:W3:Y:S04]  /*87c0*/  LDL.LU.64 R216, [R1+0xa0] ;  /* 0x0000a00001d87983 */ /* 0x000ee80000300a00 */
[----:B------:R1:W-:Y:S04]  /*87d0*/  STL.64 [R1+0x198], R212 ;  /* 0x000198d401007387 */ /* 0x0003e80000100a00 */
[----:B------:R-:W3:Y:S04]  /*87e0*/  LDL.LU.64 R214, [R1+0x68] ;  /* 0x0000680001d67983 */ /* 0x000ee80000300a00 */
[----:B------:R5:W-:Y:S04]  /*87f0*/  STL.64 [R1+0x190], R228 ;  /* 0x000190e401007387 */ /* 0x000be80000100a00 */
[----:B-1----:R-:W3:Y:S04]  /*8800*/  LDL.LU.64 R212, [R1+0x60] ;  /* 0x0000600001d47983 */ /* 0x002ee80000300a00 */
[----:B------:R5:W-:Y:S04]  /*8810*/  LDGSTS.E [R3+0x12e00], [R228.64], !P4 ;  /* 0x12e00000e4037fae */ /* 0x000be8000e121844 */
[----:B------:R-:W3:Y:S01]  /*8820*/  LDL.LU.64 R244, [R1+0x28] ;  /* 0x0000280001f47983 */ /* 0x000ee20000300a00 */
[----:B-----5:R-:W-:-:S03]  /*8830*/  IMAD.WIDE R228, R2, 0x4, R246 ;  /* 0x0000000402e47825 */ /* 0x020fc600078e02f6 */
[----:B------:R-:W5:Y:S01]  /*8840*/  LDL.LU.64 R246, [R1+0x20] ;  /* 0x0000200001f67983 */ /* 0x000f620000300a00 */
[----:B------:R-:W-:-:S04]  /*8850*/  IADD3 R0, R252, -0x50, RZ ;  /* 0xffffffb0fc007810 */ /* 0x000fc80007ffe0ff */
[----:B------:R-:W-:Y:S02]  /*8860*/  ISETP.GE.U32.AND P1, PT, R0, 0x7fffff71, PT ;  /* 0x7fffff710000780c */ /* 0x000fe40003f26070 */
[----:B------:R-:W-:-:S04]  /*8870*/  IADD3 R0, R252, -0x54, RZ ;  /* 0xffffffacfc007810 */ /* 0x000fc80007ffe0ff */
[----:B------:R-:W-:Y:S02]  /*8880*/  ISETP.GE.U32.AND P6, PT, R0, 0x7fffff6d, PT ;  /* 0x7fffff6d0000780c */ /* 0x000fe40003fc6070 */
[----:B------:R-:W-:-:S04]  /*8890*/  IADD3 R0, R252, -0x58, RZ ;  /* 0xffffffa8fc007810 */ /* 0x000fc80007ffe0ff */
[----:B------:R-:W-:Y:S01]  /*88a0*/  ISETP.GE.U32.AND P0, PT, R0, 0x7fffff69, PT ;  /* 0x7fffff690000780c */ /* 0x000fe20003f06070 */
[----:B------:R1:W-:Y:S01]  /*88b0*/  STL.64 [R1+0x168], R230 ;  /* 0x000168e601007387 */ /* 0x0003e20000100a00 */
[----:B------:R-:W-:-:S03]  /*88c0*/  IADD3 R0, R252, -0x5c, RZ ;  /* 0xffffffa4fc007810 */ /* 0x000fc60007ffe0ff */
[----:B------:R1:W-:Y:S01]  /*88d0*/  LDGSTS.E [R3+0x13c00], [R230.64], !P1 ;  /* 0x13c00000e6037fae */ /* 0x0003e2000c921844 */
[----:B------:R-:W-:Y:S02]  /*88e0*/  ISETP.GE.U32.AND P2, PT, R0, 0x7fffff65, PT ;  /* 0x7fffff650000780c */ /* 0x000fe40003f46070 */
[----:B------:R-:W-:Y:S01]  /*88f0*/  IADD3 R0, R252, -0x60, RZ ;  /* 0xffffffa0fc007810 */ /* 0x000fe20007ffe0ff */
[----:B------:R1:W-:Y:S03]  /*8900*/  STL.64 [R1+0x160], R228 ;  /* 0x000160e401007387 */ /* 0x0003e60000100a00 */
[----:B------:R-:W-:Y:S01]  /*8910*/  ISETP.GE.U32.AND P4, PT, R0, 0x7fffff61, PT ;  /* 0x7fffff610000780c */ /* 0x000fe20003f86070 */
[----:B------:R1:W-:Y:S01]  /*8920*/  LDGSTS.E [R3+0x13e00], [R228.64], !P1 ;  /* 0x13e00000e4037fae */ /* 0x0003e2000c921844 */
[----:B------:R-:W-:-:S03]  /*8930*/  IADD3 R0, R252, -0x64, RZ ;  /* 0xffffff9cfc007810 */ /* 0x000fc60007ffe0ff */
[----:B-1----:R-:W5:Y:S01]  /*8940*/  LDL.LU.64 R230, [R1+0x960] ;  /* 0x0009600001e67983 */ /* 0x002f620000300a00 */
[----:B------:R-:W-:-:S03]  /*8950*/  ISETP.GE.U32.AND P1, PT, R0, 0x7fffff5d, PT ;  /* 0x7fffff5d0000780c */ /* 0x000fc60003f26070 */
[----:B------:R-:W5:Y:S01]  /*8960*/  LDL.LU.64 R228, [R1+0x958] ;  /* 0x0009580001e47983 */ /* 0x000f620000300a00 */
[----:B--2---:R-:W-:-:S05]  /*8970*/  IMAD.WIDE R226, R2, 0x4, R226 ;  /* 0x0000000402e27825 */ /* 0x004fca00078e02e2 */
[----:B------:R1:W-:Y:S01]  /*8980*/  STL.64 [R1+0x128], R226 ;  /* 0x000128e201007387 */ /* 0x0003e20000100a00 */
[----:B----4-:R-:W-:-:S03]  /*8990*/  IMAD.WIDE R224, R2, 0x4, R224 ;  /* 0x0000000402e07825 */ /* 0x010fc600078e02e0 */
[----:B------:R1:W-:Y:S04]  /*89a0*/  LDGSTS.E [R3+0x14c00], [R226.64], !P6 ;  /* 0x14c00000e2037fae */ /* 0x0003e8000f121844 */
[----:B------:R2:W-:Y:S04]  /*89b0*/  LDGSTS.E [R3+0x14e00], [R224.64], !P6 ;  /* 0x14e00000e0037fae */ /* 0x0005e8000f121844 */
[----:B-1----:R-:W4:Y:S01]  /*89c0*/  LDL.LU.64 R226, [R1+0x950] ;  /* 0x0009500001e27983 */ /* 0x002f220000300a00 */
[----:B------:R-:W-:-:S03]  /*89d0*/  IMAD.WIDE R222, R2, 0x4, R222 ;  /* 0x0000000402de7825 */ /* 0x000fc600078e02de */
[----:B------:R2:W-:Y:S01]  /*89e0*/  STL.64 [R1+0x120], R224 ;  /* 0x000120e001007387 */ /* 0x0005e20000100a00 */
[----:B---3--:R-:W-:-:S03]  /*89f0*/  IMAD.WIDE R220, R2, 0x4, R220 ;  /* 0x0000000402dc7825 */ /* 0x008fc600078e02dc */
[----:B------:R1:W-:Y:S04]  /*8a00*/  LDGSTS.E [R3+0x15c00], [R222.64], !P0 ;  /* 0x15c00000de037fae */ /* 0x0003e8000c121844 */
[----:B------:R3:W-:Y:S04]  /*8a10*/  LDGSTS.E [R3+0x15e00], [R220.64], !P0 ;  /* 0x15e00000dc037fae */ /* 0x0007e8000c121844 */
[----:B--2---:R-:W2:Y:S04]  /*8a20*/  LDL.LU.64 R224, [R1+0x948] ;  /* 0x0009480001e07983 */ /* 0x004ea80000300a00 */
[----:B------:R1:W-:Y:S01]  /*8a30*/  STL.64 [R1+0xe8], R222 ;  /* 0x0000e8de01007387 */ /* 0x0003e20000100a00 */
[----:B------:R-:W-:-:S05]  /*8a40*/  IMAD.WIDE R218, R2, 0x4, R218 ;  /* 0x0000000402da7825 */ /* 0x000fca00078e02da */
[----:B------:R3:W-:Y:S01]  /*8a50*/  LDGSTS.E [R3+0x16c00], [R218.64], !P2 ;  /* 0x16c00000da037fae */ /* 0x0007e2000d121844 */
[----:B------:R-:W-:-:S03]  /*8a60*/  IMAD.WIDE R216, R2, 0x4, R216 ;  /* 0x0000000402d87825 */ /* 0x000fc600078e02d8 */
[----:B-1----:R-:W2:Y:S04]  /*8a70*/  LDL.LU.64 R222, [R1+0x940] ;  /* 0x0009400001de7983 */ /* 0x002ea80000300a00 */
[----:B------:R3:W-:Y:S01]  /*8a80*/  STL.64 [R1+0xe0], R220 ;  /* 0x0000e0dc01007387 */ /* 0x0007e20000100a00 */
[----:B------:R-:W-:-:S03]  /*8a90*/  IMAD.WIDE R214, R2, 0x4, R214 ;  /* 0x0000000402d67825 */ /* 0x000fc600078e02d6 */
[----:B------:R1:W-:Y:S04]  /*8aa0*/  LDGSTS.E [R3+0x16e00], [R216.64], !P2 ;  /* 0x16e00000d8037fae */ /* 0x0003e8000d121844 */
[----:B------:R1:W-:Y:S04]  /*8ab0*/  LDGSTS.E [R3+0x17c00], [R214.64], !P4 ;  /* 0x17c00000d6037fae */ /* 0x0003e8000e121844 */
[----:B---3--:R-:W3:Y:S01]  /*8ac0*/  LDL.LU.64 R220, [R1+0x938] ;  /* 0x0009380001dc7983 */ /* 0x008ee20000300a00 */
[----:B------:R-:W-:-:S03]  /*8ad0*/  IMAD.WIDE R212, R2, 0x4, R212 ;  /* 0x0000000402d47825 */ /* 0x000fc600078e02d4 */
[----:B------:R1:W-:Y:S01]  /*8ae0*/  STL.64 [R1+0xa8], R218 ;  /* 0x0000a8da01007387 */ /* 0x0003e20000100a00 */
[----:B------:R-:W-:-:S03]  /*8af0*/  IMAD.WIDE R244, R2, 0x4, R244 ;  /* 0x0000000402f47825 */ /* 0x000fc600078e02f4 */
[----:B------:R1:W-:Y:S04]  /*8b00*/  LDGSTS.E [R3+0x17e00], [R212.64], !P4 ;  /* 0x17e00000d4037fae */ /* 0x0003e8000e121844 */
[----:B------:R1:W-:Y:S04]  /*8b10*/  LDGSTS.E [R3+0x18c00], [R244.64], !P1 ;  /* 0x18c00000f4037fae */ /* 0x0003e8000c921844 */
[----:B-1----:R-:W2:Y:S04]  /*8b20*/  LDL.LU.64 R218, [R1+0x930] ;  /* 0x0009300001da7983 */ /* 0x002ea80000300a00 */
[----:B------:R1:W-:Y:S04]  /*8b30*/  STL.64 [R1+0xa0], R216 ;  /* 0x0000a0d801007387 */ /* 0x0003e80000100a00 */
[----:B-1----:R-:W3:Y:S04]  /*8b40*/  LDL.LU.64 R216, [R1+0x928] ;  /* 0x0009280001d87983 */ /* 0x002ee80000300a00 */
[----:B------:R1:W-:Y:S04]  /*8b50*/  STL.64 [R1+0x68], R214 ;  /* 0x000068d601007387 */ /* 0x0003e80000100a00 */
[----:B-1----:R-:W3:Y:S04]  /*8b60*/  LDL.LU.64 R214, [R1+0x920] ;  /* 0x0009200001d67983 */ /* 0x002ee80000300a00 */
[----:B------:R1:W-:Y:S04]  /*8b70*/  STL.64 [R1+0x60], R212 ;  /* 0x000060d401007387 */ /* 0x0003e80000100a00 */
[----:B-1----:R-:W3:Y:S04]  /*8b80*/  LDL.LU.64 R212, [R1+0x918] ;  /* 0x0009180001d47983 */ /* 0x002ee80000300a00 */
[----:B------:R1:W-:Y:S04]  /*8b90*/  STL.64 [R1+0x28], R244 ;  /* 0x000028f401007387 */ /* 0x0003e80000100a00 */
[----:B-1----:R-:W3:Y:S01]  /*8ba0*/  LDL.LU.64 R244, [R1+0x910] ;  /* 0x0009100001f47983 */ /* 0x002ee20000300a00 */
        /* <DEDUP_REMOVED lines=14> */
[----:B------:R-:W-:Y:S01]  /*8c90*/  IADD3 R0, R252, -0x7c, RZ ;  /* 0xffffff84fc007810 */ /* 0x000fe20007ffe0ff */
[----:B------:R-:W-:-:S04]  /*8ca0*/  IMAD.WIDE R228, R2, 0x4, R228 ;  /* 0x0000000402e47825 */ /* 0x000fc800078e02e4 */
[----:B------:R-:W-:-:S04]  /*8cb0*/  IMAD.WIDE R230, R2, 0x4, R230 ;  /* 0x0000000402e67825 */ /* 0x000fc800078e02e6 */
[----:B------:R-:W-:-:S04]  /*8cc0*/  IMAD.WIDE R232, R2, 0x4, R232 ;  /* 0x0000000402e87825 */ /* 0x000fc800078e02e8 */
[----:B------:R-:W-:-:S04]  /*8cd0*/  IMAD.WIDE R234, R2, 0x4, R234 ;  /* 0x0000000402ea7825 */ /* 0x000fc800078e02ea */
[----:B----4-:R-:W-:-:S04]  /*8ce0*/  IMAD.WIDE R226, R2, 0x4, R226 ;  /* 0x0000000402e27825 */ /* 0x010fc800078e02e2 */
[----:B--2---:R-:W-:-:S04]  /*8cf0*/  IMAD.WIDE R218, R2, 0x4, R218 ;  /* 0x0000000402da7825 */ /* 0x004fc800078e02da */
[----:B---3--:R-:W-:-:S04]  /*8d00*/  IMAD.WIDE R216, R2, 0x4, R216 ;  /* 0x0000000402d87825 */ /* 0x008fc800078e02d8 */
[----:B------:R-:W-:-:S04]  /*8d10*/  IMAD.WIDE R214, R2, 0x4, R214 ;  /* 0x0000000402d67825 */ /* 0x000fc800078e02d6 */
        /* <DEDUP_REMOVED lines=12> */
[----:B------:R-:W-:-:S02]  /*8de0*/  ISETP.GE.U32.AND P0, PT, R0, 0x7fffff40, PT ;  /* 0x7fffff400000780c */ /* 0x000fc40003f06070 */
[----:B------:R-:W-:Y:S02]  /*8df0*/  LOP3.LUT R0, R132, 0x60, RZ, 0x3c, !PT ;  /* 0x0000006084007812 */ /* 0x000fe400078e3cff */
[----:B------:R-:W-:Y:S02]  /*8e00*/  IADD3 R132, R252, -0x80, RZ ;  /* 0xffffff80fc847810 */ /* 0x000fe40007ffe0ff */
[----:B------:R-:W2:Y:S04]  /*8e10*/  LDL R252, [R1+0x2bc] ;  /* 0x0002bc0001fc7983 */ /* 0x000ea80000100800 */
[----:B------:R3:W-:Y:S01]  /*8e20*/  LDGSTS.E [R0+0x1bc00], [R216.64], !P2 ;  /* 0x1bc00000d8007fae */ /* 0x0007e2000d121844 */
[----:B-1----:R-:W-:-:S03]  /*8e30*/  IMAD.MOV.U32 R3, RZ, RZ, c[0x0][0x18c] ;  /* 0x00006300ff037624 */ /* 0x002fc600078e00ff */
[----:B------:R3:W-:Y:S01]  /*8e40*/  LDGSTS.E [R0+0x1be00], [R218.64], !P2 ;  /* 0x1be00000da007fae */ /* 0x0007e2000d121844 */
[----:B------:R-:W-:Y:S01]  /*8e50*/  IMAD.SHL.U32 R3, R3, 0x40, RZ ;  /* 0x0000004003037824 */ /* 0x000fe200078e00ff */
[----:B------:R-:W-:-:S03]  /*8e60*/  ISETP.GE.U32.AND P2, PT, R132, 0x7fffff41, PT ;  /* 0x7fffff418400780c */ /* 0x000fc60003f46070 */
[----:B------:R-:W-:-:S04]  /*8e70*/  IMAD.WIDE R14, R3, 0x4, R14 ;  /* 0x00000004030e7825 */ /* 0x000fc800078e020e */
[----:B---3--:R-:W-:Y:S02]  /*8e80*/  IMAD.MOV.U32 R0, RZ, RZ, R133 ;  /* 0x000000ffff007224 */ /* 0x008fe400078e0085 */
[----:B------:R-:W-:-:S04]  /*8e90*/  IMAD.WIDE R132, R3, 0x4, R62 ;  /* 0x0000000403847825 */ /* 0x000fc800078e023e */
[----:B------:R-:W-:-:S04]  /*8ea0*/  IMAD.WIDE R62, R3, 0x4, R22 ;  /* 0x00000004033e7825 */ /* 0x000fc800078e0216 */
[----:B------:R-:W-:Y:S02]  /*8eb0*/  IMAD.MOV.U32 R22, RZ, RZ, R14 ;  /* 0x000000ffff167224 */ /* 0x000fe400078e000e */
[----:B------:R-:W-:Y:S02]  /*8ec0*/  IMAD.MOV.U32 R23, RZ, RZ, R15 ;  /* 0x000000ffff177224 */ /* 0x000fe400078e000f */
[----:B------:R-:W-:-:S04]  /*8ed0*/  IMAD.WIDE R14, R3, 0x4, R8 ;  /* 0x00000004030e7825 */ /* 0x000fc800078e0208 */
[----:B------:R-:W-:Y:S01]  /*8ee0*/  IMAD.WIDE R8, R3, 0x4, R4 ;  /* 0x0000000403087825 */ /* 0x000fe200078e0204 */
[----:B------:R-:W-:-:S03]  /*8ef0*/  MOV R4, R22 ;  /* 0x0000001600047202 */ /* 0x000fc60000000f00 */
[----:B------:R-:W-:Y:S02]  /*8f00*/  IMAD.MOV.U32 R5, RZ, RZ, R23 ;  /* 0x000000ffff057224 */ /* 0x000fe400078e0017 */
[----:B------:R-:W-:Y:S02]  /*8f10*/  IMAD.WIDE R22, R3, 0x4, R6 ;  /* 0x0000000403167825 */ /* 0x000fe400078e0206 */
[----:B------:R-:W1:Y:S04]  /*8f20*/  S2R R7, SR_TID.X ;  /* 0x0000000000077919 */ /* 0x000e680000002100 */
[----:B------:R-:W3:Y:S01]  /*8f30*/  LDL R6, [R1+0x8f0] ;  /* 0x0008f00001067983 */ /* 0x000ee20000100800 */
[----:B-1----:R-:W-:-:S05]  /*8f40*/  LOP3.LUT R7, R7, 0x7f, RZ, 0xc0, !PT ;  /* 0x0000007f07077812 */ /* 0x002fca00078ec0ff */
[----:B------:R-:W-:-:S05]  /*8f50*/  IMAD.SHL.U32 R7, R7, 0x4, RZ ;  /* 0x0000000407077824 */ /* 0x000fca00078e00ff */
[----:B------:R-:W-:-:S05]  /*8f60*/  LOP3.LUT R7, R7, 0x60, RZ, 0x3c, !PT ;  /* 0x0000006007077812 */ /* 0x000fca00078e3cff */
[----:B------:R1:W-:Y:S04]  /*8f70*/  LDGSTS.E [R7+0x1cc00], [R220.64], !P4 ;  /* 0x1cc00000dc077fae */ /* 0x0003e8000e121844 */
[----:B------:R1:W-:Y:S04]  /*8f80*/  LDGSTS.E [R7+0x1ce00], [R222.64], !P4 ;  /* 0x1ce00000de077fae */ /* 0x0003e8000e121844 */
[----:B------:R1:W-:Y:S04]  /*8f90*/  LDGSTS.E [R7+0x1dc00], [R224.64], !P1 ;  /* 0x1dc00000e0077fae */ /* 0x0003e8000c921844 */
[----:B------:R1:W-:Y:S04]  /*8fa0*/  LDGSTS.E [R7+0x1de00], [R226.64], !P1 ;  /* 0x1de00000e2077fae */ /* 0x0003e8000c921844 */
[----:B------:R1:W-:Y:S04]  /*8fb0*/  LDGSTS.E [R7+0x1ec00], [R228.64], !P6 ;  /* 0x1ec00000e4077fae */ /* 0x0003e8000f121844 */
[----:B------:R1:W-:Y:S04]  /*8fc0*/  LDGSTS.E [R7+0x1ee00], [R230.64], !P6 ;  /* 0x1ee00000e6077fae */ /* 0x0003e8000f121844 */
[----:B------:R1:W-:Y:S04]  /*8fd0*/  LDGSTS.E [R7+0x1fc00], [R232.64], !P2 ;  /* 0x1fc00000e8077fae */ /* 0x0003e8000d121844 */
[----:B------:R1:W-:Y:S01]  /*8fe0*/  LDGSTS.E [R7+0x1fe00], [R234.64], !P2 ;  /* 0x1fe00000ea077fae */ /* 0x0003e2000d121844 */
[----:B------:R-:W-:-:S03]  /*8ff0*/  IMAD.WIDE R40, R3, 0x4, R40 ;  /* 0x0000000403287825 */ /* 0x000fc600078e0228 */
[----:B------:R-:W0:Y:S04]  /*9000*/  LDGDEPBAR ;  /* 0x00000000000079af */ /* 0x000e280000000000 */
[----:B-1----:R-:W4:Y:S01]  /*9010*/  LDL R7, [R1+0x8ec] ;  /* 0x0008ec0001077983 */ /* 0x002f220000100800 */
[----:B------:R-:W-:-:S04]  /*9020*/  IMAD.WIDE R18, R3, 0x4, R18 ;  /* 0x0000000403127825 */ /* 0x000fc800078e0212 */
        /* <DEDUP_REMOVED lines=33> */
[C---:B------:R-:W-:Y:S01]  /*9240*/  IMAD.WIDE R112, R3.reuse, 0x4, R112 ;  /* 0x0000000403707825 */ /* 0x040fe200078e0270 */
[----:B--2---:R1:W-:Y:S04]  /*9250*/  LDGSTS.E [R252+0x38000], [R40.64], P5 ;  /* 0x3800000028fc7fae */ /* 0x0043e8000a921844 */
        /* <DEDUP_REMOVED lines=15> */
[----:B---3--:R2:W-:Y:S04]  /*9350*/  LDGSTS.E [R6+0x38200], [R88.64], P5 ;  /* 0x3820000058067fae */ /* 0x0085e8000a921844 */
        /* <DEDUP_REMOVED lines=15> */
[----:B------:R-:W-:-:S03]  /*9450*/  IMAD.WIDE R128, R3, 0x4, R128 ;  /* 0x0000000403807825 */ /* 0x000fc600078e0280 */
[----:B----4-:R3:W-:Y:S01]  /*9460*/  LDGSTS.E [R7+0x38400], [R4.64], P5 ;  /* 0x3840000004077fae */ /* 0x0107e2000a921844 */
[----:B------:R-:W-:-:S03]  /*9470*/  IMAD.WIDE R48, R3, 0x4, R48 ;  /* 0x0000000403307825 */ /* 0x000fc600078e0230 */
[----:B------:R3:W-:Y:S01]  /*9480*/  LDGSTS.E [R7+0x38c00], [R62.64], P5 ;  /* 0x38c000003e077fae */ /* 0x0007e2000a921844 */
[----:B------:R-:W-:-:S03]  /*9490*/  IMAD.WIDE R76, R3, 0x4, R76 ;  /* 0x00000004034c7825 */ /* 0x000fc600078e024c */
[----:B------:R3:W-:Y:S01]  /*94a0*/  LDGSTS.E [R7+0x39400], [R38.64], P5 ;  /* 0x3940000026077fae */ /* 0x0007e2000a921844 */
[----:B------:R-:W-:-:S03]  /*94b0*/  IMAD.WIDE R110, R3, 0x4, R110 ;  /* 0x00000004036e7825 */ /* 0x000fc600078e026e */
[----:B------:R3:W-:Y:S01]  /*94c0*/  LDGSTS.E [R7+0x39c00], [R50.64], P5 ;  /* 0x39c0000032077fae */ /* 0x0007e2000a921844 */
[----:B------:R-:W-:-:S03]  /*94d0*/  IMAD.WIDE R26, R3, 0x4, R26 ;  /* 0x00000004031a7825 */ /* 0x000fc600078e021a */
[----:B------:R3:W-:Y:S01]  /*94e0*/  LDGSTS.E [R7+0x3a400], [R66.64], P5 ;  /* 0x3a40000042077fae */ /* 0x0007e2000a921844 */
[----:B------:R-:W-:-:S03]  /*94f0*/  IMAD.WIDE R86, R3, 0x4, R86 ;  /* 0x0000000403567825 */ /* 0x000fc600078e0256 */
[----:B------:R3:W-:Y:S04]  /*9500*/  LDGSTS.E [R7+0x3ac00], [R80.64], P5 ;  /* 0x3ac0000050077fae */ /* 0x0007e8000a921844 */
[----:B------:R3:W-:Y:S01]  /*9510*/  LDGSTS.E [R7+0x3b400], [R98.64], P5 ;  /* 0x3b40000062077fae */ /* 0x0007e2000a921844 */
[----:B------:R-:W-:-:S03]  /*9520*/  IMAD.WIDE R100, R3, 0x4, R100 ;  /* 0x0000000403647825 */ /* 0x000fc600078e0264 */
[----:B------:R3:W-:Y:S04]  /*9530*/  LDGSTS.E [R7+0x3bc00], [R112.64], P5 ;  /* 0x3bc0000070077fae */ /* 0x0007e8000a921844 */
        /* <DEDUP_REMOVED lines=31> */
[----:B---3--:R-:W3:Y:S04]  /*9730*/  S2R R7, SR_TID.X ;  /* 0x0000000000077919 */ /* 0x008ee80000002100 */
        /* <DEDUP_REMOVED lines=8> */
[----:B------:R-:W0:Y:S01]  /*97c0*/  LDGDEPBAR ;  /* 0x00000000000079af */ /* 0x000e220000000000 */
[----:B---3--:R-:W-:Y:S01]  /*97d0*/  LOP3.LUT R7, R7, 0x7f, RZ, 0xc0, !PT ;  /* 0x0000007f07077812 */ /* 0x008fe200078ec0ff */
[----:B------:R-:W-:-:S04]  /*97e0*/  IMAD.WIDE R236, R2, 0x4, R236 ;  /* 0x0000000402ec7825 */ /* 0x000fc800078e02ec */
[----:B------:R-:W-:Y:S01]  /*97f0*/  IMAD.SHL.U32 R7, R7, 0x4, RZ ;  /* 0x0000000407077824 */ /* 0x000fe200078e00ff */
[----:B------:R-:W-:Y:S01]  /*9800*/  BAR.SYNC.DEFER_BLOCKING 0x0 ;  /* 0x0000000000007b1d */ /* 0x000fe20000010000 */
[----:B------:R-:W-:-:S05]  /*9810*/  IMAD.WIDE R238, R2, 0x4, R238 ;  /* 0x0000000402ee7825 */ /* 0x000fca00078e02ee */
[----:B------:R3:W-:Y:S04]  /*9820*/  STL [R1+0x8bc], R236 ;  /* 0x0008bcec01007387 */ /* 0x0007e80000100800 */
[----:B------:R-:W-:Y:S04]  /*9830*/  STL [R1+0x8b8], R237 ;  /* 0x0008b8ed01007387 */ /* 0x000fe80000100800 */
[----:B------:R-:W-:Y:S01]  /*9840*/  @!PT LDS RZ, [RZ] ;  /* 0x00000000fffff984 */ /* 0x000fe20000000800 */
[----:B------:R-:W-:Y:S01]  /*9850*/  @!PT LDS RZ, [RZ] ;  /* 0x00000000fffff984 */ /* 0x000fe20000000800 */
[----:B------:R-:W-:Y:S01]  /*9860*/  @!PT LDS RZ, [RZ] ;  /* 0x00000000fffff984 */ /* 0x000fe20000000800 */
[----:B------:R3:W-:Y:S04]  /*9870*/  LDGSTS.E [R7+0x20000], [R236.64], !P0 ;  /* 0x20000000ec077fae */ /* 0x0007e8000c121844 */
[----:B------:R1:W-:Y:S04]  /*9880*/  LDGSTS.E [R7+0x20200], [R238.64], !P0 ;  /* 0x20200000ee077fae */ /* 0x0003e8000c121844 */
[----:B---3--:R-:W3:Y:S04]  /*9890*/  LDL R236, [R1+0x8ec] ;  /* 0x0008ec0001ec7983 */ /* 0x008ee80000100800 */
[----:B------:R1:W-:Y:S04]  /*98a0*/  STL [R1+0x8c4], R238 ;  /* 0x0008c4ee01007387 */ /* 0x0003e80000100800 */
[----:B------:R2:W-:Y:S01]  /*98b0*/  STL [R1+0x8c0], R239 ;  /* 0x0008c0ef01007387 */ /* 0x0005e20000100800 */
[----:B-1----:R-:W-:Y:S01]  /*98c0*/  MOV R238, R132 ;  /* 0x0000008400ee7202 */ /* 0x002fe20000000f00 */
[----:B--2---:R-:W-:-:S02]  /*98d0*/  IMAD.MOV.U32 R239, RZ, RZ, R133 ;  /* 0x000000ffffef7224 */ /* 0x004fc400078e0085 */
[----:B----4-:R-:W2:Y:S01]  /*98e0*/  LDL.LU.64 R132, [R1+0x900] ;  /* 0x0009000001847983 */ /* 0x010ea20000300a00 */
[----:B------:R-:W-:Y:S02]  /*98f0*/  IMAD.MOV.U32 R252, RZ, RZ, c[0x0][0x180] ;  /* 0x00006000fffc7624 */ /* 0x000fe400078e00ff */
[----:B------:R-:W-:-:S03]  /*9900*/  IMAD.MOV.U32 R237, RZ, RZ, R0 ;  /* 0x000000ffffed7224 */ /* 0x000fc600078e0000 */
[----:B-----5:R-:W-:-:S04]  /*9910*/  IADD3 R0, R252, -0x85, RZ ;  /* 0xffffff7bfc007810 */ /* 0x020fc80007ffe0ff */
[----:B------:R-:W-:Y:S01]  /*9920*/  ISETP.GE.U32.AND P0, PT, R0, 0x7fffff3c, PT ;  /* 0x7fffff3c0000780c */ /* 0x000fe20003f06070 */
[----:B------:R-:W-:-:S12]  /*9930*/  IMAD.WIDE R240, R2, 0x4, R240 ;  /* 0x0000000402f07825 */ /* 0x000fd800078e02f0 */
[----:B------:R1:W-:Y:S04]  /*9940*/  LDGSTS.E [R7+0x21000], [R240.64], !P0 ;  /* 0x21000000f0077fae */ /* 0x0003e8000c121844 */
[----:B-1----:R-:W1:Y:S01]  /*9950*/  S2R R7, SR_TID.X ;  /* 0x0000000000077919 */ /* 0x002e620000002100 */
[----:B------:R-:W-:-:S03]  /*9960*/  IMAD.WIDE R242, R2, 0x4, R242 ;  /* 0x0000000402f27825 */ /* 0x000fc600078e02f2 */
[----:B------:R4:W-:Y:S01]  /*9970*/  STL [R1+0x8ac], R240 ;  /* 0x0008acf001007387 */ /* 0x0009e20000100800 */
[----:B------:R-:W-:Y:S02]  /*9980*/  IADD3 R0, R252, -0x89, RZ ;  /* 0xffffff77fc007810 */ /* 0x000fe40007ffe0ff */
[----:B-1----:R-:W-:-:S05]  /*9990*/  LOP3.LUT R7, R7, 0x7f, RZ, 0xc0, !PT ;  /* 0x0000007f07077812 */ /* 0x002fca00078ec0ff */
[----:B----4-:R-:W-:-:S05]  /*99a0*/  IMAD.SHL.U32 R240, R7, 0x4, RZ ;  /* 0x0000000407f07824 */ /* 0x010fca00078e00ff */
[----:B------:R1:W-:Y:S01]  /*99b0*/  LDGSTS.E [R240+0x21200], [R242.64], !P0 ;  /* 0x21200000f2f07fae */ /* 0x0003e2000c121844 */
[----:B------:R-:W-:Y:S01]  /*99c0*/  ISETP.GE.U32.AND P0, PT, R0, 0x7fffff38, PT ;  /* 0x7fffff380000780c */ /* 0x000fe20003f06070 */
[----:B------:R-:W-:Y:S01]  /*99d0*/  IMAD.WIDE R134, R2, 0x4, R134 ;  /* 0x0000000402867825 */ /* 0x000fe200078e0286 */
[----:B------:R-:W-:Y:S01]  /*99e0*/  IADD3 R0, R252, -0x8d, RZ ;  /* 0xffffff73fc007810 */ /* 0x000fe20007ffe0ff */
[----:B------:R4:W-:Y:S04]  /*99f0*/  STL [R1+0x8a8], R241 ;  /* 0x0008a8f101007387 */ /* 0x0009e80000100800 */
[----:B------:R1:W-:Y:S04]  /*9a00*/  STL [R1+0x8b4], R242 ;  /* 0x0008b4f201007387 */ /* 0x0003e80000100800 */
[----:B------:R5:W-:Y:S01]  /*9a10*/  STL [R1+0x8b0], R243 ;  /* 0x0008b0f301007387 */ /* 0x000be20000100800 */
[----:B----4-:R-:W-:-:S03]  /*9a20*/  IMAD.MOV.U32 R241, RZ, RZ, R6 ;  /* 0x000000fffff17224 */ /* 0x010fc600078e0006 */
[----:B------:R-:W4:Y:S01]  /*9a30*/  LDL.LU.64 R6, [R1+0x158] ;  /* 0x0001580001067983 */ /* 0x000f220000300a00 */
[----:B-1----:R-:W-:Y:S02]  /*9a40*/  IMAD.MOV.U32 R242, RZ, RZ, R4 ;  /* 0x000000fffff27224 */ /* 0x002fe400078e0004 */
[----:B-----5:R-:W-:Y:S02]  /*9a50*/  IMAD.MOV.U32 R243, RZ, RZ, R5 ;  /* 0x000000fffff37224 */ /* 0x020fe400078e0005 */
[----:B------:R-:W5:Y:S01]  /*9a60*/  LDL.LU.64 R4, [R1+0x150] ;  /* 0x0001500001047983 */ /* 0x000f620000300a00 */
[----:B------:R-:W-:-:S04]  /*9a70*/  IMAD.WIDE R136, R2, 0x4, R136 ;  /* 0x0000000402887825 */ /* 0x000fc800078e0288 */
[----:B------:R-:W-:-:S04]  /*9a80*/  IMAD.WIDE R138, R2, 0x4, R138 ;  /* 0x00000004028a7825 */ /* 0x000fc800078e028a */
[----:B--2---:R-:W-:-:S05]  /*9a90*/  IMAD.WIDE R132, R2, 0x4, R132 ;  /* 0x0000000402847825 */ /* 0x004fca00078e0284 */
[----:B------:R1:W-:Y:S04]  /*9aa0*/  LDGSTS.E [R240+0x22000], [R132.64], !P0 ;  /* 0x2200000084f07fae */ /* 0x0003e8000c121844 */
[----:B------:R2:W-:Y:S01]  /*9ab0*/  LDGSTS.E [R240+0x22200], [R134.64], !P0 ;  /* 0x2220000086f07fae */ /* 0x0005e2000c121844 */
[----:B------:R-:W-:-:S03]  /*9ac0*/  ISETP.GE.U32.AND P0, PT, R0, 0x7fffff34, PT ;  /* 0x7fffff340000780c */ /* 0x000fc60003f06070 */
[----:B------:R-:W-:Y:S04]  /*9ad0*/  STL [R1+0x89c], R132 ;  /* 0x00089c8401007387 */ /* 0x000fe80000100800 */
[----:B------:R-:W-:Y:S04]  /*9ae0*/  STL [R1+0x898], R133 ;  /* 0x0008988501007387 */ /* 0x000fe80000100800 */
[----:B------:R-:W-:Y:S04]  /*9af0*/  STL [R1+0x8a4], R134 ;  /* 0x0008a48601007387 */ /* 0x000fe80000100800 */
[----:B------:R-:W-:Y:S04]  /*9b00*/  STL [R1+0x8a0], R135 ;  /* 0x0008a08701007387 */ /* 0x000fe80000100800 */
[----:B------:R-:W-:Y:S04]  /*9b10*/  STL [R1+0x358], R136 ;  /* 0x0003588801007387 */ /* 0x000fe80000100800 */
[----:B------:R1:W-:Y:S04]  /*9b20*/  LDGSTS.E [R240+0x23000], [R136.64], !P0 ;  /* 0x2300000088f07fae */ /* 0x0003e8000c121844 */
[----:B------:R1:W-:Y:S04]  /*9b30*/  STL [R1+0x354], R137 ;  /* 0x0003548901007387 */ /* 0x0003e80000100800 */
[----:B------:R2:W-:Y:S04]  /*9b40*/  LDGSTS.E [R240+0x23200], [R138.64], !P0 ;  /* 0x232000008af07fae */ /* 0x0005e8000c121844 */
[----:B-1----:R-:W3:Y:S04]  /*9b50*/  LDL.LU.64 R136, [R1+0x110] ;  /* 0x0001100001887983 */ /* 0x002ee80000300a00 */
[----:B------:R-:W-:Y:S04]  /*9b60*/  STL [R1+0x360], R138 ;  /* 0x0003608a01007387 */ /* 0x000fe80000100800 */
[----:B------:R2:W-:Y:S04]  /*9b70*/  STL [R1+0x35c], R139 ;  /* 0x00035c8b01007387 */ /* 0x0005e80000100800 */
[----:B--2---:R-:W2:Y:S04]  /*9b80*/  LDL.LU.64 R138, [R1+0x118] ;  /* 0x00011800018a7983 */ /* 0x004ea80000300a00 */
[----:B------:R-:W2:Y:S04]  /*9b90*/  LDL.LU.64 R134, [R1+0xd8] ;  /* 0x0000d80001867983 */ /* 0x000ea80000300a00 */
[----:B------:R-:W2:Y:S01]  /*9ba0*/  LDL.LU.64 R132, [R1+0xd0] ;  /* 0x0000d00001847983 */ /* 0x000ea20000300a00 */
[----:B------:R-:W-:-:S04]  /*9bb0*/  IADD3 R0, R252, -0x91, RZ ;  /* 0xffffff6ffc007810 */ /* 0x000fc80007ffe0ff */
[----:B------:R-:W-:Y:S02]  /*9bc0*/  ISETP.GE.U32.AND P0, PT, R0, 0x7fffff30, PT ;  /* 0x7fffff300000780c */ /* 0x000fe40003f06070 */
[----:B------:R-:W-:Y:S01]  /*9bd0*/  IADD3 R0, R252, -0x95, RZ ;  /* 0xffffff6bfc007810 */ /* 0x000fe20007ffe0ff */
[----:B----4-:R-:W-:-:S10]  /*9be0*/  IMAD.WIDE R6, R2, 0x4, R6 ;  /* 0x0000000402067825 */ /* 0x010fd400078e0206 */
[----:B------:R2:W-:Y:S01]  /*9bf0*/  LDGSTS.E [R240+0x24000], [R6.64], !P0 ;  /* 0x2400000006f07fae */ /* 0x0005e2000c121844 */
[----:B-----5:R-:W-:-:S05]  /*9c00*/  IMAD.WIDE R4, R2, 0x4, R4 ;  /* 0x0000000402047825 */ /* 0x020fca00078e0204 */
[----:B------:R3:W-:Y:S01]  /*9c10*/  LDGSTS.E [R240+0x24200], [R4.64], !P0 ;  /* 0x2420000004f07fae */ /* 0x0007e2000c121844 */
[----:B------:R-:W-:-:S03]  /*9c20*/  ISETP.GE.U32.AND P0, PT, R0, 0x7fffff2c, PT ;  /* 0x7fffff2c0000780c */ /* 0x000fc60003f06070 */
[----:B------:R-:W-:Y:S04]  /*9c30*/  STL [R1+0x398], R6 ;  /* 0x0003980601007387 */ /* 0x000fe80000100800 */
[----:B------:R-:W-:Y:S04]  /*9c40*/  STL [R1+0x394], R7 ;  /* 0x0003940701007387 */ /* 0x000fe80000100800 */
[----:B------:R-:W-:Y:S01]  /*9c50*/  STL [R1+0x3a0], R4 ;  /* 0x0003a00401007387 */ /* 0x000fe20000100800 */
[----:B------:R-:W-:-:S03]  /*9c60*/  IADD3 R0, R252, -0x99, RZ ;  /* 0xffffff67fc007810 */ /* 0x000fc60007ffe0ff */
[----:B------:R3:W-:Y:S02]  /*9c70*/  STL [R1+0x39c], R5 ;  /* 0x00039c0501007387 */ /* 0x0007e40000100800 */
[----:B---3--:R-:W-:-:S04]  /*9c80*/  IMAD.WIDE R4, R2, 0x4, R136 ;  /* 0x0000000402047825 */ /* 0x008fc800078e0288 */
[----:B--2---:R-:W-:-:S05]  /*9c90*/  IMAD.WIDE R6, R2, 0x4, R138 ;  /* 0x0000000402067825 */ /* 0x004fca00078e028a */
[----:B------:R1:W-:Y:S04]  /*9ca0*/  LDGSTS.E [R240+0x25000], [R6.64], !P0 ;  /* 0x2500000006f07fae */ /* 0x0003e8000c121844 */
[----:B------:R2:W-:Y:S01]  /*9cb0*/  LDGSTS.E [R240+0x25200], [R4.64], !P0 ;  /* 0x2520000004f07fae */ /* 0x0005e2000c121844 */
[----:B------:R-:W-:-:S03]  /*9cc0*/  ISETP.GE.U32.AND P0, PT, R0, 0x7fffff28, PT ;  /* 0x7fffff280000780c */ /* 0x000fc60003f06070 */
[----:B------:R-:W-:Y:S04]  /*9cd0*/  STL [R1+0x3dc], R6 ;  /* 0x0003dc0601007387 */ /* 0x000fe80000100800 */
[----:B------:R1:W-:Y:S04]  /*9ce0*/  STL [R1+0x3d8], R7 ;  /* 0x0003d80701007387 */ /* 0x0003e80000100800 */
[----:B------:R-:W-:Y:S04]  /*9cf0*/  STL [R1+0x3e4], R4 ;  /* 0x0003e40401007387 */ /* 0x000fe80000100800 */
[----:B------:R2:W-:Y:S01]  /*9d00*/  STL [R1+0x3e0], R5 ;  /* 0x0003e00501007387 */ /* 0x0005e20000100800 */
[----:B-1----:R-:W-:-:S03]  /*9d10*/  IMAD.WIDE R6, R2, 0x4, R134 ;  /* 0x0000000402067825 */ /* 0x002fc600078e0286 */
[----:B------:R-:W3:Y:S04]  /*9d20*/  LDL.LU.64 R138, [R1+0x58] ;  /* 0x00005800018a7983 */ /* 0x000ee80000300a00 */
[----:B------:R-:W4:Y:S01]  /*9d30*/  LDL.LU.64 R136, [R1+0x50] ;  /* 0x0000500001887983 */ /* 0x000f220000300a00 */
[----:B--2---:R-:W-:-:S03]  /*9d40*/  IMAD.WIDE R4, R2, 0x4, R132 ;  /* 0x0000000402047825 */ /* 0x004fc600078e0284 */
[----:B------:R-:W-:Y:S04]  /*9d50*/  STL [R1+0x41c], R6 ;  /* 0x00041c0601007387 */ /* 0x000fe80000100800 */
[----:B------:R1:W-:Y:S04]  /*9d60*/  LDGSTS.E [R240+0x26000], [R6.64], !P0 ;  /* 0x2600000006f07fae */ /* 0x0003e8000c121844 */
[----:B------:R1:W-:Y:S04]  /*9d70*/  STL [R1+0x418], R7 ;  /* 0x0004180701007387 */ /* 0x0003e80000100800 */
[----:B------:R2:W-:Y:S04]  /*9d80*/  LDGSTS.E [R240+0x26200], [R4.64], !P0 ;  /* 0x2620000004f07fae */ /* 0x0005e8000c121844 */
[----:B-1----:R-:W5:Y:S04]  /*9d90*/  LDL.LU.64 R6, [R1+0x98] ;  /* 0x0000980001067983 */ /* 0x002f680000300a00 */
[----:B------:R-:W3:Y:S04]  /*9da0*/  LDL.LU.64 R134, [R1+0x18] ;  /* 0x0000180001867983 */ /* 0x000ee80000300a00 */
[----:B------:R-:W3:Y:S04]  /*9db0*/  LDL.LU.64 R132, [R1+0x10] ;  /* 0x0000100001847983 */ /* 0x000ee80000300a00 */
[----:B------:R-:W-:Y:S04]  /*9dc0*/  STL [R1+0x424], R4 ;  /* 0x0004240401007387 */ /* 0x000fe80000100800 */
[----:B------:R2:W-:Y:S04]  /*9dd0*/  STL [R1+0x420], R5 ;  /* 0x0004200501007387 */ /* 0x0005e80000100800 */
[----:B--2---:R-:W2:Y:S01]  /*9de0*/  LDL.LU.64 R4, [R1+0x90] ;  /* 0x0000900001047983 */ /* 0x004ea20000300a00 */
[----:B------:R-:W-:-:S04]  /*9df0*/  IADD3 R0, R252, -0x9d, RZ ;  /* 0xffffff63fc007810 */ /* 0x000fc80007ffe0ff */
[----:B------:R-:W-:Y:S02]  /*9e00*/  ISETP.GE.U32.AND P0, PT, R0, 0x7fffff24, PT ;  /* 0x7fffff240000780c */ /* 0x000fe40003f06070 */
[----:B------:R-:W-:Y:S01]  /*9e10*/  IADD3 R0, R252, -0xa1, RZ ;  /* 0xffffff5ffc007810 */ /* 0x000fe20007ffe0ff */
        /* <DEDUP_REMOVED lines=10> */
[----:B------:R-:W-:Y:S04]  /*9ec0*/  STL [R1+0x45c], R6 ;  /* 0x00045c0601007387 */ /* 0x000fe80000100800 */
[----:B------:R3:W-:Y:S01]  /*9ed0*/  STL [R1+0x458], R7 ;  /* 0x0004580701007387 */ /* 0x0007e20000100800 */
[----:B--2---:R-:W-:-:S05]  /*9ee0*/  IMAD.WIDE R4, R2, 0x4, R4 ;  /* 0x0000000402047825 */ /* 0x004fca00078e0204 */
[----:B------:R4:W-:Y:S01]  /*9ef0*/  LDGSTS.E [R240+0x27200], [R4.64], !P0 ;  /* 0x2720000004f07fae */ /* 0x0009e2000c121844 */
[----:B------:R-:W-:Y:S01]  /*9f00*/  ISETP.GE.U32.AND P0, PT, R0, 0x7fffff20, PT ;  /* 0x7fffff200000780c */ /* 0x000fe20003f06070 */
[C---:B---3--:R-:W-:Y:S02]  /*9f10*/  IMAD.WIDE R6, R2.reuse, 0x4, R138 ;  /* 0x0000000402067825 */ /* 0x048fe400078e028a */
[----:B------:R-:W-:Y:S04]  /*9f20*/  STL [R1+0x464], R4 ;  /* 0x0004640401007387 */ /* 0x000fe80000100800 */
[----:B------:R4:W-:Y:S04]  /*9f30*/  STL [R1+0x460], R5 ;  /* 0x0004600501007387 */ /* 0x0009e80000100800 */
[----:B------:R-:W-:Y:S04]  /*9f40*/  STL [R1+0x49c], R6 ;  /* 0x00049c0601007387 */ /* 0x000fe80000100800 */
[----:B------:R1:W-:Y:S01]  /*9f50*/  LDGSTS.E [R240+0x28000], [R6.64], !P0 ;  /* 0x2800000006f07fae */ /* 0x0003e2000c121844 */
[----:B----4-:R-:W-:-:S03]  /*9f60*/  IMAD.WIDE R4, R2, 0x4, R136 ;  /* 0x0000000402047825 */ /* 0x010fc600078e0288 */
[----:B------:R1:W-:Y:S04]  /*9f70*/  STL [R1+0x498], R7 ;  /* 0x0004980701007387 */ /* 0x0003e80000100800 */
[----:B------:R-:W-:Y:S04]  /*9f80*/  STL [R1+0x720], R4 ;  /* 0x0007200401007387 */ /* 0x000fe80000100800 */
[----:B------:R2:W-:Y:S01]  /*9f90*/  LDGSTS.E [R240+0x28200], [R4.64], !P0 ;  /* 0x2820000004f07fae */ /* 0x0005e2000c121844 */
[----:B-1----:R-:W-:-:S03]  /*9fa0*/  IMAD.WIDE R6, R2, 0x4, R134 ;  /* 0x0000000402067825 */ /* 0x002fc600078e0286 */
[----:B------:R2:W-:Y:S04]  /*9fb0*/  STL [R1+0x71c], R5 ;  /* 0x00071c0501007387 */ /* 0x0005e80000100800 */
[----:B------:R-:W-:Y:S01]  /*9fc0*/  STL [R1+0x74c], R6 ;  /* 0x00074c0601007387 */ /* 0x000fe20000100800 */
[----:B--2---:R-:W-:-:S03]  /*9fd0*/  IMAD.WIDE R4, R2, 0x4, R132 ;  /* 0x0000000402047825 */ /* 0x004fc600078e0284 */
[----:B------:R-:W-:Y:S04]  /*9fe0*/  STL [R1+0x748], R7 ;  /* 0x0007480701007387 */ /* 0x000fe80000100800 */
[----:B------:R-:W-:Y:S04]  /*9ff0*/  STL [R1+0x754], R4 ;  /* 0x0007540401007387 */ /* 0x000fe80000100800 */
[----:B------:R-:W-:Y:S04]  /*a000*/  STL [R1+0x750], R5 ;  /* 0x0007500501007387 */ /* 0x000fe80000100800 */
[----:B------:R-:W-:Y:S04]  /*a010*/  STL [R1+0x77c], R140 ;  /* 0x00077c8c01007387 */ /* 0x000fe80000100800 */
[----:B------:R-:W-:Y:S04]  /*a020*/  STL [R1+0x778], R141 ;  /* 0x0007788d01007387 */ /* 0x000fe80000100800 */
[----:B------:R-:W-:Y:S04]  /*a030*/  STL [R1+0x784], R142 ;  /* 0x0007848e01007387 */ /* 0x000fe80000100800 */
[----:B------:R-:W-:Y:S04]  /*a040*/  STL [R1+0x780], R143 ;  /* 0x0007808f01007387 */ /* 0x000fe80000100800 */
[----:B------:R-:W-:Y:S04]  /*a050*/  STL [R1+0x7fc], R144 ;  /* 0x0007fc9001007387 */ /* 0x000fe80000100800 */
[----:B------:R1:W-:Y:S04]  /*a060*/  STL [R1+0x7f8], R145 ;  /* 0x0007f89101007387 */ /* 0x0003e80000100800 */
        /* <DEDUP_REMOVED lines=10> */
[----:B------:R-:W2:Y:S04]  /*a110*/  LDL.LU.64 R136, [R1+0x218] ;  /* 0x0002180001887983 */ /* 0x000ea80000300a00 */
[----:B------:R-:W3:Y:S01]  /*a120*/  LDL.LU.64 R134, [R1+0x210] ;  /* 0x0002100001867983 */ /* 0x000ee20000300a00 */
[----:B------:R-:W-:-:S04]  /*a130*/  IADD3 R0, R252, -0xa5, RZ ;  /* 0xffffff5bfc007810 */ /* 0x000fc80007ffe0ff */
[----:B------:R-:W-:Y:S02]  /*a140*/  ISETP.GE.U32.AND P0, PT, R0, 0x7fffff1c, PT ;  /* 0x7fffff1c0000780c */ /* 0x000fe40003f06070 */
[----:B------:R-:W-:-:S11]  /*a150*/  IADD3 R0, R252, -0xa9, RZ ;  /* 0xffffff57fc007810 */ /* 0x000fd60007ffe0ff */
[----:B------:R2:W-:Y:S04]  /*a160*/  LDGSTS.E [R240+0x29000], [R6.64], !P0 ;  /* 0x2900000006f07fae */ /* 0x0005e8000c121844 */
[----:B------:R3:W-:Y:S01]  /*a170*/  LDGSTS.E [R240+0x29200], [R4.64], !P0 ;  /* 0x2920000004f07fae */ /* 0x0007e2000c121844 */
[----:B------:R-:W-:Y:S02]  /*a180*/  ISETP.GE.U32.AND P0, PT, R0, 0x7fffff18, PT ;  /* 0x7fffff180000780c */ /* 0x000fe40003f06070 */
[----:B------:R-:W-:Y:S01]  /*a190*/  IADD3 R0, R252, -0xad, RZ ;  /* 0xffffff53fc007810 */ /* 0x000fe20007ffe0ff */
[----:B------:R-:W-:-:S10]  /*a1a0*/  IMAD.WIDE R156, R2, 0x4, R156 ;  /* 0x00000004029c7825 */ /* 0x000fd400078e029c */
[----:B------:R4:W-:Y:S04]  /*a1b0*/  LDGSTS.E [R240+0x2a000], [R140.64], !P0 ;  /* 0x2a0000008cf07fae */ /* 0x0009e8000c121844 */
[----:B------:R5:W-:Y:S01]  /*a1c0*/  LDGSTS.E [R240+0x2a200], [R142.64], !P0 ;  /* 0x2a2000008ef07fae */ /* 0x000be2000c121844 */
[----:B------:R-:W-:Y:S01]  /*a1d0*/  ISETP.GE.U32.AND P0, PT, R0, 0x7fffff14, PT ;  /* 0x7fffff140000780c */ /* 0x000fe20003f06070 */
[C---:B------:R-:W-:Y:S02]  /*a1e0*/  IMAD.WIDE R158, R2.reuse, 0x4, R158 ;  /* 0x00000004029e7825 */ /* 0x040fe400078e029e */
[----:B------:R-:W-:Y:S04]  /*a1f0*/  STL [R1+0x85c], R156 ;  /* 0x00085c9c01007387 */ /* 0x000fe80000100800 */
[----:B------:R-:W-:Y:S04]  /*a200*/  STL [R1+0x858], R157 ;  /* 0x0008589d01007387 */ /* 0x000fe80000100800 */
[----:B------:R-:W-:Y:S04]  /*a210*/  STL [R1+0x864], R158 ;  /* 0x0008649e01007387 */ /* 0x000fe80000100800 */
[----:B------:R1:W-:Y:S04]  /*a220*/  LDGSTS.E [R240+0x2b000], [R144.64], !P0 ;  /* 0x2b00000090f07fae */ /* 0x0003e8000c121844 */
[----:B------:R-:W-:Y:S01]  /*a230*/  STL [R1+0x860], R159 ;  /* 0x0008609f01007387 */ /* 0x000fe20000100800 */
[----:B------:R-:W-:-:S04]  /*a240*/  IMAD.WIDE R160, R2, 0x4, R160 ;  /* 0x0000000402a07825 */ /* 0x000fc800078e02a0 */
[----:B------:R-:W-:Y:S01]  /*a250*/  IMAD.WIDE R162, R2, 0x4, R162 ;  /* 0x0000000402a27825 */ /* 0x000fe200078e02a2 */
[----:B------:R-:W-:Y:S01]  /*a260*/  IADD3 R0, R252, -0xb1, RZ ;  /* 0xffffff4ffc007810 */ /* 0x000fe20007ffe0ff */
[----:B------:R2:W-:Y:S04]  /*a270*/  LDGSTS.E [R240+0x2b200], [R146.64], !P0 ;  /* 0x2b20000092f07fae */ /* 0x0005e8000c121844 */
[----:B-1----:R-:W3:Y:S04]  /*a280*/  LDL.LU.64 R144, [R1+0x1e8] ;  /* 0x0001e80001907983 */ /* 0x002ee80000300a00 */
[----:B-----5:R-:W5:Y:S04]  /*a290*/  LDL.LU.64 R142, [R1+0x1e0] ;  /* 0x0001e000018e7983 */ /* 0x020f680000300a00 */
[----:B------:R-:W-:Y:S04]  /*a2a0*/  STL [R1+0x87c], R160 ;  /* 0x00087ca001007387 */ /* 0x000fe80000100800 */
[----:B------:R-:W-:Y:S04]  /*a2b0*/  STL [R1+0x878], R161 ;  /* 0x000878a101007387 */ /* 0x000fe80000100800 */
[----:B------:R-:W-:Y:S04]  /*a2c0*/  STL [R1+0x884], R162 ;  /* 0x000884a201007387 */ /* 0x000fe80000100800 */
[----:B------:R-:W-:Y:S04]  /*a2d0*/  STL [R1+0x880], R163 ;  /* 0x000880a301007387 */ /* 0x000fe80000100800 */
[----:B----4-:R-:W4:Y:S04]  /*a2e0*/  LDL.LU.64 R140, [R1+0x1b8] ;  /* 0x0001b800018c7983 */ /* 0x010f280000300a00 */
[----:B------:R-:W4:Y:S01]  /*a2f0*/  LDL.LU.64 R138, [R1+0x1b0] ;  /* 0x0001b000018a7983 */ /* 0x000f220000300a00 */
[----:B--2---:R-:W-:-:S04]  /*a300*/  IMAD.WIDE R6, R2, 0x4, R136 ;  /* 0x0000000402067825 */ /* 0x004fc800078e0288 */
[----:B---3--:R-:W-:Y:S01]  /*a310*/  IMAD.WIDE R4, R2, 0x4, R134 ;  /* 0x0000000402047825 */ /* 0x008fe200078e0286 */
[----:B------:R-:W-:Y:S04]  /*a320*/  STL [R1+0x2c8], R6 ;  /* 0x0002c80601007387 */ /* 0x000fe80000100800 */
[----:B------:R1:W-:Y:S04]  /*a330*/  STL [R1+0x2c4], R7 ;  /* 0x0002c40701007387 */ /* 0x0003e80000100800 */
[----:B------:R-:W-:Y:S04]  /*a340*/  STL [R1+0x2d0], R4 ;  /* 0x0002d00401007387 */ /* 0x000fe80000100800 */
[----:B------:R5:W-:Y:S04]  /*a350*/  STL [R1+0x2cc], R5 ;  /* 0x0002cc0501007387 */ /* 0x000be80000100800 */
[----:B------:R-:W2:Y:S04]  /*a360*/  LDL.LU.64 R136, [R1+0x188] ;  /* 0x0001880001887983 */ /* 0x000ea80000300a00 */
[----:B------:R-:W3:Y:S01]  /*a370*/  LDL.LU.64 R134, [R1+0x180] ;  /* 0x0001800001867983 */ /* 0x000ee20000300a00 */
[----:B------:R-:W-:-:S02]  /*a380*/  ISETP.GE.U32.AND P0, PT, R0, 0x7fffff10, PT ;  /* 0x7fffff100000780c */ /* 0x000fc40003f06070 */
[----:B------:R-:W-:-:S11]  /*a390*/  IADD3 R0, R252, -0xb5, RZ ;  /* 0xffffff4bfc007810 */ /* 0x000fd60007ffe0ff */
[----:B------:R1:W-:Y:S04]  /*a3a0*/  LDGSTS.E [R240+0x2c000], [R148.64], !P0 ;  /* 0x2c00000094f07fae */ /* 0x0003e8000c121844 */
[----:B------:R1:W-:Y:S01]  /*a3b0*/  LDGSTS.E [R240+0x2c200], [R150.64], !P0 ;  /* 0x2c20000096f07fae */ /* 0x0003e2000c121844 */
[----:B------:R-:W-:Y:S02]  /*a3c0*/  ISETP.GE.U32.AND P0, PT, R0, 0x7fffff0c, PT ;  /* 0x7fffff0c0000780c */ /* 0x000fe40003f06070 */
[----:B------:R-:W-:Y:S01]  /*a3d0*/  IADD3 R0, R252, -0xb9, RZ ;  /* 0xffffff47fc007810 */ /* 0x000fe20007ffe0ff */
[----:B------:R-:W1:Y:S10]  /*a3e0*/  S2R R133, SR_TID.X ;  /* 0x0000000000857919 */ /* 0x000e740000002100 */
[----:B------:R1:W-:Y:S04]  /*a3f0*/  LDGSTS.E [R240+0x2d000], [R152.64], !P0 ;  /* 0x2d00000098f07fae */ /* 0x0003e8000c121844 */
[----:B------:R1:W-:Y:S01]  /*a400*/  LDGSTS.E [R240+0x2d200], [R154.64], !P0 ;  /* 0x2d2000009af07fae */ /* 0x0003e2000c121844 */
[----:B------:R-:W-:-:S02]  /*a410*/  ISETP.GE.U32.AND P0, PT, R0, 0x7fffff08, PT ;  /* 0x7fffff080000780c */ /* 0x000fc40003f06070 */
[----:B------:R-:W-:-:S11]  /*a420*/  IADD3 R0, R252, -0xbd, RZ ;  /* 0xffffff43fc007810 */ /* 0x000fd60007ffe0ff */
[----:B------:R2:W-:Y:S04]  /*a430*/  LDGSTS.E [R240+0x2e000], [R156.64], !P0 ;  /* 0x2e0000009cf07fae */ /* 0x0005e8000c121844 */
[----:B------:R2:W-:Y:S01]  /*a440*/  LDGSTS.E [R240+0x2e200], [R158.64], !P0 ;  /* 0x2e2000009ef07fae */ /* 0x0005e2000c121844 */
[----:B------:R-:W-:Y:S02]  /*a450*/  ISETP.GE.U32.AND P0, PT, R0, 0x7fffff04, PT ;  /* 0x7fffff040000780c */ /* 0x000fe40003f06070 */
[----:B------:R-:W-:Y:S02]  /*a460*/  IADD3 R0, R252, -0x82, RZ ;  /* 0xffffff7efc007810 */ /* 0x000fe40007ffe0ff */
[----:B-1----:R-:W-:-:S09]  /*a470*/  LOP3.LUT R133, R133, 0x7f, RZ, 0xc0, !PT ;  /* 0x0000007f85857812 */ /* 0x002fd200078ec0ff */
[----:B------:R1:W-:Y:S04]  /*a480*/  LDGSTS.E [R240+0x2f000], [R160.64], !P0 ;  /* 0x2f000000a0f07fae */ /* 0x0003e8000c121844 */
[----:B------:R1:W-:Y:S01]  /*a490*/  LDGSTS.E [R240+0x2f200], [R162.64], !P0 ;  /* 0x2f200000a2f07fae */ /* 0x0003e2000c121844 */
[----:B------:R-:W-:Y:S02]  /*a4a0*/  ISETP.GE.U32.AND P0, PT, R0, 0x7fffff3f, PT ;  /* 0x7fffff3f0000780c */ /* 0x000fe40003f06070 */
[----:B------:R-:W-:-:S04]  /*a4b0*/  SHF.L.U32 R133, R133, 0x2, RZ ;  /* 0x0000000285857819 */ /* 0x000fc800000006ff */
[----:B------:R-:W-:Y:S02]  /*a4c0*/  LOP3.LUT R132, R133, 0x20, RZ, 0x3c, !PT ;  /* 0x0000002085847812 */ /* 0x000fe400078e3cff */
[----:B------:R-:W-:-:S05]  /*a4d0*/  IADD3 R0, R252, -0x86, RZ ;  /* 0xffffff7afc007810 */ /* 0x000fca0007ffe0ff */
[----:B------:R1:W-:Y:S04]  /*a4e0*/  LDGSTS.E [R132+0x20400], [R6.64], !P0 ;  /* 0x2040000006847fae */ /* 0x0003e8000c121844 */
[----:B------:R5:W-:Y:S01]  /*a4f0*/  LDGSTS.E [R132+0x20600], [R4.64], !P0 ;  /* 0x2060000004847fae */ /* 0x000be2000c121844 */
[----:B------:R-:W-:Y:S01]  /*a500*/  ISETP.GE.U32.AND P0, PT, R0, 0x7fffff3b, PT ;  /* 0x7fffff3b0000780c */ /* 0x000fe20003f06070 */
[----:B-1----:R-:W-:-:S04]  /*a510*/  IMAD.WIDE R6, R2, 0x4, R144 ;  /* 0x0000000402067825 */ /* 0x002fc800078e0290 */
[----:B-----5:R-:W-:Y:S01]  /*a520*/  IMAD.WIDE R4, R2, 0x4, R142 ;  /* 0x0000000402047825 */ /* 0x020fe200078e028e */
[----:B------:R-:W-:Y:S04]  /*a530*/  STL [R1+0x2f8], R6 ;  /* 0x0002f80601007387 */ /* 0x000fe80000100800 */
[----:B------:R4:W-:Y:S04]  /*a540*/  STL [R1+0x2f4], R7 ;  /* 0x0002f40701007387 */ /* 0x0009e80000100800 */
[----:B------:R-:W-:Y:S04]  /*a550*/  STL [R1+0x300], R4 ;  /* 0x0003000401007387 */ /* 0x000fe80000100800 */
[----:B------:R1:W-:Y:S04]  /*a560*/  STL [R1+0x2fc], R5 ;  /* 0x0002fc0501007387 */ /* 0x0003e80000100800 */
[----:B------:R-:W5:Y:S01]  /*a570*/  LDL.LU.64 R144, [R1+0x148] ;  /* 0x0001480001907983 */ /* 0x000f620000300a00 */
[----:B------:R-:W-:-:S03]  /*a580*/  IADD3 R0, R252, -0x8a, RZ ;  /* 0xffffff76fc007810 */ /* 0x000fc60007ffe0ff */
[----:B------:R-:W5:Y:S04]  /*a590*/  LDL.LU.64 R142, [R1+0x140] ;  /* 0x00014000018e7983 */ /* 0x000f680000300a00 */
[----:B------:R4:W-:Y:S04]  /*a5a0*/  LDGSTS.E [R132+0x21400], [R6.64], !P0 ;  /* 0x2140000006847fae */ /* 0x0009e8000c121844 */
[----:B------:R1:W-:Y:S01]  /*a5b0*/  LDGSTS.E [R132+0x21600], [R4.64], !P0 ;  /* 0x2160000004847fae */ /* 0x0003e2000c121844 */
[----:B------:R-:W-:Y:S01]  /*a5c0*/  ISETP.GE.U32.AND P0, PT, R0, 0x7fffff37, PT ;  /* 0x7fffff370000780c */ /* 0x000fe20003f06070 */
[----:B----4-:R-:W-:-:S04]  /*a5d0*/  IMAD.WIDE R6, R2, 0x4, R140 ;  /* 0x0000000402067825 */ /* 0x010fc800078e028c */
[C---:B-1----:R-:W-:Y:S01]  /*a5e0*/  IMAD.WIDE R4, R2.reuse, 0x4, R138 ;  /* 0x0000000402047825 */ /* 0x042fe200078e028a */
[----:B------:R-:W-:Y:S04]  /*a5f0*/  STL [R1+0x328], R6 ;  /* 0x0003280601007387 */ /* 0x000fe80000100800 */
[----:B------:R2:W-:Y:S04]  /*a600*/  STL [R1+0x324], R7 ;  /* 0x0003240701007387 */ /* 0x0005e80000100800 */
[----:B------:R-:W-:Y:S04]  /*a610*/  STL [R1+0x330], R4 ;  /* 0x0003300401007387 */ /* 0x000fe80000100800 */
[----:B------:R3:W-:Y:S04]  /*a620*/  STL [R1+0x32c], R5 ;  /* 0x00032c0501007387 */ /* 0x0007e80000100800 */
[----:B------:R-:W4:Y:S04]  /*a630*/  LDL.LU.64 R140, [R1+0x108] ;  /* 0x00010800018c7983 */ /* 0x000f280000300a00 */
[----:B------:R-:W4:Y:S04]  /*a640*/  LDL.LU.64 R138, [R1+0x100] ;  /* 0x00010000018a7983 */ /* 0x000f280000300a00 */
[----:B------:R2:W-:Y:S04]  /*a650*/  LDGSTS.E [R132+0x22400], [R6.64], !P0 ;  /* 0x2240000006847fae */ /* 0x0005e8000c121844 */
[----:B------:R3:W-:Y:S01]  /*a660*/  LDGSTS.E [R132+0x22600], [R4.64], !P0 ;  /* 0x2260000004847fae */ /* 0x0007e2000c121844 */
        /* <DEDUP_REMOVED lines=15> */
[----:B-----5:R-:W-:-:S04]  /*a760*/  IMAD.WIDE R6, R2, 0x4, R144 ;  /* 0x0000000402067825 */ /* 0x020fc800078e0290 */
[----:B-1----:R-:W-:Y:S01]  /*a770*/  IMAD.WIDE R4, R2, 0x4, R142 ;  /* 0x0000000402047825 */ /* 0x002fe200078e028e */
[----:B------:R-:W-:Y:S04]  /*a780*/  STL [R1+0x3a8], R6 ;  /* 0x0003a80601007387 */ /* 0x000fe80000100800 */
[----:B------:R4:W-:Y:S04]  /*a790*/  STL [R1+0x3a4], R7 ;  /* 0x0003a40701007387 */ /* 0x0009e80000100800 */
[----:B------:R-:W-:Y:S04]  /*a7a0*/  STL [R1+0x3b0], R4 ;  /* 0x0003b00401007387 */ /* 0x000fe80000100800 */
[----:B------:R1:W-:Y:S04]  /*a7b0*/  STL [R1+0x3ac], R5 ;  /* 0x0003ac0501007387 */ /* 0x0003e80000100800 */
[----:B------:R-:W5:Y:S04]  /*a7c0*/  LDL.LU.64 R144, [R1+0x88] ;  /* 0x0000880001907983 */ /* 0x000f680000300a00 */
        /* <DEDUP_REMOVED lines=14> */
[----:B--2---:R-:W-:-:S05]  /*a8b0*/  IMAD.WIDE R6, R2, 0x4, R136 ;  /* 0x0000000402067825 */ /* 0x004fca00078e0288 */
[----:B------:R-:W-:Y:S01]  /*a8c0*/  STL [R1+0x42c], R6 ;  /* 0x00042c0601007387 */ /* 0x000fe20000100800 */
[----:B---3--:R-:W-:-:S03]  /*a8d0*/  IMAD.WIDE R4, R2, 0x4, R134 ;  /* 0x0000000402047825 */ /* 0x008fc600078e0286 */
[----:B------:R5:W-:Y:S04]  /*a8e0*/  STL [R1+0x428], R7 ;  /* 0x0004280701007387 */ /* 0x000be80000100800 */
[----:B------:R-:W2:Y:S04]  /*a8f0*/  LDL.LU.64 R136, [R1+0x8] ;  /* 0x0000080001887983 */ /* 0x000ea80000300a00 */
[----:B------:R-:W3:Y:S01]  /*a900*/  LDL.LU.64 R134, [R1] ;  /* 0x0000000001867983 */ /* 0x000ee20000300a00 */
[----:B------:R-:W-:-:S04]  /*a910*/  IADD3 R0, R252, -0x9a, RZ ;  /* 0xffffff66fc007810 */ /* 0x000fc80007ffe0ff */
[----:B------:R-:W-:Y:S02]  /*a920*/  ISETP.GE.U32.AND P0, PT, R0, 0x7fffff27, PT ;  /* 0x7fffff270000780c */ /* 0x000fe40003f06070 */
[----:B------:R-:W-:Y:S01]  /*a930*/  IADD3 R0, R252, -0x9e, RZ ;  /* 0xffffff62fc007810 */ /* 0x000fe20007ffe0ff */
[----:B------:R-:W-:Y:S10]  /*a940*/  STL [R1+0x434], R4 ;  /* 0x0004340401007387 */ /* 0x000ff40000100800 */
[----:B------:R5:W-:Y:S04]  /*a950*/  LDGSTS.E [R132+0x26400], [R6.64], !P0 ;  /* 0x2640000006847fae */ /* 0x000be8000c121844 */
[----:B------:R1:W-:Y:S01]  /*a960*/  LDGSTS.E [R132+0x26600], [R4.64], !P0 ;  /* 0x2660000004847fae */ /* 0x0003e2000c121844 */
[----:B------:R-:W-:-:S03]  /*a970*/  ISETP.GE.U32.AND P0, PT, R0, 0x7fffff23, PT ;  /* 0x7fffff230000780c */ /* 0x000fc60003f06070 */
[----:B------:R1:W-:Y:S01]  /*a980*/  STL [R1+0x430], R5 ;  /* 0x0004300501007387 */ /* 0x0003e20000100800 */
[----:B------:R-:W-:Y:S01]  /*a990*/  IADD3 R0, R252, -0xa2, RZ ;  /* 0xffffff5efc007810 */ /* 0x000fe20007ffe0ff */
[----:B------:R-:W-:-:S04]  /*a9a0*/  IMAD.WIDE R164, R2, 0x4, R164 ;  /* 0x0000000402a47825 */ /* 0x000fc800078e02a4 */
[----:B------:R-:W-:-:S04]  /*a9b0*/  IMAD.WIDE R166, R2, 0x4, R166 ;  /* 0x0000000402a67825 */ /* 0x000fc800078e02a6 */
[----:B------:R-:W-:-:S04]  /*a9c0*/  IMAD.WIDE R168, R2, 0x4, R168 ;  /* 0x0000000402a87825 */ /* 0x000fc800078e02a8 */
[----:B------:R-:W-:-:S04]  /*a9d0*/  IMAD.WIDE R170, R2, 0x4, R170 ;  /* 0x0000000402aa7825 */ /* 0x000fc800078e02aa */
[----:B-----5:R-:W-:-:S04]  /*a9e0*/  IMAD.WIDE R6, R2, 0x4, R144 ;  /* 0x0000000402067825 */ /* 0x020fc800078e0290 */
[----:B-1----:R-:W-:Y:S01]  /*a9f0*/  IMAD.WIDE R4, R2, 0x4, R142 ;  /* 0x0000000402047825 */ /* 0x002fe200078e028e */
[----:B------:R4:W-:Y:S04]  /*aa00*/  LDGSTS.E [R132+0x27400], [R6.64], !P0 ;  /* 0x2740000006847fae */ /* 0x0009e8000c121844 */
[----:B------:R1:W-:Y:S01]  /*aa10*/  LDGSTS.E [R132+0x27600], [R4.64], !P0 ;  /* 0x2760000004847fae */ /* 0x0003e2000c121844 */
[----:B------:R-:W-:-:S03]  /*aa20*/  ISETP.GE.U32.AND P0, PT, R0, 0x7fffff1f, PT ;  /* 0x7fffff1f0000780c */ /* 0x000fc60003f06070 */
[----:B------:R-:W-:Y:S04]  /*aa30*/  STL [R1+0x46c], R6 ;  /* 0x00046c0601007387 */ /* 0x000fe80000100800 */
[----:B------:R4:W-:Y:S04]  /*aa40*/  STL [R1+0x468], R7 ;  /* 0x0004680701007387 */ /* 0x0009e80000100800 */
[----:B------:R-:W-:Y:S01]  /*aa50*/  STL [R1+0x474], R4 ;  /* 0x0004740401007387 */ /* 0x000fe20000100800 */
[----:B------:R-:W-:-:S03]  /*aa60*/  IADD3 R0, R252, -0xa6, RZ ;  /* 0xffffff5afc007810 */ /* 0x000fc60007ffe0ff */
[----:B------:R1:W-:Y:S01]  /*aa70*/  STL [R1+0x470], R5 ;  /* 0x0004700501007387 */ /* 0x0003e20000100800 */
[----:B----4-:R-:W-:-:S04]  /*aa80*/  IMAD.WIDE R6, R2, 0x4, R140 ;  /* 0x0000000402067825 */ /* 0x010fc800078e028c */
        /* <DEDUP_REMOVED lines=9> */
[----:B------:R-:W-:-:S04]  /*ab20*/  IMAD.WIDE R172, R2, 0x4, R172 ;  /* 0x0000000402ac7825 */ /* 0x000fc800078e02ac */
[----:B------:R-:W-:-:S04]  /*ab30*/  IMAD.WIDE R174, R2, 0x4, R174 ;  /* 0x0000000402ae7825 */ /* 0x000fc800078e02ae */
[----:B--2---:R-:W-:-:S04]  /*ab40*/  IMAD.WIDE R6, R2, 0x4, R136 ;  /* 0x0000000402067825 */ /* 0x004fc800078e0288 */
[----:B---3--:R-:W-:Y:S01]  /*ab50*/  IMAD.WIDE R4, R2, 0x4, R134 ;  /* 0x0000000402047825 */ /* 0x008fe200078e0286 */
[----:B------:R1:W-:Y:S04]  /*ab60*/  LDGSTS.E [R132+0x29400], [R6.64], !P0 ;  /* 0x2940000006847fae */ /* 0x0003e8000c121844 */
[----:B------:R2:W-:Y:S01]  /*ab70*/  LDGSTS.E [R132+0x29600], [R4.64], !P0 ;  /* 0x2960000004847fae */ /* 0x0005e2000c121844 */
[----:B------:R-:W-:Y:S02]  /*ab80*/  ISETP.GE.U32.AND P0, PT, R0, 0x7fffff17, PT ;  /* 0x7fffff170000780c */ /* 0x000fe40003f06070 */
[----:B------:R-:W-:-:S11]  /*ab90*/  IADD3 R0, R252, -0xae, RZ ;  /* 0xffffff52fc007810 */ /* 0x000fd60007ffe0ff */
[----:B------:R3:W-:Y:S04]  /*aba0*/  LDGSTS.E [R132+0x2a400], [R164.64], !P0 ;  /* 0x2a400000a4847fae */ /* 0x0007e8000c121844 */
[----:B------:R3:W-:Y:S01]  /*abb0*/  LDGSTS.E [R132+0x2a600], [R166.64], !P0 ;  /* 0x2a600000a6847fae */ /* 0x0007e2000c121844 */
[----:B------:R-:W-:Y:S02]  /*abc0*/  ISETP.GE.U32.AND P0, PT, R0, 0x7fffff13, PT ;  /* 0x7fffff130000780c */ /* 0x000fe40003f06070 */
[----:B------:R-:W-:Y:S01]  /*abd0*/  IADD3 R0, R252, -0xb2, RZ ;  /* 0xffffff4efc007810 */ /* 0x000fe20007ffe0ff */
[----:B------:R-:W-:Y:S04]  /*abe0*/  STL [R1+0x75c], R6 ;  /* 0x00075c0601007387 */ /* 0x000fe80000100800 */
[----:B------:R1:W-:Y:S06]  /*abf0*/  STL [R1+0x758], R7 ;  /* 0x0007580701007387 */ /* 0x0003ec0000100800 */
[----:B------:R3:W-:Y:S04]  /*ac00*/  LDGSTS.E [R132+0x2b400], [R168.64], !P0 ;  /* 0x2b400000a8847fae */ /* 0x0007e8000c121844 */
[----:B------:R3:W-:Y:S01]  /*ac10*/  LDGSTS.E [R132+0x2b600], [R170.64], !P0 ;  /* 0x2b600000aa847fae */ /* 0x0007e2000c121844 */
[----:B------:R-:W-:-:S03]  /*ac20*/  ISETP.GE.U32.AND P0, PT, R0, 0x7fffff0f, PT ;  /* 0x7fffff0f0000780c */ /* 0x000fc60003f06070 */
[----:B------:R-:W-:Y:S04]  /*ac30*/  STL [R1+0x764], R4 ;  /* 0x0007640401007387 */ /* 0x000fe80000100800 */
[----:B------:R2:W-:Y:S04]  /*ac40*/  STL [R1+0x760], R5 ;  /* 0x0007600501007387 */ /* 0x0005e80000100800 */
[----:B------:R-:W-:Y:S01]  /*ac50*/  STL [R1+0x78c], R164 ;  /* 0x00078ca401007387 */ /* 0x000fe20000100800 */
[----:B------:R-:W-:-:S03]  /*ac60*/  IADD3 R0, R252, -0xb6, RZ ;  /* 0xffffff4afc007810 */ /* 0x000fc60007ffe0ff */
[----:B------:R-:W-:Y:S04]  /*ac70*/  STL [R1+0x788], R165 ;  /* 0x000788a501007387 */ /* 0x000fe80000100800 */
[----:B------:R-:W-:Y:S04]  /*ac80*/  STL [R1+0x794], R166 ;  /* 0x000794a601007387 */ /* 0x000fe80000100800 */
[----:B------:R-:W-:Y:S01]  /*ac90*/  STL [R1+0x790], R167 ;  /* 0x000790a701007387 */ /* 0x000fe20000100800 */
[----:B-1----:R-:W-:-:S03]  /*aca0*/  IMAD.WIDE R6, R2, 0x4, R176 ;  /* 0x0000000402067825 */ /* 0x002fc600078e02b0 */
[----:B------:R-:W-:Y:S04]  /*acb0*/  STL [R1+0x80c], R168 ;  /* 0x00080ca801007387 */ /* 0x000fe80000100800 */
[----:B------:R-:W-:Y:S01]  /*acc0*/  STL [R1+0x808], R169 ;  /* 0x000808a901007387 */ /* 0x000fe20000100800 */
[----:B--2---:R-:W-:-:S03]  /*acd0*/  IMAD.WIDE R4, R2, 0x4, R178 ;  /* 0x0000000402047825 */ /* 0x004fc600078e02b2 */
[----:B------:R-:W-:Y:S04]  /*ace0*/  STL [R1+0x814], R170 ;  /* 0x000814aa01007387 */ /* 0x000fe80000100800 */
[----:B------:R3:W-:Y:S04]  /*acf0*/  LDGSTS.E [R132+0x2c400], [R172.64], !P0 ;  /* 0x2c400000ac847fae */ /* 0x0007e8000c121844 */
[----:B------:R-:W-:Y:S04]  /*ad00*/  STL [R1+0x810], R171 ;  /* 0x000810ab01007387 */ /* 0x000fe80000100800 */
[----:B------:R3:W-:Y:S01]  /*ad10*/  LDGSTS.E [R132+0x2c600], [R174.64], !P0 ;  /* 0x2c600000ae847fae */ /* 0x0007e2000c121844 */
[----:B------:R-:W-:-:S03]  /*ad20*/  ISETP.GE.U32.AND P0, PT, R0, 0x7fffff0b, PT ;  /* 0x7fffff0b0000780c */ /* 0x000fc60003f06070 */
[----:B------:R-:W-:Y:S04]  /*ad30*/  STL [R1+0x82c], R172 ;  /* 0x00082cac01007387 */ /* 0x000fe80000100800 */
[----:B------:R-:W-:Y:S04]  /*ad40*/  STL [R1+0x828], R173 ;  /* 0x000828ad01007387 */ /* 0x000fe80000100800 */
[----:B------:R-:W-:Y:S04]  /*ad50*/  STL [R1+0x834], R174 ;  /* 0x000834ae01007387 */ /* 0x000fe80000100800 */
[----:B------:R-:W-:Y:S04]  /*ad60*/  STL [R1+0x830], R175 ;  /* 0x000830af01007387 */ /* 0x000fe80000100800 */
[----:B------:R-:W-:Y:S04]  /*ad70*/  STL [R1+0x84c], R6 ;  /* 0x00084c0601007387 */ /* 0x000fe80000100800 */
[----:B------:R1:W-:Y:S04]  /*ad80*/  STL [R1+0x848], R7 ;  /* 0x0008480701007387 */ /* 0x0003e80000100800 */
[----:B------:R-:W-:Y:S04]  /*ad90*/  STL [R1+0x854], R4 ;  /* 0x0008540401007387 */ /* 0x000fe80000100800 */
[----:B------:R2:W-:Y:S04]  /*ada0*/  STL [R1+0x850], R5 ;  /* 0x0008500501007387 */ /* 0x0005e80000100800 */
[----:B------:R-:W4:Y:S01]  /*adb0*/  LDL.LU.64 R144, [R1+0x208] ;  /* 0x0002080001907983 */ /* 0x000f220000300a00 */
[----:B------:R-:W-:-:S03]  /*adc0*/  IADD3 R0, R252, -0xba, RZ ;  /* 0xffffff46fc007810 */ /* 0x000fc60007ffe0ff */
[----:B------:R-:W5:Y:S04]  /*add0*/  LDL.LU.64 R142, [R1+0x200] ;  /* 0x00020000018e7983 */ /* 0x000f680000300a00 */
[----:B------:R1:W-:Y:S04]  /*ade0*/  LDGSTS.E [R132+0x2d400], [R6.64], !P0 ;  /* 0x2d40000006847fae */ /* 0x0003e8000c121844 */
[----:B------:R2:W-:Y:S01]  /*adf0*/  LDGSTS.E [R132+0x2d600], [R4.64], !P0 ;  /* 0x2d60000004847fae */ /* 0x0005e2000c121844 */
[----:B------:R-:W-:Y:S01]  /*ae00*/  ISETP.GE.U32.AND P0, PT, R0, 0x7fffff07, PT ;  /* 0x7fffff070000780c */ /* 0x000fe20003f06070 */
[----:B-1----:R-:W-:-:S04]  /*ae10*/  IMAD.WIDE R6, R2, 0x4, R180 ;  /* 0x0000000402067825 */ /* 0x002fc800078e02b4 */
[C---:B--2---:R-:W-:Y:S01]  /*ae20*/  IMAD.WIDE R4, R2.reuse, 0x4, R182 ;  /* 0x0000000402047825 */ /* 0x044fe200078e02b6 */
[----:B------:R-:W-:Y:S04]  /*ae30*/  STL [R1+0x86c], R6 ;  /* 0x00086c0601007387 */ /* 0x000fe80000100800 */
[----:B------:R1:W-:Y:S04]  /*ae40*/  STL [R1+0x868], R7 ;  /* 0x0008680701007387 */ /* 0x0003e80000100800 */
[----:B------:R-:W-:Y:S04]  /*ae50*/  STL [R1+0x874], R4 ;  /* 0x0008740401007387 */ /* 0x000fe80000100800 */
[----:B------:R2:W-:Y:S04]  /*ae60*/  STL [R1+0x870], R5 ;  /* 0x0008700501007387 */ /* 0x0005e80000100800 */
[----:B------:R-:W3:Y:S04]  /*ae70*/  LDL.LU.64 R140, [R1+0x1d8] ;  /* 0x0001d800018c7983 */ /* 0x000ee80000300a00 */
[----:B------:R-:W3:Y:S04]  /*ae80*/  LDL.LU.64 R138, [R1+0x1d0] ;  /* 0x0001d000018a7983 */ /* 0x000ee80000300a00 */
[----:B------:R1:W-:Y:S04]  /*ae90*/  LDGSTS.E [R132+0x2e400], [R6.64], !P0 ;  /* 0x2e40000006847fae */ /* 0x0003e8000c121844 */
[----:B------:R2:W-:Y:S01]  /*aea0*/  LDGSTS.E [R132+0x2e600], [R4.64], !P0 ;  /* 0x2e60000004847fae */ /* 0x0005e2000c121844 */
[----:B-1----:R-:W-:-:S04]  /*aeb0*/  IMAD.WIDE R6, R2, 0x4, R184 ;  /* 0x0000000402067825 */ /* 0x002fc800078e02b8 */
[----:B--2---:R-:W-:Y:S01]  /*aec0*/  IMAD.WIDE R4, R2, 0x4, R186 ;  /* 0x0000000402047825 */ /* 0x004fe200078e02ba */
[----:B------:R-:W-:Y:S04]  /*aed0*/  STL [R1+0x88c], R6 ;  /* 0x00088c0601007387 */ /* 0x000fe80000100800 */
[----:B------:R4:W-:Y:S04]  /*aee0*/  STL [R1+0x888], R7 ;  /* 0x0008880701007387 */ /* 0x0009e80000100800 */
[----:B------:R-:W-:Y:S04]  /*aef0*/  STL [R1+0x894], R4 ;  /* 0x0008940401007387 */ /* 0x000fe80000100800 */
[----:B------:R5:W-:Y:S04]  /*af00*/  STL [R1+0x890], R5 ;  /* 0x0008900501007387 */ /* 0x000be80000100800 */
[----:B------:R-:W2:Y:S04]  /*af10*/  LDL.LU.64 R136, [R1+0x1a8] ;  /* 0x0001a80001887983 */ /* 0x000ea80000300a00 */
[----:B------:R-:W2:Y:S04]  /*af20*/  LDL.LU.64 R134, [R1+0x1a0] ;  /* 0x0001a00001867983 */ /* 0x000ea80000300a00 */
[----:B------:R-:W1:Y:S01]  /*af30*/  S2R R133, SR_TID.X ;  /* 0x0000000000857919 */ /* 0x000e620000002100 */
[----:B------:R-:W-:-:S04]  /*af40*/  IADD3 R0, R252, -0xbe, RZ ;  /* 0xffffff42fc007810 */ /* 0x000fc80007ffe0ff */
[----:B------:R-:W-:Y:S02]  /*af50*/  ISETP.GE.U32.AND P0, PT, R0, 0x7fffff03, PT ;  /* 0x7fffff030000780c */ /* 0x000fe40003f06070 */
[----:B------:R-:W-:-:S11]  /*af60*/  IADD3 R0, R252, -0x83, RZ ;  /* 0xffffff7dfc007810 */ /* 0x000fd60007ffe0ff */
[----:B------:R4:W-:Y:S04]  /*af70*/  LDGSTS.E [R132+0x2f400], [R6.64], !P0 ;  /* 0x2f40000006847fae */ /* 0x0009e8000c121844 */
[----:B------:R5:W-:Y:S01]  /*af80*/  LDGSTS.E [R132+0x2f600], [R4.64], !P0 ;  /* 0x2f60000004847fae */ /* 0x000be2000c121844 */
[----:B-1----:R-:W-:Y:S02]  /*af90*/  LOP3.LUT R133, R133, 0x7f, RZ, 0xc0, !PT ;  /* 0x0000007f85857812 */ /* 0x002fe400078ec0ff */
[----:B------:R-:W-:-:S03]  /*afa0*/  ISETP.GE.U32.AND P0, PT, R0, 0x7fffff3e, PT ;  /* 0x7fffff3e0000780c */ /* 0x000fc60003f06070 */
[----:B------:R-:W-:-:S05]  /*afb0*/  IMAD.SHL.U32 R133, R133, 0x4, RZ ;  /* 0x0000000485857824 */ /* 0x000fca00078e00ff */
[----:B------:R-:W-:Y:S02]  /*afc0*/  LOP3.LUT R133, R133, 0x40, RZ, 0x3c, !PT ;  /* 0x0000004085857812 */ /* 0x000fe400078e3cff */
[----:B------:R-:W-:Y:S01]  /*afd0*/  IADD3 R0, R252, -0x87, RZ ;  /* 0xffffff79fc007810 */ /* 0x000fe20007ffe0ff */
[----:B----4-:R-:W-:-:S04]  /*afe0*/  IMAD.WIDE R6, R2, 0x4, R144 ;  /* 0x0000000402067825 */ /* 0x010fc800078e0290 */
[----:B-----5:R-:W-:Y:S01]  /*aff0*/  IMAD.WIDE R4, R2, 0x4, R142 ;  /* 0x0000000402047825 */ /* 0x020fe200078e028e */
[----:B------:R-:W-:Y:S04]  /*b000*/  STL [R1+0x2d8], R6 ;  /* 0x0002d80601007387 */ /* 0x000fe80000100800 */
[----:B------:R3:W-:Y:S04]  /*b010*/  STL [R1+0x2d4], R7 ;  /* 0x0002d40701007387 */ /* 0x0007e80000100800 */
[----:B------:R-:W-:Y:S04]  /*b020*/  STL [R1+0x2e0], R4 ;  /* 0x0002e00401007387 */ /* 0x000fe80000100800 */
[----:B------:R1:W-:Y:S04]  /*b030*/  STL [R1+0x2dc], R5 ;  /* 0x0002dc0501007387 */ /* 0x0003e80000100800 */
[----:B------:R-:W4:Y:S04]  /*b040*/  LDL.LU.64 R144, [R1+0x178] ;  /* 0x0001780001907983 */ /* 0x000f280000300a00 */
[----:B------:R-:W5:Y:S04]  /*b050*/  LDL.LU.64 R142, [R1+0x170] ;  /* 0x00017000018e7983 */ /* 0x000f680000300a00 */
[----:B------:R3:W-:Y:S04]  /*b060*/  LDGSTS.E [R133+0x20800], [R6.64], !P0 ;  /* 0x2080000006857fae */ /* 0x0007e8000c121844 */
[----:B------:R1:W-:Y:S01]  /*b070*/  LDGSTS.E [R133+0x20a00], [R4.64], !P0 ;  /* 0x20a0000004857fae */ /* 0x0003e2000c121844 */
[----:B------:R-:W-:Y:S01]  /*b080*/  ISETP.GE.U32.AND P0, PT, R0, 0x7fffff3a, PT ;  /* 0x7fffff3a0000780c */ /* 0x000fe20003f06070 */
[----:B---3--:R-:W-:-:S04]  /*b090*/  IMAD.WIDE R6, R2, 0x4, R140 ;  /* 0x0000000402067825 */ /* 0x008fc800078e028c */
[C---:B-1----:R-:W-:Y:S01]  /*b0a0*/  IMAD.WIDE R4, R2.reuse, 0x4, R138 ;  /* 0x0000000402047825 */ /* 0x042fe200078e028a */
        /* <DEDUP_REMOVED lines=8> */
[----:B--2---:R-:W-:-:S04]  /*b130*/  IMAD.WIDE R6, R2, 0x4, R136 ;  /* 0x0000000402067825 */ /* 0x004fc800078e0288 */
[----:B-1----:R-:W-:Y:S01]  /*b140*/  IMAD.WIDE R4, R2, 0x4, R134 ;  /* 0x0000000402047825 */ /* 0x002fe200078e0286 */
[----:B------:R-:W-:Y:S04]  /*b150*/  STL [R1+0x338], R6 ;  /* 0x0003380601007387 */ /* 0x000fe80000100800 */
[----:B------:R4:W-:Y:S04]  /*b160*/  STL [R1+0x334], R7 ;  /* 0x0003340701007387 */ /* 0x0009e80000100800 */
[----:B------:R-:W-:Y:S04]  /*b170*/  STL [R1+0x340], R4 ;  /* 0x0003400401007387 */ /* 0x000fe80000100800 */
[----:B------:R5:W-:Y:S04]  /*b180*/  STL [R1+0x33c], R5 ;  /* 0x00033c0501007387 */ /* 0x000be80000100800 */
[----:B------:R-:W2:Y:S04]  /*b190*/  LDL.LU.64 R136, [R1+0xf8] ;  /* 0x0000f80001887983 */ /* 0x000ea80000300a00 */
[----:B------:R-:W2:Y:S01]  /*b1a0*/  LDL.LU.64 R134, [R1+0xf0] ;  /* 0x0000f00001867983 */ /* 0x000ea20000300a00 */
[----:B------:R-:W-:-:S04]  /*b1b0*/  IADD3 R0, R252, -0x8b, RZ ;  /* 0xffffff75fc007810 */ /* 0x000fc80007ffe0ff */
[----:B------:R-:W-:Y:S02]  /*b1c0*/  ISETP.GE.U32.AND P0, PT, R0, 0x7fffff36, PT ;  /* 0x7fffff360000780c */ /* 0x000fe40003f06070 */
[----:B------:R-:W-:-:S11]  /*b1d0*/  IADD3 R0, R252, -0x8f, RZ ;  /* 0xffffff71fc007810 */ /* 0x000fd60007ffe0ff */
[----:B------:R4:W-:Y:S04]  /*b1e0*/  LDGSTS.E [R133+0x22800], [R6.64], !P0 ;  /* 0x2280000006857fae */ /* 0x0009e8000c121844 */
[----:B------:R5:W-:Y:S01]  /*b1f0*/  LDGSTS.E [R133+0x22a00], [R4.64], !P0 ;  /* 0x22a0000004857fae */ /* 0x000be2000c121844 */
[----:B------:R-:W-:Y:S02]  /*b200*/  ISETP.GE.U32.AND P0, PT, R0, 0x7fffff32, PT ;  /* 0x7fffff320000780c */ /* 0x000fe40003f06070 */
        /* <DEDUP_REMOVED lines=22> */
[----:B--2---:R-:W-:-:S05]  /*b370*/  IMAD.WIDE R6, R2, 0x4, R136 ;  /* 0x0000000402067825 */ /* 0x004fca00078e0288 */
[----:B------:R-:W-:Y:S01]  /*b380*/  STL [R1+0x3fc], R6 ;  /* 0x0003fc0601007387 */ /* 0x000fe20000100800 */
[----:B-1----:R-:W-:-:S03]  /*b390*/  IMAD.WIDE R4, R2, 0x4, R134 ;  /* 0x0000000402047825 */ /* 0x002fc600078e0286 */
[----:B------:R4:W-:Y:S04]  /*b3a0*/  STL [R1+0x3f8], R7 ;  /* 0x0003f80701007387 */ /* 0x0009e80000100800 */
[----:B------:R-:W2:Y:S04]  /*b3b0*/  LDL.LU.64 R136, [R1+0x38] ;  /* 0x0000380001887983 */ /* 0x000ea80000300a00 */
[----:B------:R-:W2:Y:S01]  /*b3c0*/  LDL.LU.64 R134, [R1+0x30] ;  /* 0x0000300001867983 */ /* 0x000ea20000300a00 */
        /* <DEDUP_REMOVED lines=9> */
[----:B----4-:R-:W-:-:S04]  /*b460*/  IMAD.WIDE R6, R2, 0x4, R144 ;  /* 0x0000000402067825 */ /* 0x010fc800078e0290 */
[----:B-----5:R-:W-:-:S04]  /*b470*/  IMAD.WIDE R4, R2, 0x4, R142 ;  /* 0x0000000402047825 */ /* 0x020fc800078e028e */
        /* <DEDUP_REMOVED lines=8> */
[----:B---3--:R-:W-:-:S04]  /*b500*/  IMAD.WIDE R6, R2, 0x4, R140 ;  /* 0x0000000402067825 */ /* 0x008fc800078e028c */
        /* <DEDUP_REMOVED lines=9> */
[----:B--2---:R-:W-:-:S04]  /*b5a0*/  IMAD.WIDE R6, R2, 0x4, R136 ;  /* 0x0000000402067825 */ /* 0x004fc800078e0288 */
        /* <DEDUP_REMOVED lines=9> */
[----:B-1----:R-:W-:-:S05]  /*b640*/  IMAD.WIDE R6, R2, 0x4, R250 ;  /* 0x0000000402067825 */ /* 0x002fca00078e02fa */
[----:B------:R1:W-:Y:S01]  /*b650*/  LDGSTS.E [R133+0x29800], [R6.64], !P0 ;  /* 0x2980000006857fae */ /* 0x0003e2000c121844 */
[----:B--2---:R-:W-:-:S05]  /*b660*/  IMAD.WIDE R4, R2, 0x4, R248 ;  /* 0x0000000402047825 */ /* 0x004fca00078e02f8 */
        /* <DEDUP_REMOVED lines=28> */
[----:B------:R-:W-:Y:S01]  /*b830*/  STL [R1+0x7e4], R6 ;  /* 0x0007e40601007387 */ /* 0x000fe20000100800 */
[----:B--2---:R-:W-:-:S03]  /*b840*/  IMAD.WIDE R4, R2, 0x4, R198 ;  /* 0x0000000402047825 */ /* 0x004fc600078e02c6 */
[----:B------:R1:W-:Y:S04]  /*b850*/  LDGSTS.E [R133+0x2c800], [R6.64], !P0 ;  /* 0x2c80000006857fae */ /* 0x0003e8000c121844 */
[----:B------:R1:W-:Y:S04]  /*b860*/  STL [R1+0x7cc], R7 ;  /* 0x0007cc0701007387 */ /* 0x0003e80000100800 */
[----:B------:R2:W-:Y:S01]  /*b870*/  LDGSTS.E [R133+0x2ca00], [R4.64], !P0 ;  /* 0x2ca0000004857fae */ /* 0x0005e2000c121844 */
[----:B------:R-:W-:-:S03]  /*b880*/  ISETP.GE.U32.AND P0, PT, R0, 0x7fffff0a, PT ;  /* 0x7fffff0a0000780c */ /* 0x000fc60003f06070 */
[----:B------:R-:W-:Y:S01]  /*b890*/  STL [R1+0x7d8], R4 ;  /* 0x0007d80401007387 */ /* 0x000fe20000100800 */
[----:B-1----:R-:W-:-:S03]  /*b8a0*/  IMAD.WIDE R6, R2, 0x4, R200 ;  /* 0x0000000402067825 */ /* 0x002fc600078e02c8 */
[----:B------:R2:W-:Y:S04]  /*b8b0*/  STL [R1+0x7d0], R5 ;  /* 0x0007d00501007387 */ /* 0x0005e80000100800 */
[----:B------:R-:W-:Y:S01]  /*b8c0*/  STL [R1+0x7d4], R6 ;  /* 0x0007d40601007387 */ /* 0x000fe20000100800 */
[----:B------:R-:W-:-:S03]  /*b8d0*/  IADD3 R0, R252, -0xbb, RZ ;  /* 0xffffff45fc007810 */ /* 0x000fc60007ffe0ff */
[----:B------:R1:W-:Y:S01]  /*b8e0*/  LDGSTS.E [R133+0x2d800], [R6.64], !P0 ;  /* 0x2d80000006857fae */ /* 0x0003e2000c121844 */
[----:B--2---:R-:W-:-:S03]  /*b8f0*/  IMAD.WIDE R4, R2, 0x4, R202 ;  /* 0x0000000402047825 */ /* 0x004fc600078e02ca */
[----:B------:R1:W-:Y:S04]  /*b900*/  STL [R1+0x7bc], R7 ;  /* 0x0007bc0701007387 */ /* 0x0003e80000100800 */
[----:B------:R-:W-:Y:S04]  /*b910*/  STL [R1+0x7c8], R4 ;  /* 0x0007c80401007387 */ /* 0x000fe80000100800 */
[----:B------:R2:W-:Y:S04]  /*b920*/  STL [R1+0x7c0], R5 ;  /* 0x0007c00501007387 */ /* 0x0005e80000100800 */
[----:B------:R-:W3:Y:S04]  /*b930*/  LDL.LU.64 R144, [R1+0x1f8] ;  /* 0x0001f80001907983 */ /* 0x000ee80000300a00 */
[----:B------:R-:W4:Y:S01]  /*b940*/  LDL.LU.64 R142, [R1+0x1f0] ;  /* 0x0001f000018e7983 */ /* 0x000f220000300a00 */
[----:B-1----:R-:W-:-:S03]  /*b950*/  IMAD.WIDE R6, R2, 0x4, R204 ;  /* 0x0000000402067825 */ /* 0x002fc600078e02cc */
[----:B------:R2:W-:Y:S01]  /*b960*/  LDGSTS.E [R133+0x2da00], [R4.64], !P0 ;  /* 0x2da0000004857fae */ /* 0x0005e2000c121844 */
[----:B------:R-:W-:-:S03]  /*b970*/  ISETP.GE.U32.AND P0, PT, R0, 0x7fffff06, PT ;  /* 0x7fffff060000780c */ /* 0x000fc60003f06070 */
[----:B------:R-:W-:Y:S04]  /*b980*/  STL [R1+0x7c4], R6 ;  /* 0x0007c40601007387 */ /* 0x000fe80000100800 */
[----:B------:R1:W-:Y:S01]  /*b990*/  STL [R1+0x7ac], R7 ;  /* 0x0007ac0701007387 */ /* 0x0003e20000100800 */
[----:B--2---:R-:W-:-:S05]  /*b9a0*/  IMAD.WIDE R4, R2, 0x4, R206 ;  /* 0x0000000402047825 */ /* 0x004fca00078e02ce */
[----:B------:R1:W-:Y:S04]  /*b9b0*/  LDGSTS.E [R133+0x2e800], [R6.64], !P0 ;  /* 0x2e80000006857fae */ /* 0x0003e8000c121844 */
[----:B------:R-:W-:Y:S04]  /*b9c0*/  STL [R1+0x7b8], R4 ;  /* 0x0007b80401007387 */ /* 0x000fe80000100800 */
[----:B------:R2:W-:Y:S04]  /*b9d0*/  STL [R1+0x7b0], R5 ;  /* 0x0007b00501007387 */ /* 0x0005e80000100800 */
[----:B------:R-:W5:Y:S04]  /*b9e0*/  LDL.LU.64 R140, [R1+0x1c8] ;  /* 0x0001c800018c7983 */ /* 0x000f680000300a00 */
[----:B------:R-:W5:Y:S01]  /*b9f0*/  LDL.LU.64 R138, [R1+0x1c0] ;  /* 0x0001c000018a7983 */ /* 0x000f620000300a00 */
[----:B-1----:R-:W-:-:S03]  /*ba00*/  IMAD.WIDE R6, R2, 0x4, R208 ;  /* 0x0000000402067825 */ /* 0x002fc600078e02d0 */
[----:B------:R2:W-:Y:S04]  /*ba10*/  LDGSTS.E [R133+0x2ea00], [R4.64], !P0 ;  /* 0x2ea0000004857fae */ /* 0x0005e8000c121844 */
[----:B------:R-:W-:Y:S04]  /*ba20*/  STL [R1+0x7b4], R6 ;  /* 0x0007b40601007387 */ /* 0x000fe80000100800 */
[----:B------:R3:W-:Y:S01]  /*ba30*/  STL [R1+0x7a0], R7 ;  /* 0x0007a00701007387 */ /* 0x0007e20000100800 */
[----:B--2---:R-:W-:-:S05]  /*ba40*/  IMAD.WIDE R4, R2, 0x4, R210 ;  /* 0x0000000402047825 */ /* 0x004fca00078e02d2 */
        /* <DEDUP_REMOVED lines=10> */
[----:B------:R-:W-:Y:S02]  /*baf0*/  LOP3.LUT R132, R240, 0x60, RZ, 0x3c, !PT ;  /* 0x00000060f0847812 */ /* 0x000fe400078e3cff */
[----:B------:R-:W-:Y:S01]  /*bb00*/  IADD3 R0, R252, -0x88, RZ ;  /* 0xffffff78fc007810 */ /* 0x000fe20007ffe0ff */
[----:B---3--:R-:W-:-:S04]  /*bb10*/  IMAD.WIDE R6, R2, 0x4, R144 ;  /* 0x0000000402067825 */ /* 0x008fc800078e0290 */
[----:B----4-:R-:W-:Y:S01]  /*bb20*/  IMAD.WIDE R4, R2, 0x4, R142 ;  /* 0x0000000402047825 */ /* 0x010fe200078e028e */
[----:B------:R-:W-:Y:S04]  /*bb30*/  STL [R1+0x2e8], R6 ;  /* 0x0002e80601007387 */ /* 0x000fe80000100800 */
[----:B------:R5:W-:Y:S04]  /*bb40*/  STL [R1+0x2e4], R7 ;  /* 0x0002e40701007387 */ /* 0x000be80000100800 */
[----:B------:R-:W-:Y:S04]  /*bb50*/  STL [R1+0x2f0], R4 ;  /* 0x0002f00401007387 */ /* 0x000fe80000100800 */
[----:B------:R1:W-:Y:S04]  /*bb60*/  STL [R1+0x2ec], R5 ;  /* 0x0002ec0501007387 */ /* 0x0003e80000100800 */
[----:B------:R-:W3:Y:S04]  /*bb70*/  LDL.LU.64 R144, [R1+0x168] ;  /* 0x0001680001907983 */ /* 0x000ee80000300a00 */
[----:B------:R-:W4:Y:S04]  /*bb80*/  LDL.LU.64 R142, [R1+0x160] ;  /* 0x00016000018e7983 */ /* 0x000f280000300a00 */
[----:B------:R5:W-:Y:S04]  /*bb90*/  LDGSTS.E [R132+0x20c00], [R6.64], !P0 ;  /* 0x20c0000006847fae */ /* 0x000be8000c121844 */
[----:B------:R1:W-:Y:S01]  /*bba0*/  LDGSTS.E [R132+0x20e00], [R4.64], !P0 ;  /* 0x20e0000004847fae */ /* 0x0003e2000c121844 */
[----:B------:R-:W-:Y:S01]  /*bbb0*/  ISETP.GE.U32.AND P0, PT, R0, 0x7fffff39, PT ;  /* 0x7fffff390000780c */ /* 0x000fe20003f06070 */
[----:B-----5:R-:W-:-:S04]  /*bbc0*/  IMAD.WIDE R6, R2, 0x4, R140 ;  /* 0x0000000402067825 */ /* 0x020fc800078e028c */
[C---:B-1----:R-:W-:Y:S01]  /*bbd0*/  IMAD.WIDE R4, R2.reuse, 0x4, R138 ;  /* 0x0000000402047825 */ /* 0x042fe200078e028a */
        /* <DEDUP_REMOVED lines=58> */
[----:B------:R-:W-:-:S03]  /*bf80*/  IADD3 R0, R252, -0xa0, RZ ;  /* 0xffffff60fc007810 */ /* 0x000fc60007ffe0ff */
[----:B------:R-:W1:Y:S01]  /*bf90*/  S2R R240, SR_TID.X ;  /* 0x0000000000f07919 */ /* 0x000e620000002100 */
[----:B------:R-:W-:Y:S02]  /*bfa0*/  IADD3 R133, R252, -0x80, RZ ;  /* 0xffffff80fc857810 */ /* 0x000fe40007ffe0ff */
[----:B-1----:R-:W-:-:S04]  /*bfb0*/  LOP3.LUT R240, R240, 0x3f, RZ, 0xc0, !PT ;  /* 0x0000003ff0f07812 */ /* 0x002fc800078ec0ff */
[----:B------:R-:W-:Y:S01]  /*bfc0*/  ISETP.GE.AND P2, PT, R240, R133, PT ;  /* 0x00000085f000720c */ /* 0x000fe20003f46270 */
[----:B---3--:R-:W-:-:S04]  /*bfd0*/  IMAD.WIDE R6, R2, 0x4, R144 ;  /* 0x0000000402067825 */ /* 0x008fc800078e0290 */
[----:B----4-:R-:W-:Y:S01]  /*bfe0*/  IMAD.WIDE R4, R2, 0x4, R142 ;  /* 0x0000000402047825 */ /* 0x010fe200078e028e */
        /* <DEDUP_REMOVED lines=55> */
[----:B------:R-:W-:Y:S04]  /*c360*/  STL [R1+0x6e8], R4 ;  /* 0x0006e80401007387 */ /* 0x000fe80000100800 */
[----:B------:R2:W-:Y:S01]  /*c370*/  STL [R1+0x6e0], R5 ;  /* 0x0006e00501007387 */ /* 0x0005e20000100800 */
[----:B-1----:R-:W-:-:S05]  /*c380*/  IMAD.WIDE R6, R2, 0x4, R220 ;  /* 0x0000000402067825 */ /* 0x002fca00078e02dc */
[----:B------:R-:W-:Y:S01]  /*c390*/  STL [R1+0x6e4], R6 ;  /* 0x0006e40601007387 */ /* 0x000fe20000100800 */
[----:B--2---:R-:W-:-:S03]  /*c3a0*/  IMAD.WIDE R4, R2, 0x4, R222 ;  /* 0x0000000402047825 */ /* 0x004fc600078e02de */
[----:B------:R1:W-:Y:S04]  /*c3b0*/  LDGSTS.E [R132+0x2cc00], [R6.64], !P0 ;  /* 0x2cc0000006847fae */ /* 0x0003e8000c121844 */
[----:B------:R1:W-:Y:S04]  /*c3c0*/  STL [R1+0x6cc], R7 ;  /* 0x0006cc0701007387 */ /* 0x0003e80000100800 */
[----:B------:R-:W-:Y:S04]  /*c3d0*/  STL [R1+0x6d8], R4 ;  /* 0x0006d80401007387 */ /* 0x000fe80000100800 */
[----:B------:R2:W-:Y:S01]  /*c3e0*/  LDGSTS.E [R132+0x2ce00], [R4.64], !P0 ;  /* 0x2ce0000004847fae */ /* 0x0005e2000c121844 */
[----:B-1----:R-:W-:-:S03]  /*c3f0*/  IMAD.WIDE R6, R2, 0x4, R224 ;  /* 0x0000000402067825 */ /* 0x002fc600078e02e0 */
[----:B------:R2:W-:Y:S04]  /*c400*/  STL [R1+0x6d0], R5 ;  /* 0x0006d00501007387 */ /* 0x0005e80000100800 */
[----:B------:R-:W-:Y:S01]  /*c410*/  STL [R1+0x6d4], R6 ;  /* 0x0006d40601007387 */ /* 0x000fe20000100800 */
[----:B--2---:R-:W-:-:S03]  /*c420*/  IMAD.WIDE R4, R2, 0x4, R226 ;  /* 0x0000000402047825 */ /* 0x004fc600078e02e2 */
[----:B------:R1:W-:Y:S04]  /*c430*/  STL [R1+0x6bc], R7 ;  /* 0x0006bc0701007387 */ /* 0x0003e80000100800 */
[----:B------:R2:W-:Y:S04]  /*c440*/  STL [R1+0x6c8], R4 ;  /* 0x0006c80401007387 */ /* 0x0005e80000100800 */
[----:B------:R-:W3:Y:S01]  /*c450*/  LDL R133, [R1+0x2bc] ;  /* 0x0002bc0001857983 */ /* 0x000ee20000100800 */
[----:B------:R-:W-:-:S04]  /*c460*/  IADD3 R0, R252, -0xb8, RZ ;  /* 0xffffff48fc007810 */ /* 0x000fc80007ffe0ff */
[----:B------:R-:W-:Y:S01]  /*c470*/  ISETP.GE.U32.AND P0, PT, R0, 0x7fffff09, PT ;  /* 0x7fffff090000780c */ /* 0x000fe20003f06070 */
[----:B------:R-:W-:Y:S01]  /*c480*/  IMAD.MOV.U32 R240, RZ, RZ, 0x3f ;  /* 0x0000003ffff07424 */ /* 0x000fe200078e00ff */
[----:B------:R-:W-:-:S04]  /*c490*/  IADD3 R0, R252, -0xbc, RZ ;  /* 0xffffff44fc007810 */ /* 0x000fc80007ffe0ff */
[----:B------:R-:W-:Y:S02]  /*c4a0*/  IADD3 R240, R240, c[0x0][0x180], RZ ;  /* 0x00006000f0f07a10 */ /* 0x000fe40007ffe0ff */
[----:B------:R-:W-:Y:S02]  /*c4b0*/  ISETP.GE.U32.AND P1, PT, R0, 0x7fffff05, PT ;  /* 0x7fffff050000780c */ /* 0x000fe40003f26070 */
[----:B------:R-:W-:-:S03]  /*c4c0*/  SEL R0, RZ, 0x4, P2 ;  /* 0x00000004ff007807 */ /* 0x000fc60001000000 */
[----:B------:R1:W-:Y:S04]  /*c4d0*/  LDGSTS.E [R132+0x2dc00], [R6.64], !P0 ;  /* 0x2dc0000006847fae */ /* 0x0003e8000c121844 */
[----:B------:R2:W-:Y:S01]  /*c4e0*/  LDGSTS.E [R132+0x2de00], [R4.64], !P0 ;  /* 0x2de0000004847fae */ /* 0x0005e2000c121844 */
[----:B------:R-:W-:-:S04]  /*c4f0*/  ISETP.GT.AND P0, PT, R240, 0xbf, PT ;  /* 0x000000bff000780c */ /* 0x000fc80003f04270 */
[----:B------:R-:W-:Y:S01]  /*c500*/  SEL R0, R0, RZ, P0 ;  /* 0x000000ff00007207 */ /* 0x000fe20000000000 */
[----:B------:R4:W-:Y:S01]  /*c510*/  STL [R1+0x6c0], R5 ;  /* 0x0006c00501007387 */ /* 0x0009e20000100800 */
[----:B-1----:R-:W-:Y:S01]  /*c520*/  IMAD.WIDE R6, R2, 0x4, R228 ;  /* 0x0000000402067825 */ /* 0x002fe200078e02e4 */
[----:B--2---:R-:W-:-:S04]  /*c530*/  IADD3 R4, R252, -0xc0, RZ ;  /* 0xffffff40fc047810 */ /* 0x004fc80007ffe0ff */
[----:B------:R-:W-:Y:S01]  /*c540*/  STL [R1+0x6c4], R6 ;  /* 0x0006c40601007387 */ /* 0x000fe20000100800 */
[----:B------:R-:W-:Y:S01]  /*c550*/  ISETP.GE.U32.AND P0, PT, R4, 0x7fffff01, PT ;  /* 0x7fffff010400780c */ /* 0x000fe20003f06070 */
[----:B----4-:R-:W-:Y:S02]  /*c560*/  IMAD.WIDE R4, R2, 0x4, R230 ;  /* 0x0000000402047825 */ /* 0x010fe400078e02e6 */
[----:B------:R1:W-:Y:S01]  /*c570*/  LDGSTS.E [R132+0x2ec00], [R6.64], !P1 ;  /* 0x2ec0000006847fae */ /* 0x0003e2000c921844 */
[----:B------:R-:W-:-:S03]  /*c580*/  ISETP.NE.U32.AND P2, PT, R0, RZ, PT ;  /* 0x000000ff0000720c */ /* 0x000fc60003f45070 */
[----:B------:R1:W-:Y:S04]  /*c590*/  STL [R1+0x6ac], R7 ;  /* 0x0006ac0701007387 */ /* 0x0003e80000100800 */
[----:B------:R-:W-:Y:S04]  /*c5a0*/  STL [R1+0x6b8], R4 ;  /* 0x0006b80401007387 */ /* 0x000fe80000100800 */
[----:B------:R2:W-:Y:S01]  /*c5b0*/  LDGSTS.E [R132+0x2ee00], [R4.64], !P1 ;  /* 0x2ee0000004847fae */ /* 0x0005e2000c921844 */
[----:B-1----:R-:W-:-:S03]  /*c5c0*/  IMAD.WIDE R6, R2, 0x4, R232 ;  /* 0x0000000402067825 */ /* 0x002fc600078e02e8 */
[----:B------:R2:W-:Y:S04]  /*c5d0*/  STL [R1+0x6b0], R5 ;  /* 0x0006b00501007387 */ /* 0x0005e80000100800 */
[----:B------:R-:W-:Y:S04]  /*c5e0*/  STL [R1+0x6b4], R6 ;  /* 0x0006b40601007387 */ /* 0x000fe80000100800 */
[----:B------:R1:W-:Y:S01]  /*c5f0*/  LDGSTS.E [R132+0x2fc00], [R6.64], !P0 ;  /* 0x2fc0000006847fae */ /* 0x0003e2000c121844 */
[----:B--2---:R-:W-:-:S03]  /*c600*/  IMAD.WIDE R4, R2, 0x4, R234 ;  /* 0x0000000402047825 */ /* 0x004fc600078e02ea */
[----:B------:R1:W-:Y:S04]  /*c610*/  STL [R1+0x69c], R7 ;  /* 0x00069c0701007387 */ /* 0x0003e80000100800 */
[----:B------:R-:W-:Y:S04]  /*c620*/  STL [R1+0x6a8], R4 ;  /* 0x0006a80401007387 */ /* 0x000fe80000100800 */
[----:B------:R2:W-:Y:S01]  /*c630*/  LDGSTS.E [R132+0x2fe00], [R4.64], !P0 ;  /* 0x2fe0000004847fae */ /* 0x0005e2000c121844 */
[----:B-1----:R-:W-:-:S03]  /*c640*/  IMAD.WIDE R6, R3, 0x4, R40 ;  /* 0x0000000403067825 */ /* 0x002fc600078e0228 */
[----:B------:R2:W-:Y:S04]  /*c650*/  STL [R1+0x6a0], R5 ;  /* 0x0006a00501007387 */ /* 0x0005e80000100800 */
[----:B------:R-:W0:Y:S01]  /*c660*/  LDGDEPBAR ;  /* 0x00000000000079af */ /* 0x000e220000000000 */
[----:B--2---:R-:W-:-:S03]  /*c670*/  IMAD.WIDE R4, R3, 0x4, R18 ;  /* 0x0000000403047825 */ /* 0x004fc600078e0212 */
[----:B------:R-:W-:Y:S04]  /*c680*/  STL [R1+0x6a4], R6 ;  /* 0x0006a40601007387 */ /* 0x000fe80000100800 */
[----:B------:R1:W-:Y:S04]  /*c690*/  STL [R1+0x68c], R7 ;  /* 0x00068c0701007387 */ /* 0x0003e80000100800 */
[----:B------:R-:W-:Y:S04]  /*c6a0*/  STL [R1+0x698], R4 ;  /* 0x0006980401007387 */ /* 0x000fe80000100800 */
[----:B------:R2:W-:Y:S04]  /*c6b0*/  STL [R1+0x690], R5 ;  /* 0x0006900501007387 */ /* 0x0005e80000100800 */
[----:B---3--:R1:W-:Y:S04]  /*c6c0*/  LDGSTS.E [R133+0x40000], [R6.64], P2 ;  /* 0x4000000006857fae */ /* 0x0083e80009121844 */
[----:B------:R2:W-:Y:S01]  /*c6d0*/  LDGSTS.E [R133+0x40800], [R4.64], P2 ;  /* 0x4080000004857fae */ /* 0x0005e20009121844 */
[----:B-1----:R-:W-:-:S04]  /*c6e0*/  IMAD.WIDE R6, R3, 0x4, R72 ;  /* 0x0000000403067825 */ /* 0x002fc800078e0248 */
[C---:B--2---:R-:W-:Y:S01]  /*c6f0*/  IMAD.WIDE R4, R3.reuse, 0x4, R104 ;  /* 0x0000000403047825 */ /* 0x044fe200078e0268 */
[----:B------:R-:W-:Y:S04]  /*c700*/  STL [R1+0x694], R6 ;  /* 0x0006940601007387 */ /* 0x000fe80000100800 */
[----:B------:R1:W-:Y:S04]  /*c710*/  LDGSTS.E [R133+0x41000], [R6.64], P2 ;  /* 0x4100000006857fae */ /* 0x0003e80009121844 */
[----:B------:R1:W-:Y:S04]  /*c720*/  STL [R1+0x67c], R7 ;  /* 0x00067c0701007387 */ /* 0x0003e80000100800 */
[----:B------:R-:W-:Y:S04]  /*c730*/  STL [R1+0x688], R4 ;  /* 0x0006880401007387 */ /* 0x000fe80000100800 */
[----:B------:R2:W-:Y:S01]  /*c740*/  LDGSTS.E [R133+0x41800], [R4.64], P2 ;  /* 0x4180000004857fae */ /* 0x0005e20009121844 */
[----:B-1----:R-:W-:-:S03]  /*c750*/  IMAD.WIDE R6, R3, 0x4, R32 ;  /* 0x0000000403067825 */ /* 0x002fc600078e0220 */
[----:B------:R2:W-:Y:S04]  /*c760*/  STL [R1+0x680], R5 ;  /* 0x0006800501007387 */ /* 0x0005e80000100800 */
[----:B------:R-:W-:Y:S04]  /*c770*/  STL [R1+0x684], R6 ;  /* 0x0006840601007387 */ /* 0x000fe80000100800 */
[----:B------:R1:W-:Y:S01]  /*c780*/  LDGSTS.E [R133+0x42000], [R6.64], P2 ;  /* 0x4200000006857fae */ /* 0x0003e20009121844 */
[----:B--2---:R-:W-:-:S03]  /*c790*/  IMAD.WIDE R4, R3, 0x4, R52 ;  /* 0x0000000403047825 */ /* 0x004fc600078e0234 */
        /* <DEDUP_REMOVED lines=10> */
[----:B------:R2:W-:Y:S04]  /*c840*/  LDGSTS.E [R133+0x43800], [R4.64], P2 ;  /* 0x4380000004857fae */ /* 0x0005e80009121844 */
[----:B------:R2:W-:Y:S01]  /*c850*/  STL [R1+0x660], R5 ;  /* 0x0006600501007387 */ /* 0x0005e20000100800 */
[----:B-1----:R-:W-:-:S04]  /*c860*/  IMAD.WIDE R6, R3, 0x4, R30 ;  /* 0x0000000403067825 */ /* 0x002fc800078e021e */
[----:B--2---:R-:W-:-:S05]  /*c870*/  IMAD.WIDE R4, R3, 0x4, R8 ;  /* 0x0000000403047825 */ /* 0x004fca00078e0208 */
        /* <DEDUP_REMOVED lines=187> */
[----:B------:R-:W-:Y:S01]  /*d430*/  STL [R1+0x560], R6 ;  /* 0x0005600601007387 */ /* 0x000fe20000100800 */
[----:B------:R-:W-:-:S03]  /*d440*/  IMAD.WIDE R8, R3, 0x4, R96 ;  /* 0x0000000403087825 */ /* 0x000fc600078e0260 */
[----:B------:R2:W-:Y:S01]  /*d450*/  LDGSTS.E [R237+0x43e00], [R6.64], P2 ;  /* 0x43e0000006ed7fae */ /* 0x0005e20009121844 */
[----:B-1----:R-:W-:-:S03]  /*d460*/  IMAD.WIDE R4, R3, 0x4, R36 ;  /* 0x0000000403047825 */ /* 0x002fc600078e0224 */
[----:B------:R2:W-:Y:S01]  /*d470*/  STL [R1+0x55c], R7 ;  /* 0x00055c0701007387 */ /* 0x0005e20000100800 */
[----:B------:R-:W-:-:S03]  /*d480*/  IMAD.WIDE R10, R3, 0x4, R82 ;  /* 0x00000004030a7825 */ /* 0x000fc600078e0252 */
[----:B------:R1:W-:Y:S01]  /*d490*/  STL [R1+0x57c], R4 ;  /* 0x00057c0401007387 */ /* 0x0003e20000100800 */
[----:B------:R-:W-:-:S04]  /*d4a0*/  IMAD.WIDE R12, R3, 0x4, R78 ;  /* 0x00000004030c7825 */ /* 0x000fc800078e024e */
[----:B------:R-:W-:-:S04]  /*d4b0*/  IMAD.WIDE R14, R3, 0x4, R46 ;  /* 0x00000004030e7825 */ /* 0x000fc800078e022e */
[----:B------:R-:W-:-:S04]  /*d4c0*/  IMAD.WIDE R16, R3, 0x4, R84 ;  /* 0x0000000403107825 */ /* 0x000fc800078e0254 */
[C---:B------:R-:W-:Y:S01]  /*d4d0*/  IMAD.WIDE R18, R3.reuse, 0x4, R54 ;  /* 0x0000000403127825 */ /* 0x040fe200078e0236 */
[----:B------:R-:W3:Y:S03]  /*d4e0*/  S2R R241, SR_TID.X ;  /* 0x0000000000f17919 */ /* 0x000ee60000002100 */
[----:B--2---:R-:W-:Y:S01]  /*d4f0*/  IMAD.WIDE R6, R3, 0x4, R24 ;  /* 0x0000000403067825 */ /* 0x004fe200078e0218 */
[----:B------:R1:W-:Y:S04]  /*d500*/  STL [R1+0x578], R5 ;  /* 0x0005780501007387 */ /* 0x0003e80000100800 */
        /* <DEDUP_REMOVED lines=23> */
[----:B------:R-:W-:Y:S05]  /*d680*/  @P3 BRA `(.L_x_0) ;  /* 0x00000b2000003947 */ /* 0x000fea0003800000 */
[----:B---3--:R2:W-:Y:S01]  /*d690*/  STL [R1+0xf0], RZ ;  /* 0x0000f0ff01007387 */ /* 0x0085e20000100800 */
[----:B------:R-:W-:Y:S01]  /*d6a0*/  IMAD.SHL.U32 R0, R241, 0x40, RZ ;  /* 0x00000040f1007824 */ /* 0x000fe200078e00ff */
[----:B------:R-:W-:Y:S01]  /*d6b0*/  CS2R R32, SRZ ;  /* 0x0000000000207805 */ /* 0x000fe2000001ff00 */
[----:B------:R-:W-:Y:S01]  /*d6c0*/  CS2R R34, SRZ ;  /* 0x0000000000227805 */ /* 0x000fe2000001ff00 */
[----:B------:R2:W-:Y:S01]  /*d6d0*/  STL [R1+0xf4], RZ ;  /* 0x0000f4ff01007387 */ /* 0x0005e20000100800 */
[----:B------:R-:W-:Y:S01]  /*d6e0*/  CS2R R180, SRZ ;  /* 0x0000000000b47805 */ /* 0x000fe2000001ff00 */
[----:B------:R-:W-:Y:S01]  /*d6f0*/  LOP3.LUT R0, R0, 0x800, RZ, 0xc0, !PT ;  /* 0x0000080000007812 */ /* 0x000fe200078ec0ff */
[----:B------:R-:W-:Y:S01]  /*d700*/  CS2R R182, SRZ ;  /* 0x0000000000b67805 */ /* 0x000fe2000001ff00 */
[----:B------:R2:W-:Y:S01]  /*d710*/  STL [R1+0xf8], RZ ;  /* 0x0000f8ff01007387 */ /* 0x0005e20000100800 */
[----:B------:R-:W-:Y:S01]  /*d720*/  CS2R R84, SRZ ;  /* 0x0000000000547805 */ /* 0x000fe2000001ff00 */
[----:B------:R-:W-:Y:S01]  /*d730*/  CS2R R86, SRZ ;  /* 0x0000000000567805 */ /* 0x000fe2000001ff00 */
        /* <DEDUP_REMOVED lines=32> */
[----:B-1----:R-:W-:Y:S01]  /*d940*/  CS2R R236, SRZ ;  /* 0x0000000000ec7805 */ /* 0x002fe2000001ff00 */
        /* <DEDUP_REMOVED lines=68> */
[----:B------:R2:W-:Y:S04]  /*dd90*/  STL [R1+0x130], RZ ;  /* 0x000130ff01007387 */ /* 0x0005e80000100800 */
        /* <DEDUP_REMOVED lines=63> */
[----:B------:R2:W-:Y:S01]  /*e190*/  STL [R1+0x8f4], R0 ;  /* 0x0008f40001007387 */ /* 0x0005e20000100800 */
[----:B------:R-:W-:Y:S05]  /*e1a0*/  BRA `(.L_x_1) ;  /* 0x00012a7000007947 */ /* 0x000fea0003800000 */
.L_x_0:
[C---:B-1-3--:R-:W-:Y:S01]  /*e1b0*/  LOP3.LUT R5, R241.reuse, 0x7, RZ, 0xc0, !PT ;  /* 0x00000007f1057812 */ /* 0x04afe200078ec0ff */
[----:B------:R-:W-:Y:S01]  /*e1c0*/  IMAD.SHL.U32 R7, R241, 0x2, RZ ;  /* 0x00000002f1077824 */ /* 0x000fe200078e00ff */
[----:B------:R-:W-:Y:S01]  /*e1d0*/  MOV R8, 0x2 ;  /* 0x0000000200087802 */ /* 0x000fe20000000f00 */
[----:B------:R-:W-:Y:S01]  /*e1e0*/  STL [R1+0x2c0], RZ ;  /* 0x0002c0ff01007387 */ /* 0x000fe20000100800 */
[----:B------:R-:W-:Y:S01]  /*e1f0*/  SHF.R.S32.HI R0, RZ, 0x1f, R2 ;  /* 0x0000001fff007819 */ /* 0x000fe20000011402 */
[----:B------:R-:W-:Y:S01]  /*e200*/  IMAD R5, R5, 0x110, RZ ;  /* 0x0000011005057824 */ /* 0x000fe200078e02ff */
[----:B------:R-:W-:Y:S01]  /*e210*/  SHF.R.S32.HI R6, RZ, 0x1f, R3 ;  /* 0x0000001fff067819 */ /* 0x000fe20000011403 */
[----:B------:R1:W-:Y:S01]  /*e220*/  STL [R1+0x2a8], R8 ;  /* 0x0002a80801007387 */ /* 0x0003e20000100800 */
[----:B------:R-:W-:Y:S01]  /*e230*/  SHF.L.U64.HI R0, R2, 0x2, R0 ;  /* 0x0000000202007819 */ /* 0x000fe20000010200 */
[----:B------:R-:W-:Y:S01]  /*e240*/  CS2R R32, SRZ ;  /* 0x0000000000207805 */ /* 0x000fe2000001ff00 */
[----:B------:R-:W-:Y:S01]  /*e250*/  LOP3.LUT R5, R5, 0x30, R7, 0x78, !PT ;  /* 0x0000003005057812 */ /* 0x000fe200078e7807 */
[----:B------:R-:W-:Y:S01]  /*e260*/  IMAD.MOV.U32 R7, RZ, RZ, -0x1 ;  /* 0xffffffffff077424 */ /* 0x000fe200078e00ff */
[----:B------:R-:W-:Y:S01]  /*e270*/  SHF.L.U64.HI R2, R3, 0x2, R6 ;  /* 0x0000000203027819 */ /* 0x000fe20000010206 */
[C---:B------:R-:W-:Y:S01]  /*e280*/  IMAD.SHL.U32 R6, R241.reuse, 0x40, RZ ;  /* 0x00000040f1067824 */ /* 0x040fe200078e00ff */
[----:B------:R-:W-:Y:S01]  /*e290*/  SHF.R.S32.HI R4, RZ, 0x1f, R240 ;  /* 0x0000001fff047819 */ /* 0x000fe200000114f0 */
[----:B------:R-:W-:Y:S01]  /*e2a0*/  CS2R R34, SRZ ;  /* 0x0000000000227805 */ /* 0x000fe2000001ff00 */
[----:B------:R2:W-:Y:S01]  /*e2b0*/  STL [R1+0x2ac], R7 ;  /* 0x0002ac0701007387 */ /* 0x0005e20000100800 */
[----:B------:R-:W-:Y:S01]  /*e2c0*/  LOP3.LUT R3, R241, 0x3, RZ, 0xc0, !PT ;  /* 0x00000003f1037812 */ /* 0x000fe200078ec0ff */
[----:B------:R-:W-:Y:S01]  /*e2d0*/  CS2R R180, SRZ ;  /* 0x0000000000b47805 */ /* 0x000fe2000001ff00 */
[----:B------:R-:W-:Y:S01]  /*e2e0*/  LEA.HI R4, R4, R240, RZ, 0x6 ;  /* 0x000000f004047211 */ /* 0x000fe200078f30ff */
[----:B------:R-:W-:Y:S01]  /*e2f0*/  STL [R1+0xf0], RZ ;  /* 0x0000f0ff01007387 */ /* 0x000fe20000100800 */
[----:B------:R-:W-:Y:S01]  /*e300*/  LOP3.LUT R6, R6, 0x800, RZ, 0xc0, !PT ;  /* 0x0000080006067812 */ /* 0x000fe200078ec0ff */
[----:B------:R-:W-:Y:S01]  /*e310*/  IMAD R3, R3, 0x420, RZ ;  /* 0x0000042003037824 */ /* 0x000fe200078e02ff */
[----:B-1----:R-:W-:Y:S01]  /*e320*/  SHF.R.S32.HI R8, RZ, 0x6, R4 ;  /* 0x00000006ff087819 */ /* 0x002fe20000011404 */
[----:B------:R-:W-:Y:S01]  /*e330*/  STL [R1+0xf4], RZ ;  /* 0x0000f4ff01007387 */ /* 0x000fe20000100800 */
[----:B------:R-:W-:Y:S01]  /*e340*/  LOP3.LUT R4, R5, R6, RZ, 0xfc, !PT ;  /* 0x0000000605047212 */ /* 0x000fe200078efcff */
[----:B------:R-:W-:Y:S01]  /*e350*/  CS2R R182, SRZ ;  /* 0x0000000000b67805 */ /* 0x000fe2000001ff00 */
[----:B--2---:R-:W-:Y:S01]  /*e360*/  LOP3.LUT R7, R3, 0x5c, R241, 0x78, !PT ;  /* 0x0000005c03077812 */ /* 0x004fe200078e78f1 */
[----:B------:R-:W-:Y:S01]  /*e370*/  STL [R1+0xf8], RZ ;  /* 0x0000f8ff01007387 */ /* 0x000fe20000100800 */
[----:B------:R-:W-:Y:S01]  /*e380*/  LOP3.LUT R3, R4, 0x40, RZ, 0x3c, !PT ;  /* 0x0000004004037812 */ /* 0x000fe200078e3cff */
[----:B------:R-:W-:Y:S01]  /*e390*/  CS2R R84, SRZ ;  /* 0x0000000000547805 */ /* 0x000fe2000001ff00 */
[----:B------:R-:W-:Y:S01]  /*e3a0*/  CS2R R86, SRZ ;  /* 0x0000000000567805 */ /* 0x000fe2000001ff00 */
[----:B------:R-:W-:Y:S01]  /*e3b0*/  STL [R1+0xfc], RZ ;  /* 0x0000fcff01007387 */ /* 0x000fe20000100800 */
[----:B------:R-:W-:Y:S01]  /*e3c0*/  CS2R R88, SRZ ;  /* 0x0000000000587805 */ /* 0x000fe2000001ff00 */
        /* <DEDUP_REMOVED lines=100> */
[----:B------:R-:W-:-:S02]  /*ea10*/  LOP3.LUT R5, R7, 0x20, RZ, 0x3c, !PT ;  /* 0x0000002007057812 */ /* 0x000fc400078e3cff */
[----:B------:R-:W-:Y:S04]  /*ea20*/  STL [R1+0x134], RZ ;  /* 0x000134ff01007387 */ /* 0x000fe80000100800 */
        /* <DEDUP_REMOVED lines=62> */
[----:B------:R1:W-:Y:S04]  /*ee10*/  STL [R1+0x8f4], R6 ;  /* 0x0008f40601007387 */ /* 0x0003e80000100800 */
[----:B------:R2:W-:Y:S04]  /*ee20*/  STL [R1+0x8d8], R4 ;  /* 0x0008d80401007387 */ /* 0x0005e80000100800 */
[----:B------:R2:W-:Y:S01]  /*ee30*/  STL [R1+0x8e4], R3 ;  /* 0x0008e40301007387 */ /* 0x0005e20000100800 */
[----:B-1----:R-:W-:-:S03]  /*ee40*/  IADD3 R6, R8, -0x3, RZ ;  /* 0xfffffffd08067810 */ /* 0x002fc60007ffe0ff */
.L_x_2:
[----:B--2---:R-:W2:Y:S01]  /*ee50*/  LDL.LU R3, [R1+0x2ac] ;  /* 0x0002ac0001037983 */ /* 0x004ea20000300800 */
[----:B------:R-:W-:-:S04]  /*ee60*/  DEPBAR.LE SB0, 0x4 ;  /* 0x000081000000791a */ /* 0x000fc80000000000 */
[----:B-1----:R-:W3:Y:S04]  /*ee70*/  LDL R4, [R1+0x8d8] ;  /* 0x0008d80001047983 */ /* 0x002ee80000100800 */
[----:B------:R-:W1:Y:S04]  /*ee80*/  S2R R7, SR_TID.X ;  /* 0x0000000000077919 */ /* 0x000e680000002100 */
[----:B------:R-:W-:Y:S04]  /*ee90*/  STL.64 [R1+0xcb8], R38 ;  /* 0x000cb82601007387 */ /* 0x000fe80000100a00 */
[----:B------:R-:W-:Y:S04]  /*eea0*/  STL.64 [R1+0xcb0], R36 ;  /* 0x000cb02401007387 */ /* 0x000fe80000100a00 */
[----:B------:R4:W-:Y:S04]  /*eeb0*/  STL [R1+0x904], R0 ;  /* 0x0009040001007387 */ /* 0x0009e80000100800 */
[----:B------:R-:W-:Y:S01]  /*eec0*/  STL [R1+0x900], R2 ;  /* 0x0009000201007387 */ /* 0x000fe20000100800 */
[----:B-1----:R-:W-:-:S02]  /*eed0*/  LOP3.LUT R5, R7, 0x3, RZ, 0xc0, !PT ;  /* 0x0000000307057812 */ /* 0x002fc400078ec0ff */
[----:B------:R-:W-:-:S03]  /*eee0*/  LOP3.LUT R6, R7, 0x3, RZ, 0xc0, !PT ;  /* 0x0000000307067812 */ /* 0x000fc600078ec0ff */
[----:B------:R-:W-:Y:S02]  /*eef0*/  IMAD R5, R5, 0x420, RZ ;  /* 0x0000042005057824 */ /* 0x000fe400078e02ff */
[----:B------:R-:W-:-:S03]  /*ef00*/  IMAD R6, R6, 0x420, RZ ;  /* 0x0000042006067824 */ /* 0x000fc600078e02ff */
[--C-:B------:R-:W-:Y:S02]  /*ef10*/  LOP3.LUT R5, R5, 0x5c, R7.reuse, 0x78, !PT ;  /* 0x0000005c05057812 */ /* 0x100fe400078e7807 */
[----:B------:R-:W-:Y:S02]  /*ef20*/  LOP3.LUT R6, R6, 0x5c, R7, 0x78, !PT ;  /* 0x0000005c06067812 */ /* 0x000fe400078e7807 */
[----:B------:R-:W-:Y:S01]  /*ef30*/  LOP3.LUT R5, R5, 0x20, RZ, 0x3c, !PT ;  /* 0x0000002005057812 */ /* 0x000fe200078e3cff */
[----:B------:R-:W-:Y:S01]  /*ef40*/  BAR.SYNC.DEFER_BLOCKING 0x0 ;  /* 0x0000000000007b1d */ /* 0x000fe20000010000 */
[----:B--2---:R-:W-:-:S04]  /*ef50*/  IADD3 R3, R3, 0x1, RZ ;  /* 0x0000000103037810 */ /* 0x004fc80007ffe0ff */
[----:B------:R-:W-:-:S04]  /*ef60*/  ISETP.GT.AND P0, PT, R3, 0x2, PT ;  /* 0x000000020300780c */ /* 0x000fc80003f04270 */
[----:B----4-:R-:W-:-:S05]  /*ef70*/  SEL R0, R3, RZ, !P0 ;  /* 0x000000ff03007207 */ /* 0x010fca0004000000 */
[----:B------:R3:W-:Y:S01]  /*ef80*/  STL [R1+0x2ac], R0 ;  /* 0x0002ac0001007387 */ /* 0x0007e20000100800 */
[C---:B------:R-:W-:Y:S02]  /*ef90*/  IMAD R252, R0.reuse, 0x10000, R6 ;  /* 0x0001000000fc7824 */ /* 0x040fe400078e0206 */
[----:B------:R-:W-:-:S03]  /*efa0*/  IMAD R3, R0, 0x10000, R5 ;  /* 0x0001000000037824 */ /* 0x000fc600078e0205 */
[----:B------:R-:W-:Y:S01]  /*efb0*/  LDS R156, [R252+0x180] ;  /* 0x00018000fc9c7984 */ /* 0x000fe20000000800 */
[----:B---3--:R-:W-:-:S03]  /*efc0*/  IMAD R0, R0, 0x8000, R4 ;  /* 0x0000800000007824 */ /* 0x008fc600078e0204 */
[----:B------:R-:W-:Y:S04]  /*efd0*/  LDS R158, [R252+0x1180] ;  /* 0x00118000fc9e7984 */ /* 0x000fe80000000800 */
[----:B------:R-:W-:Y:S04]  /*efe0*/  LDS R157, [R3+0x180] ;  /* 0x00018000039d7984 */ /* 0x000fe80000000800 */
[----:B------:R-:W-:Y:S04]  /*eff0*/  LDS R159, [R3+0x1180] ;  /* 0x00118000039f7984 */ /* 0x000fe80000000800 */
[----:B------:R-:W1:Y:S04]  /*f000*/  LDSM.16.M88.4 R4, [R0+0x30000] ;  /* 0x030000000004783b */ /* 0x000e680000000200 */
[----:B------:R-:W-:Y:S04]  /*f010*/  LDS R152, [R252+0x200] ;  /* 0x00020000fc987984 */ /* 0x000fe80000000800 */
[----:B------:R-:W-:Y:S04]  /*f020*/  LDS R154, [R252+0x1200] ;  /* 0x00120000fc9a7984 */ /* 0x000fe80000000800 */
[----:B------:R-:W-:Y:S04]  /*f030*/  LDS R153, [R3+0x200] ;  /* 0x0002000003997984 */ /* 0x000fe80000000800 */
[----:B------:R-:W-:Y:S04]  /*f040*/  LDS R155, [R3+0x1200] ;  /* 0x00120000039b7984 */ /* 0x000fe80000000800 */
[----:B------:R-:W-:Y:S04]  /*f050*/  LDS R140, [R252+0x80] ;  /* 0x00008000fc8c7984 */ /* 0x000fe80000000800 */
[----:B------:R-:W-:Y:S04]  /*f060*/  LDS R142, [R252+0x1080] ;  /* 0x00108000fc8e7984 */ /* 0x000fe80000000800 */
[----:B------:R-:W-:Y:S04]  /*f070*/  LDS R141, [R3+0x80] ;  /* 0x00008000038d7984 */ /* 0x000fe80000000800 */
[----:B------:R-:W2:Y:S04]  /*f080*/  LDS R143, [R3+0x1080] ;  /* 0x00108000038f7984 */ /* 0x000ea80000000800 */
[----:B------:R-:W-:Y:S01]  /*f090*/  LDS R148, [R252+0x280] ;  /* 0x00028000fc947984 */ /* 0x000fe20000000800 */
[----:B-1----:R-:W-:Y:S03]  /*f0a0*/  HMMA.1688.F32.TF32 R8, R156, R4, R160 ;  /* 0x000000049c08723c */ /* 0x002fe600000810a0 */
[----:B------:R-:W-:Y:S04]  /*f0b0*/  LDS R150, [R252+0x1280] ;  /* 0x00128000fc967984 */ /* 0x000fe80000000800 */
[----:B------:R-:W-:Y:S04]  /*f0c0*/  LDS R149, [R3+0x280] ;  /* 0x0002800003957984 */ /* 0x000fe80000000800 */
[----:B------:R-:W1:Y:S04]  /*f0d0*/  LDS R151, [R3+0x1280] ;  /* 0x0012800003977984 */ /* 0x000e680000000800 */
[----:B------:R-:W-:Y:S04]  /*f0e0*/  LDS R44, [R252+0x300] ;  /* 0x00030000fc2c7984 */ /* 0x000fe80000000800 */
[----:B------:R-:W-:Y:S04]  /*f0f0*/  LDS R46, [R252+0x1300] ;  /* 0x00130000fc2e7984 */ /* 0x000fe80000000800 */
[----:B------:R-:W-:Y:S01]  /*f100*/  LDS R45, [R3+0x300] ;  /* 0x00030000032d7984 */ /* 0x000fe20000000800 */
[----:B------:R-:W-:-:S03]  /*f110*/  IMAD.MOV.U32 R2, RZ, RZ, R11 ;  /* 0x000000ffff027224 */ /* 0x000fc600078e000b */
[----:B------:R-:W-:Y:S04]  /*f120*/  STL.64 [R1+0x10], R8 ;  /* 0x0000100801007387 */ /* 0x000fe80000100a00 */
[----:B------:R3:W-:Y:S01]  /*f130*/  STL [R1+0x18], R10 ;  /* 0x0000180a01007387 */ /* 0x0007e20000100800 */
[-C--:B--2---:R-:W-:Y:S03]  /*f140*/  HMMA.1688.F32.TF32 R244, R140, R4.reuse, R84 ;  /* 0x000000048cf4723c */ /* 0x084fe60000081054 */
[----:B------:R-:W2:Y:S04]  /*f150*/  LDL.LU.64 R84, [R1+0xf0] ;  /* 0x0000f00001547983 */ /* 0x000ea80000300a00 */
[----:B------:R-:W2:Y:S01]  /*f160*/  LDL.LU.64 R86, [R1+0xf8] ;  /* 0x0000f80001567983 */ /* 0x000ea20000300a00 */
[-C--:B---3--:R-:W-:Y:S03]  /*f170*/  HMMA.1688.F32.TF32 R8, R152, R4.reuse, R236 ;  /* 0x000000049808723c */ /* 0x088fe600000810ec */
[----:B------:R-:W3:Y:S04]  /*f180*/  LDS R47, [R3+0x1300] ;  /* 0x00130000032f7984 */ /* 0x000ee80000000800 */
[----:B------:R-:W-:Y:S04]  /*f190*/  LDS R40, [R252+0x380] ;  /* 0x00038000fc287984 */ /* 0x000fe80000000800 */
[----:B------:R-:W-:Y:S04]  /*f1a0*/  LDS R42, [R252+0x1380] ;  /* 0x00138000fc2a7984 */ /* 0x000fe80000000800 */
[----:B------:R-:W-:Y:S04]  /*f1b0*/  LDS R41, [R3+0x380] ;  /* 0x0003800003297984 */ /* 0x000fe80000000800 */
[----:B------:R-:W4:Y:S04]  /*f1c0*/  LDS R43, [R3+0x1380] ;  /* 0x00138000032b7984 */ /* 0x000f280000000800 */
[----:B------:R-:W-:Y:S04]  /*f1d0*/  LDS R52, [R252+0x100] ;  /* 0x00010000fc347984 */ /* 0x000fe80000000800 */
[----:B------:R-:W-:Y:S04]  /*f1e0*/  STL.64 [R1+0x1a0], R8 ;  /* 0x0001a00801007387 */ /* 0x000fe80000100a00 */
[----:B------:R1:W-:Y:S04]  /*f1f0*/  STL.64 [R1+0x1a8], R10 ;  /* 0x0001a80a01007387 */ /* 0x0003e80000100a00 */
[----:B------:R-:W-:Y:S04]  /*f200*/  LDS R54, [R252+0x1100] ;  /* 0x00110000fc367984 */ /* 0x000fe80000000800 */
[----:B------:R-:W-:Y:S01]  /*f210*/  LDS R53, [R3+0x100] ;  /* 0x0001000003357984 */ /* 0x000fe20000000800 */
[-C--:B-1----:R-:W-:Y:S03]  /*f220*/  HMMA.1688.F32.TF32 R8, R148, R4.reuse, R136 ;  /* 0x000000049408723c */ /* 0x082fe60000081088 */
[----:B------:R-:W1:Y:S04]  /*f230*/  LDS R55, [R3+0x1100] ;  /* 0x0011000003377984 */ /* 0x000e680000000800 */
[----:B------:R-:W-:Y:S04]  /*f240*/  LDS R144, [R252] ;  /* 0x00000000fc907984 */ /* 0x000fe80000000800 */
[----:B------:R-:W-:Y:S04]  /*f250*/  LDS R146, [R252+0x1000] ;  /* 0x00100000fc927984 */ /* 0x000fe80000000800 */
[----:B------:R-:W-:Y:S04]  /*f260*/  LDS R145, [R3] ;  /* 0x0000000003917984 */ /* 0x000fe80000000800 */
[----:B------:R-:W5:Y:S04]  /*f270*/  LDS R147, [R3+0x1000] ;  /* 0x0010000003937984 */ /* 0x000f680000000800 */
[----:B------:R-:W-:Y:S04]  /*f280*/  LDSM.16.M88.4 R48, [R0+0x34000] ;  /* 0x034000000030783b */ /* 0x000fe80000000200 */
[----:B------:R-:W-:Y:S04]  /*f290*/  STL.64 [R1+0x1c0], R8 ;  /* 0x0001c00801007387 */ /* 0x000fe80000100a00 */
[----:B------:R-:W-:Y:S04]  /*f2a0*/  STL.64 [R1+0x1c8], R10 ;  /* 0x0001c80a01007387 */ /* 0x000fe80000100a00 */
[----:B------:R-:W5:Y:S01]  /*f2b0*/  LDSM.16.M88.4 R8, [R0+0x31000] ;  /* 0x031000000008783b */ /* 0x000f620000000200 */
[-C--:B---3--:R-:W-:Y:S03]  /*f2c0*/  HMMA.1688.F32.TF32 R12, R44, R4.reuse, R132 ;  /* 0x000000042c0c723c */ /* 0x088fe60000081084 */
[----:B------:R-:W-:Y:S04]  /*f2d0*/  LDSM.16.M88.4 R200, [R0+0x35000] ;  /* 0x0350000000c8783b */ /* 0x000fe80000000200 */
[----:B------:R-:W-:Y:S01]  /*f2e0*/  LDSM.16.M88.4 R204, [R0+0x36000] ;  /* 0x0360000000cc783b */ /* 0x000fe20000000200 */
[-C--:B----4-:R-:W-:Y:S08]  /*f2f0*/  HMMA.1688.F32.TF32 R16, R40, R4.reuse, R16 ;  /* 0x000000042810723c */ /* 0x090ff00000081010 */
[-C--:B-1----:R-:W-:Y:S08]  /*f300*/  HMMA.1688.F32.TF32 R240, R52, R4.reuse, R116 ;  /* 0x0000000434f0723c */ /* 0x082ff00000081074 */
[----:B-----5:R-:W-:Y:S08]  /*f310*/  HMMA.1688.F32.TF32 R248, R144, R4, R32 ;  /* 0x0000000490f8723c */ /* 0x020ff00000081020 */
[-C--:B------:R-:W-:Y:S08]  /*f320*/  HMMA.1688.F32.TF32 R36, R152, R8.reuse, R56 ;  /* 0x000000089824723c */ /* 0x080ff00000081038 */
[-C--:B------:R-:W-:Y:S08]  /*f330*/  HMMA.1688.F32.TF32 R56, R40, R8.reuse, R220 ;  /* 0x000000082838723c */ /* 0x080ff000000810dc */
[-C--:B------:R-:W-:Y:S08]  /*f340*/  HMMA.1688.F32.TF32 R132, R148, R8.reuse, R72 ;  /* 0x000000089484723c */ /* 0x080ff00000081048 */
[----:B------:R-:W-:Y:S01]  /*f350*/  HMMA.1688.F32.TF32 R72, R44, R8, R112 ;  /* 0x000000082c48723c */ /* 0x000fe20000081070 */
[----:B------:R-:W-:Y:S04]  /*f360*/  STL.64 [R1+0x1d0], R12 ;  /* 0x0001d00c01007387 */ /* 0x000fe80000100a00 */
[----:B------:R-:W-:Y:S04]  /*f370*/  STL.64 [R1+0x1d8], R14 ;  /* 0x0001d80e01007387 */ /* 0x000fe80000100a00 */
[----:B------:R-:W-:Y:S04]  /*f380*/  STL.64 [R1+0x200], R16 ;  /* 0x0002001001007387 */ /* 0x000fe80000100a00 */
[----:B------:R-:W-:Y:S04]  /*f390*/  STL.64 [R1+0x208], R18 ;  /* 0x0002081201007387 */ /* 0x000fe80000100a00 */
[----:B------:R-:W3:Y:S04]  /*f3a0*/  LDL.LU.64 R116, [R1+0x140] ;  /* 0x0001400001747983 */ /* 0x000ee80000300a00 */
[----:B------:R-:W3:Y:S04]  /*f3b0*/  LDL.LU.64 R118, [R1+0x148] ;  /* 0x0001480001767983 */ /* 0x000ee80000300a00 */
[----:B------:R1:W-:Y:S01]  /*f3c0*/  STL.64 [R1], R36 ;  /* 0x0000002401007387 */ /* 0x0003e20000100a00 */
[----:B------:R-:W-:-:S03]  /*f3d0*/  IMAD.MOV.U32 R4, RZ, RZ, R59 ;  /* 0x000000ffff047224 */ /* 0x000fc600078e003b */
[----:B------:R4:W-:Y:S01]  /*f3e0*/  STL.64 [R1+0x8], R38 ;  /* 0x0000082601007387 */ /* 0x0009e20000100a00 */
[----:B------:R-:W-:-:S03]  /*f3f0*/  MOV R5, R58 ;  /* 0x0000003a00057202 */ /* 0x000fc60000000f00 */
[----:B------:R-:W5:Y:S04]  /*f400*/  LDSM.16.M88.4 R12, [R0+0x32000] ;  /* 0x03200000000c783b */ /* 0x000f680000000200 */
[----:B-1----:R-:W2:Y:S04]  /*f410*/  LDL.LU.64 R36, [R1+0xe0] ;  /* 0x0000e00001247983 */ /* 0x002ea80000300a00 */
[----:B----4-:R-:W2:Y:S04]  /*f420*/  LDL.LU.64 R38, [R1+0xe8] ;  /* 0x0000e80001267983 */ /* 0x010ea80000300a00 */
[----:B------:R1:W-:Y:S04]  /*f430*/  STL.64 [R1+0x190], R132 ;  /* 0x0001908401007387 */ /* 0x0003e80000100a00 */
[----:B------:R4:W-:Y:S04]  /*f440*/  STL.64 [R1+0x198], R134 ;  /* 0x0001988601007387 */ /* 0x0009e80000100a00 */
[----:B------:R-:W-:Y:S04]  /*f450*/  STL.64 [R1+0x1b0], R72 ;  /* 0x0001b04801007387 */ /* 0x000fe80000100a00 */
[----:B------:R-:W-:Y:S04]  /*f460*/  STL.64 [R1+0x1b8], R74 ;  /* 0x0001b84a01007387 */ /* 0x000fe80000100a00 */
[----:B------:R1:W-:Y:S04]  /*f470*/  STL.64 [R1+0x230], R56 ;  /* 0x0002303801007387 */ /* 0x0003e80000100a00 */
[----:B------:R-:W-:Y:S04]  /*f480*/  STL [R1+0xc78], R4 ;  /* 0x000c780401007387 */ /* 0x000fe80000100800 */
[----:B------:R-:W-:Y:S04]  /*f490*/  STL [R1+0xc74], R5 ;  /* 0x000c740501007387 */ /* 0x000fe80000100800 */
[----:B-1----:R-:W3:Y:S04]  /*f4a0*/  LDL.LU.64 R132, [R1+0x1f0] ;  /* 0x0001f00001847983 */ /* 0x002ee80000300a00 */
[----:B----4-:R-:W3:Y:S04]  /*f4b0*/  LDL.LU.64 R134, [R1+0x1f8] ;  /* 0x0001f80001867983 */ /* 0x010ee80000300a00 */
[----:B------:R-:W4:Y:S04]  /*f4c0*/  LDL.LU.64 R56, [R1+0x130] ;  /* 0x0001300001387983 */ /* 0x000f280000300a00 */
[----:B------:R-:W4:Y:S01]  /*f4d0*/  LDL.LU.64 R58, [R1+0x138] ;  /* 0x00013800013a7983 */ /* 0x000f220000300a00 */
[-C--:B-----5:R-:W-:Y:S03]  /*f4e0*/  HMMA.1688.F32.TF32 R232, R152, R12.reuse, R60 ;  /* 0x0000000c98e8723c */ /* 0x0a0fe6000008103c */
[----:B------:R-:W1:Y:S05]  /*f4f0*/  LDSM.16.M88.4 R16, [R0+0x33000] ;  /* 0x033000000010783b */ /* 0x000e6a0000000200 */
[-C--:B------:R-:W-:Y:S08]  /*f500*/  HMMA.1688.F32.TF32 R60, R44, R12.reuse, R100 ;  /* 0x0000000c2c3c723c */ /* 0x080ff00000081064 */
[----:B------:R-:W-:Y:S07]  /*f510*/  HMMA.1688.F32.TF32 R72, R148, R12, R76 ;  /* 0x0000000c9448723c */ /* 0x000fee000008104c */
[----:B------:R5:W-:Y:S04]  /*f520*/  STL [R1+0xca8], R232 ;  /* 0x000ca8e801007387 */ /* 0x000be80000100800 */
[----:B------:R5:W-:Y:S04]  /*f530*/  STL [R1+0xca4], R233 ;  /* 0x000ca4e901007387 */ /* 0x000be80000100800 */
[----:B------:R1:W-:Y:S01]  /*f540*/  STL [R1+0xca0], R234 ;  /* 0x000ca0ea01007387 */ /* 0x0003e20000100800 */
[----:B-----5:R-:W-:-:S03]  /*f550*/  IMAD.MOV.U32 R232, RZ, RZ, R60 ;  /* 0x000000ffffe87224 */ /* 0x020fc600078e003c */
[----:B------:R5:W-:Y:S01]  /*f560*/  STL [R1+0xc9c], R235 ;  /* 0x000c9ceb01007387 */ /* 0x000be20000100800 */
[----:B------:R-:W-:Y:S02]  /*f570*/  IMAD.MOV.U32 R233, RZ, RZ, R61 ;  /* 0x000000ffffe97224 */ /* 0x000fe400078e003d */
[----:B-1----:R-:W-:Y:S02]  /*f580*/  IMAD.MOV.U32 R234, RZ, RZ, R62 ;  /* 0x000000ffffea7224 */ /* 0x002fe400078e003e */
[----:B-----5:R-:W-:Y:S02]  /*f590*/  IMAD.MOV.U32 R235, RZ, RZ, R63 ;  /* 0x000000ffffeb7224 */ /* 0x020fe400078e003f */
[----:B------:R-:W-:Y:S01]  /*f5a0*/  HMMA.1688.F32.TF32 R60, R40, R12, R224 ;  /* 0x0000000c283c723c */ /* 0x000fe200000810e0 */
[----:B------:R-:W-:Y:S04]  /*f5b0*/  STL.64 [R1+0x20], R72 ;  /* 0x0000204801007387 */ /* 0x000fe80000100a00 */
[----:B------:R-:W-:Y:S11]  /*f5c0*/  STL.64 [R1+0x28], R74 ;  /* 0x0000284a01007387 */ /* 0x000ff60000100a00 */
[----:B------:R-:W-:Y:S07]  /*f5d0*/  @!UPT UIADD3 URZ, URZ, URZ, URZ ;  /* 0x0000003f3f3ff290 */ /* 0x000fee000fffe03f */
[----:B------:R-:W-:Y:S01]  /*f5e0*/  STL [R1+0x1e4], R61 ;  /* 0x0001e43d01007387 */ /* 0x000fe20000100800 */
[----:B------:R-:W-:-:S03]  /*f5f0*/  MOV R5, R60 ;  /* 0x0000003c00057202 */ /* 0x000fc60000000f00 */
[----:B------:R1:W-:Y:S02]  /*f600*/  STL.64 [R1+0x1e8], R62 ;  /* 0x0001e83e01007387 */ /* 0x0003e40000100a00 */
[----:B-1----:R-:W-:Y:S08]  /*f610*/  HMMA.1688.F32.TF32 R60, R44, R16, R108 ;  /* 0x000000102c3c723c */ /* 0x002ff0000008106c */
[C---:B------:R-:W-:Y:S11]  /*f620*/  HMMA.1688.F32.TF32 R20, R40.reuse, R48, R20 ;  /* 0x000000302814723c */ /* 0x040ff60000081014 */
[----:B------:R-:W-:Y:S05]  /*f630*/  @!UPT UIADD3 URZ, URZ, URZ, URZ ;  /* 0x0000003f3f3ff290 */ /* 0x000fea000fffe03f */
[----:B------:R-:W-:Y:S02]  /*f640*/  IMAD.MOV.U32 R227, RZ, RZ, R60 ;  /* 0x000000ffffe37224 */ /* 0x000fe400078e003c */
[----:B------:R-:W-:Y:S02]  /*f650*/  IMAD.MOV.U32 R226, RZ, RZ, R61 ;  /* 0x000000ffffe27224 */ /* 0x000fe400078e003d */
[----:B------:R-:W-:Y:S02]  /*f660*/  IMAD.MOV.U32 R225, RZ, RZ, R62 ;  /* 0x000000ffffe17224 */ /* 0x000fe400078e003e */
[----:B------:R-:W-:Y:S02]  /*f670*/  IMAD.MOV.U32 R224, RZ, RZ, R63 ;  /* 0x000000ffffe07224 */ /* 0x000fe400078e003f */
[----:B------:R-:W-:Y:S01]  /*f680*/  HMMA.1688.F32.TF32 R60, R40, R16, R228 ;  /* 0x00000010283c723c */ /* 0x000fe200000810e4 */
[----:B------:R1:W-:Y:S07]  /*f690*/  STL [R1+0xc7c], R5 ;  /* 0x000c7c0501007387 */ /* 0x0003ee0000100800 */
[----:B------:R-:W-:Y:S01]  /*f6a0*/  HMMA.1688.F32.TF32 R112, R140, R12, R92 ;  /* 0x0000000c8c70723c */ /* 0x000fe2000008105c */
[----:B-1----:R-:W-:-:S07]  /*f6b0*/  IMAD.MOV.U32 R5, RZ, RZ, R21 ;  /* 0x000000ffff057224 */ /* 0x002fce00078e0015 */
[----:B------:R-:W-:Y:S08]  /*f6c0*/  HMMA.1688.F32.TF32 R92, R52, R12, R124 ;  /* 0x0000000c345c723c */ /* 0x000ff0000008107c */
[----:B------:R-:W-:Y:S01]  /*f6d0*/  IMAD.MOV.U32 R4, RZ, RZ, R63 ;  /* 0x000000ffff047224 */ /* 0x000fe200078e003f */
[----:B------:R-:W-:Y:S08]  /*f6e0*/  HMMA.1688.F32.TF32 R72, R152, R16, R64 ;  /* 0x000000109848723c */ /* 0x000ff00000081040 */
[-C--:B------:R-:W-:Y:S08]  /*f6f0*/  HMMA.1688.F32.TF32 R124, R52, R48.reuse, R176 ;  /* 0x00000030347c723c */ /* 0x080ff000000810b0 */
[-C--:B------:R-:W-:Y:S08]  /*f700*/  HMMA.1688.F32.TF32 R216, R156, R48.reuse, R216 ;  /* 0x000000309cd8723c */ /* 0x080ff000000810d8 */
[-C--:B------:R-:W-:Y:S08]  /*f710*/  HMMA.1688.F32.TF32 R76, R152, R48.reuse, R68 ;  /* 0x00000030984c723c */ /* 0x080ff00000081044 */
[----:B------:R-:W-:Y:S08]  /*f720*/  HMMA.1688.F32.TF32 R64, R148, R48, R96 ;  /* 0x000000309440723c */ /* 0x000ff00000081060 */
[----:B------:R-:W-:Y:S08]  /*f730*/  HMMA.1688.F32.TF32 R32, R144, R8, R180 ;  /* 0x000000089020723c */ /* 0x000ff000000810b4 */
[----:B--2---:R-:W-:Y:S01]  /*f740*/  HMMA.1688.F32.TF32 R100, R140, R16, R36 ;  /* 0x000000108c64723c */ /* 0x004fe20000081024 */
[----:B------:R-:W2:Y:S04]  /*f750*/  LDL.LU.64 R36, [R1+0x268] ;  /* 0x0002680001247983 */ /* 0x000ea80000300a00 */
[----:B------:R-:W2:Y:S04]  /*f760*/  LDL.LU.64 R38, [R1+0x270] ;  /* 0x0002700001267983 */ /* 0x000ea80000300a00 */
[----:B------:R-:W-:Y:S04]  /*f770*/  STL.64 [R1+0x140], R60 ;  /* 0x0001403c01007387 */ /* 0x000fe80000100a00 */
[----:B------:R1:W-:Y:S04]  /*f780*/  STL [R1+0x148], R62 ;  /* 0x0001483e01007387 */ /* 0x0003e80000100800 */
[----:B------:R5:W-:Y:S01]  /*f790*/  STL [R1+0xc80], R4 ;  /* 0x000c800401007387 */ /* 0x000be20000100800 */
[----:B-1----:R-:W-:Y:S01]  /*f7a0*/  HMMA.1688.F32.TF32 R60, R44, R48, R104 ;  /* 0x000000302c3c723c */ /* 0x002fe20000081068 */
[----:B-----5:R-:W-:-:S07]  /*f7b0*/  MOV R4, R20 ;  /* 0x0000001400047202 */ /* 0x020fce0000000f00 */
[-C--:B---3--:R-:W-:Y:S08]  /*f7c0*/  HMMA.1688.F32.TF32 R160, R144, R48.reuse, R132 ;  /* 0x0000003090a0723c */ /* 0x088ff00000081084 */
[----:B----4-:R-:W-:Y:S01]  /*f7d0*/  HMMA.1688.F32.TF32 R136, R140, R48, R56 ;  /* 0x000000308c88723c */ /* 0x010fe20000081038 */
[----:B------:R-:W1:Y:S06]  /*f7e0*/  LDSM.16.M88.4 R56, [R0+0x37000] ;  /* 0x037000000038783b */ /* 0x000e6c0000000200 */
[----:B------:R-:W-:-:S02]  /*f7f0*/  IMAD.MOV.U32 R48, RZ, RZ, R23 ;  /* 0x000000ffff307224 */ /* 0x000fc400078e0017 */
[----:B------:R-:W-:-:S03]  /*f800*/  IMAD.MOV.U32 R49, RZ, RZ, R22 ;  /* 0x000000ffff317224 */ /* 0x000fc600078e0016 */
[----:B------:R-:W-:Y:S04]  /*f810*/  STL [R1+0xc90], R48 ;  /* 0x000c903001007387 */ /* 0x000fe80000100800 */
[----:B------:R-:W-:Y:S04]  /*f820*/  STL [R1+0xc8c], R49 ;  /* 0x000c8c3101007387 */ /* 0x000fe80000100800 */
[----:B------:R-:W-:Y:S04]  /*f830*/  STL [R1+0xc88], R4 ;  /* 0x000c880401007387 */ /* 0x000fe80000100800 */
[----:B------:R-:W-:Y:S04]  /*f840*/  STL [R1+0xc84], R5 ;  /* 0x000c840501007387 */ /* 0x000fe80000100800 */
[----:B------:R-:W-:Y:S04]  /*f850*/  STL [R1+0xbd8], R0 ;  /* 0x000bd80001007387 */ /* 0x000fe80000100800 */
[----:B------:R-:W3:Y:S04]  /*f860*/  LDL.LU.64 R20, [R1+0x258] ;  /* 0x0002580001147983 */ /* 0x000ee80000300a00 */
[----:B------:R-:W3:Y:S04]  /*f870*/  LDL.LU.64 R22, [R1+0x260] ;  /* 0x0002600001167983 */ /* 0x000ee80000300a00 */
[----:B------:R-:W1:Y:S04]  /*f880*/  LDL.LU.64 R208, [R1+0x248] ;  /* 0x0002480001d07983 */ /* 0x000e680000300a00 */
[----:B------:R-:W1:Y:S04]  /*f890*/  LDL.LU.64 R210, [R1+0x250] ;  /* 0x0002500001d27983 */ /* 0x000e680000300a00 */
[----:B------:R-:W4:Y:S04]  /*f8a0*/  LDL.LU.64 R180, [R1+0x238] ;  /* 0x0002380001b47983 */ /* 0x000f280000300a00 */
[----:B------:R-:W4:Y:S04]  /*f8b0*/  LDL.LU.64 R182, [R1+0x240] ;  /* 0x0002400001b67983 */ /* 0x000f280000300a00 */
[----:B------:R-:W5:Y:S04]  /*f8c0*/  LDL.LU.64 R68, [R1+0x220] ;  /* 0x0002200001447983 */ /* 0x000f680000300a00 */
[----:B------:R-:W5:Y:S04]  /*f8d0*/  LDL.LU.64 R70, [R1+0x228] ;  /* 0x0002280001467983 */ /* 0x000f680000300a00 */
[----:B------:R-:W5:Y:S04]  /*f8e0*/  LDL.LU.64 R212, [R1+0x210] ;  /* 0x0002100001d47983 */ /* 0x000f680000300a00 */
[----:B------:R-:W5:Y:S01]  /*f8f0*/  LDL.LU.64 R214, [R1+0x218] ;  /* 0x0002180001d67983 */ /* 0x000f620000300a00 */
[----:B------:R-:W-:Y:S03]  /*f900*/  HMMA.1688.F32.TF32 R236, R156, R8, R164 ;  /* 0x000000089cec723c */ /* 0x000fe600000810a4 */
[----:B------:R-:W5:Y:S04]  /*f910*/  LDL.LU.64 R96, [R1+0x170] ;  /* 0x0001700001607983 */ /* 0x000f680000300a00 */
[----:B------:R-:W5:Y:S04]  /*f920*/  LDL.LU.64 R98, [R1+0x178] ;  /* 0x0001780001627983 */ /* 0x000f680000300a00 */
[----:B------:R-:W5:Y:S04]  /*f930*/  LDL.LU.64 R164, [R1+0x150] ;  /* 0x0001500001a47983 */ /* 0x000f680000300a00 */
[----:B------:R-:W5:Y:S04]  /*f940*/  LDL.LU.64 R166, [R1+0x158] ;  /* 0x0001580001a67983 */ /* 0x000f680000300a00 */
[----:B------:R-:W5:Y:S04]  /*f950*/  LDL.LU.64 R132, [R1+0x120] ;  /* 0x0001200001847983 */ /* 0x000f680000300a00 */
[----:B------:R-:W5:Y:S01]  /*f960*/  LDL.LU.64 R134, [R1+0x128] ;  /* 0x0001280001867983 */ /* 0x000f620000300a00 */
[----:B------:R-:W-:Y:S08]  /*f970*/  HMMA.1688.F32.TF32 R220, R148, R16, R80 ;  /* 0x0000001094dc723c */ /* 0x000ff00000081050 */
[C---:B------:R-:W-:Y:S08]  /*f980*/  HMMA.1688.F32.TF32 R84, R144.reuse, R12, R84 ;  /* 0x0000000c9054723c */ /* 0x040ff00000081054 */
[----:B------:R-:W-:Y:S08]  /*f990*/  HMMA.1688.F32.TF32 R116, R144, R16, R116 ;  /* 0x000000109074723c */ /* 0x000ff00000081074 */
[----:B------:R-:W-:Y:S08]  /*f9a0*/  HMMA.1688.F32.TF32 R88, R140, R8, R88 ;  /* 0x000000088c58723c */ /* 0x000ff00000081058 */
[C---:B--2---:R-:W-:Y:S01]  /*f9b0*/  HMMA.1688.F32.TF32 R176, R144.reuse, R200, R36 ;  /* 0x000000c890b0723c */ /* 0x044fe20000081024 */
[----:B------:R-:W2:Y:S04]  /*f9c0*/  LDL.LU.64 R36, [R1+0x100] ;  /* 0x0001000001247983 */ /* 0x000ea80000300a00 */
        /* <DEDUP_REMOVED lines=10> */
[----:B------:R-:W2:Y:S01]  /*fa70*/  LDL.LU.64 R186, [R1+0x38] ;  /* 0x0000380001ba7983 */ /* 0x000ea20000300a00 */
[C---:B---3--:R-:W-:Y:S08]  /*fa80*/  HMMA.1688.F32.TF32 R20, R144.reuse, R204, R20 ;  /* 0x000000cc9014723c */ /* 0x048ff00000081014 */
[----:B-1----:R-:W-:Y:S01]  /*fa90*/  HMMA.1688.F32.TF32 R208, R144, R56, R208 ;  /* 0x0000003890d0723c */ /* 0x002fe200000810d0 */
[----:B------:R-:W3:Y:S04]  /*faa0*/  LDL.LU.64 R144, [R1+0x110] ;  /* 0x0001100001907983 */ /* 0x000ee80000300a00 */
[----:B------:R-:W3:Y:S03]  /*fab0*/  LDL.LU.64 R146, [R1+0x118] ;  /* 0x0001180001927983 */ /* 0x000ee60000300a00 */
[C---:B----4-:R-:W-:Y:S08]  /*fac0*/  HMMA.1688.F32.TF32 R180, R140.reuse, R200, R180 ;  /* 0x000000c88cb4723c */ /* 0x050ff000000810b4 */
[C---:B-----5:R-:W-:Y:S08]  /*fad0*/  HMMA.1688.F32.TF32 R68, R140.reuse, R204, R68 ;  /* 0x000000cc8c44723c */ /* 0x060ff00000081044 */
[----:B------:R-:W-:Y:S01]  /*fae0*/  HMMA.1688.F32.TF32 R212, R140, R56, R212 ;  /* 0x000000388cd4723c */ /* 0x000fe200000810d4 */
[----:B------:R-:W4:Y:S04]  /*faf0*/  LDL.LU.64 R140, [R1+0x160] ;  /* 0x00016000018c7983 */ /* 0x000f280000300a00 */
[----:B------:R-:W4:Y:S03]  /*fb00*/  LDL.LU.64 R142, [R1+0x168] ;  /* 0x00016800018e7983 */ /* 0x000f260000300a00 */
[C---:B------:R-:W-:Y:S08]  /*fb10*/  HMMA.1688.F32.TF32 R120, R52.reuse, R8, R120 ;  /* 0x000000083478723c */ /* 0x040ff00000081078 */
[C---:B------:R-:W-:Y:S08]  /*fb20*/  HMMA.1688.F32.TF32 R128, R52.reuse, R16, R128 ;  /* 0x000000103480723c */ /* 0x040ff00000081080 */
[C---:B------:R-:W-:Y:S08]  /*fb30*/  HMMA.1688.F32.TF32 R96, R52.reuse, R200, R96 ;  /* 0x000000c83460723c */ /* 0x040ff00000081060 */
[----:B------:R-:W-:Y:S08]  /*fb40*/  HMMA.1688.F32.TF32 R164, R52, R56, R164 ;  /* 0x0000003834a4723c */ /* 0x000ff000000810a4 */
[C---:B------:R-:W-:Y:S08]  /*fb50*/  HMMA.1688.F32.TF32 R168, R156.reuse, R12, R168 ;  /* 0x0000000c9ca8723c */ /* 0x040ff000000810a8 */
[C---:B------:R-:W-:Y:S08]  /*fb60*/  HMMA.1688.F32.TF32 R172, R156.reuse, R16, R172 ;  /* 0x000000109cac723c */ /* 0x040ff000000810ac */
[----:B------:R-:W-:Y:S08]  /*fb70*/  HMMA.1688.F32.TF32 R132, R156, R200, R132 ;  /* 0x000000c89c84723c */ /* 0x000ff00000081084 */
[-C--:B----4-:R-:W-:Y:S01]  /*fb80*/  HMMA.1688.F32.TF32 R140, R52, R204.reuse, R140 ;  /* 0x000000cc348c723c */ /* 0x090fe2000008108c */
[----:B------:R-:W4:Y:S04]  /*fb90*/  LDL.LU.64 R52, [R1+0x60] ;  /* 0x0000600001347983 */ /* 0x000f280000300a00 */
[----:B------:R-:W4:Y:S03]  /*fba0*/  LDL.LU.64 R54, [R1+0x68] ;  /* 0x0000680001367983 */ /* 0x000f260000300a00 */
[C---:B---3--:R-:W-:Y:S08]  /*fbb0*/  HMMA.1688.F32.TF32 R144, R156.reuse, R204, R144 ;  /* 0x000000cc9c90723c */ /* 0x048ff00000081090 */
[----:B--2---:R-:W-:Y:S01]  /*fbc0*/  HMMA.1688.F32.TF32 R156, R156, R56, R36 ;  /* 0x000000389c9c723c */ /* 0x004fe20000081024 */
[----:B------:R-:W2:Y:S04]  /*fbd0*/  LDL.LU.64 R38, [R1+0xcb8] ;  /* 0x000cb80001267983 */ /* 0x000ea80000300a00 */
[----:B------:R-:W2:Y:S03]  /*fbe0*/  LDL.LU.64 R36, [R1+0xcb0] ;  /* 0x000cb00001247983 */ /* 0x000ea60000300a00 */
[-C--:B------:R-:W-:Y:S08]  /*fbf0*/  HMMA.1688.F32.TF32 R24, R40, R200.reuse, R24 ;  /* 0x000000c82818723c */ /* 0x080ff00000081018 */
[C---:B------:R-:W-:Y:S08]  /*fc00*/  HMMA.1688.F32.TF32 R104, R152.reuse, R200, R104 ;  /* 0x000000c89868723c */ /* 0x040ff00000081068 */
[----:B------:R-:W-:Y:S08]  /*fc10*/  HMMA.1688.F32.TF32 R108, R152, R204, R108 ;  /* 0x000000cc986c723c */ /* 0x000ff0000008106c */
[----:B------:R-:W-:Y:S01]  /*fc20*/  HMMA.1688.F32.TF32 R188, R44, R200, R188 ;  /* 0x000000c82cbc723c */ /* 0x000fe200000810bc */
[----:B------:R1:W-:Y:S07]  /*fc30*/  STL.64 [R1+0x50], R24 ;  /* 0x0000501801007387 */ /* 0x0003ee0000100a00 */
[-C--:B------:R-:W-:Y:S08]  /*fc40*/  HMMA.1688.F32.TF32 R80, R148, R204.reuse, R80 ;  /* 0x000000cc9450723c */ /* 0x080ff00000081050 */
[----:B------:R-:W-:Y:S08]  /*fc50*/  HMMA.1688.F32.TF32 R192, R44, R204, R192 ;  /* 0x000000cc2cc0723c */ /* 0x000ff000000810c0 */
[-C--:B------:R-:W-:Y:S08]  /*fc60*/  HMMA.1688.F32.TF32 R184, R148, R56.reuse, R184 ;  /* 0x0000003894b8723c */ /* 0x080ff000000810b8 */
[-C--:B------:R-:W-:Y:S08]  /*fc70*/  HMMA.1688.F32.TF32 R196, R44, R56.reuse, R196 ;  /* 0x000000382cc4723c */ /* 0x080ff000000810c4 */
[----:B----4-:R-:W-:Y:S08]  /*fc80*/  HMMA.1688.F32.TF32 R152, R152, R56, R52 ;  /* 0x000000389898723c */ /* 0x010ff00000081034 */
[----:B------:R-:W-:Y:S07]  /*fc90*/  HMMA.1688.F32.TF32 R52, R148, R200, R228 ;  /* 0x000000c89434723c */ /* 0x000fee00000810e4 */
[----:B------:R-:W-:-:S02]  /*fca0*/  IMAD.MOV.U32 R200, RZ, RZ, R27 ;  /* 0x000000ffffc87224 */ /* 0x000fc400078e001b */
[----:B------:R-:W-:-:S03]  /*fcb0*/  IMAD.MOV.U32 R201, RZ, RZ, R26 ;  /* 0x000000ffffc97224 */ /* 0x000fc600078e001a */
[----:B------:R-:W-:Y:S04]  /*fcc0*/  STL [R1+0xc98], R200 ;  /* 0x000c98c801007387 */ /* 0x000fe80000100800 */
[----:B------:R-:W-:Y:S04]  /*fcd0*/  STL [R1+0xc94], R201 ;  /* 0x000c94c901007387 */ /* 0x000fe80000100800 */
[----:B------:R-:W3:Y:S04]  /*fce0*/  LDL.LU R228, [R1+0x10] ;  /* 0x0000100001e47983 */ /* 0x000ee80000300800 */
[----:B------:R-:W3:Y:S04]  /*fcf0*/  LDL.LU R229, [R1+0x14] ;  /* 0x0000140001e57983 */ /* 0x000ee80000300800 */
[----:B------:R-:W3:Y:S01]  /*fd00*/  LDL.LU R230, [R1+0x18] ;  /* 0x0000180001e67983 */ /* 0x000ee20000300800 */
[----:B-1----:R-:W-:Y:S03]  /*fd10*/  HMMA.1688.F32.TF32 R24, R40, R204, R28 ;  /* 0x000000cc2818723c */ /* 0x002fe6000008101c */
[----:B------:R-:W-:Y:S04]  /*fd20*/  LDS R28, [R252+0x2180] ;  /* 0x00218000fc1c7984 */ /* 0x000fe80000000800 */
[----:B------:R-:W-:Y:S04]  /*fd30*/  LDS R30, [R252+0x3180] ;  /* 0x00318000fc1e7984 */ /* 0x000fe80000000800 */
[----:B------:R-:W-:Y:S04]  /*fd40*/  LDS R29, [R3+0x2180] ;  /* 0x00218000031d7984 */ /* 0x000fe80000000800 */
[----:B------:R-:W-:Y:S09]  /*fd50*/  LDS R31, [R3+0x3180] ;  /* 0x00318000031f7984 */ /* 0x000ff20000000800 */
[----:B------:R-:W-:Y:S01]  /*fd60*/  MOV R4, R24 ;  /* 0x0000001800047202 */ /* 0x000fe20000000f00 */
[----:B------:R-:W-:-:S02]  /*fd70*/  IMAD.MOV.U32 R5, RZ, RZ, R25 ;  /* 0x000000ffff057224 */ /* 0x000fc400078e0019 */
[----:B------:R-:W-:Y:S02]  /*fd80*/  IMAD.MOV.U32 R205, RZ, RZ, R26 ;  /* 0x000000ffffcd7224 */ /* 0x000fe400078e001a */
[----:B------:R-:W-:Y:S02]  /*fd90*/  IMAD.MOV.U32 R204, RZ, RZ, R27 ;  /* 0x000000ffffcc7224 */ /* 0x000fe400078e001b */
[----:B--2---:R-:W-:Y:S01]  /*fda0*/  HMMA.1688.F32.TF32 R24, R40, R56, R36 ;  /* 0x000000382818723c */ /* 0x004fe20000081024 */
[----:B------:R-:W-:Y:S04]  /*fdb0*/  LDS R40, [R252+0x2000] ;  /* 0x00200000fc287984 */ /* 0x000fe80000000800 */
[----:B------:R-:W-:Y:S04]  /*fdc0*/  LDS R42, [R252+0x3000] ;  /* 0x00300000fc2a7984 */ /* 0x000fe80000000800 */
[----:B------:R-:W-:Y:S04]  /*fdd0*/  LDS R41, [R3+0x2000] ;  /* 0x0020000003297984 */ /* 0x000fe80000000800 */
[----:B------:R-:W1:Y:S04]  /*fde0*/  LDS R43, [R3+0x3000] ;  /* 0x00300000032b7984 */ /* 0x000e680000000800 */
[----:B------:R-:W-:Y:S04]  /*fdf0*/  LDS R36, [R252+0x2080] ;  /* 0x00208000fc247984 */ /* 0x000fe80000000800 */
[----:B------:R-:W-:Y:S04]  /*fe00*/  LDS R38, [R252+0x3080] ;  /* 0x00308000fc267984 */ /* 0x000fe80000000800 */
[----:B------:R-:W-:Y:S04]  /*fe10*/  LDS R37, [R3+0x2080] ;  /* 0x0020800003257984 */ /* 0x000fe80000000800 */
[----:B------:R-:W2:Y:S01]  /*fe20*/  LDS R39, [R3+0x3080] ;  /* 0x0030800003277984 */ /* 0x000ea20000000800 */
[C---:B-1----:R-:W-:Y:S11]  /*fe30*/  HMMA.1688.F32.TF32 R32, R40.reuse, R10, R32 ;  /* 0x0000000a2820723c */ /* 0x042ff60000081020 */
[----:B------:R-:W-:Y:S11]  /*fe40*/  @!UPT UIADD3 URZ, URZ, URZ, URZ ;  /* 0x0000003f3f3ff290 */ /* 0x000ff6000fffe03f */
[----:B------:R-:W-:Y:S02]  /*fe50*/  @!UPT UIADD3 URZ, URZ, URZ, URZ ;  /* 0x0000003f3f3ff290 */ /* 0x000fe4000fffe03f */
[----:B------:R-:W-:Y:S02]  /*fe60*/  IMAD.MOV.U32 R57, RZ, RZ, R32 ;  /* 0x000000ffff397224 */ /* 0x000fe400078e0020 */
[----:B------:R-:W-:Y:S02]  /*fe70*/  IMAD.MOV.U32 R56, RZ, RZ, R33 ;  /* 0x000000ffff387224 */ /* 0x000fe400078e0021 */
[----:B------:R-:W-:Y:S02]  /*fe80*/  IMAD.MOV.U32 R17, RZ, RZ, R34 ;  /* 0x000000ffff117224 */ /* 0x000fe400078e0022 */
[----:B------:R-:W-:Y:S02]  /*fe90*/  IMAD.MOV.U32 R16, RZ, RZ, R35 ;  /* 0x000000ffff107224 */ /* 0x000fe400078e0023 */
[C---:B------:R-:W-:Y:S08]  /*fea0*/  HMMA.1688.F32.TF32 R32, R40.reuse, R14, R84 ;  /* 0x0000000e2820723c */ /* 0x040ff00000081054 */
[C---:B------:R-:W-:Y:S11]  /*feb0*/  HMMA.1688.F32.TF32 R44, R40.reuse, R18, R116 ;  /* 0x00000012282c723c */ /* 0x040ff60000081074 */
[----:B------:R-:W-:Y:S05]  /*fec0*/  @!UPT UIADD3 URZ, URZ, URZ, URZ ;  /* 0x0000003f3f3ff290 */ /* 0x000fea000fffe03f */
[----:B------:R-:W-:Y:S02]  /*fed0*/  IMAD.MOV.U32 R13, RZ, RZ, R32 ;  /* 0x000000ffff0d7224 */ /* 0x000fe400078e0020 */
[----:B------:R-:W-:Y:S02]  /*fee0*/  IMAD.MOV.U32 R12, RZ, RZ, R33 ;  /* 0x000000ffff0c7224 */ /* 0x000fe400078e0021 */
[----:B------:R-:W-:Y:S02]  /*fef0*/  IMAD.MOV.U32 R9, RZ, RZ, R34 ;  /* 0x000000ffff097224 */ /* 0x000fe400078e0022 */
[----:B------:R-:W-:Y:S02]  /*ff00*/  IMAD.MOV.U32 R8, RZ, RZ, R35 ;  /* 0x000000ffff087224 */ /* 0x000fe400078e0023 */
[C---:B------:R-:W-:Y:S01]  /*ff10*/  HMMA.1688.F32.TF32 R32, R40.reuse, R50, R160 ;  /* 0x000000322820723c */ /* 0x040fe200000810a0 */
[----:B------:R-:W-:Y:S04]  /*ff20*/  STL.64 [R1+0xe0], R44 ;  /* 0x0000e02c01007387 */ /* 0x000fe80000100a00 */
[----:B------:R1:W-:Y:S03]  /*ff30*/  STL.64 [R1+0xe8], R46 ;  /* 0x0000e82e01007387 */ /* 0x0003e60000100a00 */
[C---:B------:R-:W-:Y:S08]  /*ff40*/  HMMA.1688.F32.TF32 R84, R40.reuse, R202, R176 ;  /* 0x000000ca2854723c */ /* 0x040ff000000810b0 */
[C---:B-1----:R-:W-:Y:S07]  /*ff50*/  HMMA.1688.F32.TF32 R44, R40.reuse, R206, R20 ;  /* 0x000000ce282c723c */ /* 0x042fee0000081014 */
[----:B------:R-:W-:Y:S04]  /*ff60*/  STL.64 [R1+0x120], R32 ;  /* 0x0001202001007387 */ /* 0x000fe80000100a00 */
[----:B------:R1:W-:Y:S02]  /*ff70*/  STL.64 [R1+0x128], R34 ;  /* 0x0001282201007387 */ /* 0x0003e40000100a00 */
[C---:B-1----:R-:W-:Y:S02]  /*ff80*/  HMMA.1688.F32.TF32 R32, R40.reuse, R58, R208 ;  /* 0x0000003a2820723c */ /* 0x042fe400000810d0 */
[----:B------:R-:W-:Y:S04]  /*ff90*/  STL.64 [R1+0x220], R84 ;  /* 0x0002205401007387 */ /* 0x000fe80000100a00 */
[----:B------:R-:W-:Y:S02]  /*ffa0*/  STL.64 [R1+0x228], R86 ;  /* 0x0002285601007387 */ /* 0x000fe40000100a00 */
[----:B------:R-:W-:Y:S02]  /*ffb0*/  HMMA.1688.F32.TF32 R248, R40, R6, R248 ;  /* 0x0000000628f8723c */ /* 0x000fe400000810f8 */
[----:B------:R-:W-:Y:S04]  /*ffc0*/  STL.64 [R1+0x210], R44 ;  /* 0x0002102c01007387 */ /* 0x000fe80000100a00 */
[----:B------:R-:W-:Y:S02]  /*ffd0*/  STL.64 [R1+0x218], R46 ;  /* 0x0002182e01007387 */ /* 0x000fe40000100a00 */
[----:B--2---:R-:W-:Y:S01]  /*ffe0*/  HMMA.1688.F32.TF32 R40, R36, R18, R100 ;  /* 0x000000122428723c */ /* 0x004fe20000081064 */
[----:B------:R-:W-:Y:S01]  /*fff0*/  IMAD.MOV.U32 R200, RZ, RZ, R24 ;  /* 0x000000ffffc87224 */ /* 0x000fe200078e0018 */
[----:B------:R-:W-:Y:S01]  /*10000*/  MOV R48, R26 ;  /* 0x0000001a00307202 */ /* 0x000fe20000000f00 */
[----:B------:R-:W-:Y:S01]  /*10010*/  IMAD.MOV.U32 R201, RZ, RZ, R25 ;  /* 0x000000ffffc97224 */ /* 0x000fe200078e0019 */
[----:B------:R-:W-:Y:S04]  /*10020*/  LDS R24, [R252+0x2100] ;  /* 0x00210000fc187984 */ /* 0x000fe80000000800 */
[----:B------:R-:W-:Y:S01]  /*10030*/  STL.64 [R1+0x1f0], R32 ;  /* 0x0001f02001007387 */ /* 0x000fe20000100a00 */
[----:B------:R-:W-:-:S03]  /*10040*/  IMAD.MOV.U32 R49, RZ, RZ, R27 ;  /* 0x000000ffff317224 */ /* 0x000fc600078e001b */
[----:B------:R1:W-:Y:S04]  /*10050*/  STL.64 [R1+0x1f8], R34 ;  /* 0x0001f82201007387 */ /* 0x0003e80000100a00 */
[----:B------:R-:W-:Y:S04]  /*10060*/  LDS R26, [R252+0x3100] ;  /* 0x00310000fc1a7984 */ /* 0x000fe80000000800 */
[----:B------:R-:W-:Y:S01]  /*10070*/  LDS R25, [R3+0x2100] ;  /* 0x0021000003197984 */ /* 0x000fe20000000800 */
[C---:B-1----:R-:W-:Y:S03]  /*10080*/  HMMA.1688.F32.TF32 R32, R36.reuse, R50, R136 ;  /* 0x000000322420723c */ /* 0x042fe60000081088 */
[----:B------:R-:W1:Y:S04]  /*10090*/  LDS R27, [R3+0x3100] ;  /* 0x00310000031b7984 */ /* 0x000e680000000800 */
[----:B------:R-:W-:Y:S01]  /*100a0*/  STL.64 [R1+0x60], R40 ;  /* 0x0000602801007387 */ /* 0x000fe20000100a00 */
[C---:B------:R-:W-:Y:S03]  /*100b0*/  HMMA.1688.F32.TF32 R44, R36.reuse, R202, R180 ;  /* 0x000000ca242c723c */ /* 0x040fe600000810b4 */
[----:B------:R2:W-:Y:S05]  /*100c0*/  STL.64 [R1+0x68], R42 ;  /* 0x0000682a01007387 */ /* 0x0005ea0000100a00 */
[C---:B------:R-:W-:Y:S08]  /*100d0*/  HMMA.1688.F32.TF32 R20, R36.reuse, R6, R244 ;  /* 0x000000062414723c */ /* 0x040ff000000810f4 */
[C---:B------:R-:W-:Y:S01]  /*100e0*/  HMMA.1688.F32.TF32 R176, R36.reuse, R10, R88 ;  /* 0x0000000a24b0723c */ /* 0x040fe20000081058 */
[----:B------:R-:W-:Y:S04]  /*100f0*/  STL.64 [R1+0xd0], R32 ;  /* 0x0000d02001007387 */ /* 0x000fe80000100a00 */
[----:B------:R4:W-:Y:S03]  /*10100*/  STL.64 [R1+0xd8], R34 ;  /* 0x0000d82201007387 */ /* 0x0009e60000100a00 */
[C---:B--2---:R-:W-:Y:S01]  /*10110*/  HMMA.1688.F32.TF32 R40, R36.reuse, R206, R68 ;  /* 0x000000ce2428723c */ /* 0x044fe20000081044 */
[----:B------:R-:W-:Y:S01]  /*10120*/  MOV R231, R2 ;  /* 0x0000000200e77202 */ /* 0x000fe20000000f00 */
[----:B------:R-:W-:Y:S01]  /*10130*/  IMAD.MOV.U32 R211, RZ, RZ, R224 ;  /* 0x000000ffffd37224 */ /* 0x000fe200078e00e0 */
[----:B------:R-:W-:Y:S01]  /*10140*/  MOV R209, R226 ;  /* 0x000000e200d17202 */ /* 0x000fe20000000f00 */
[----:B------:R-:W-:Y:S01]  /*10150*/  IMAD.MOV.U32 R210, RZ, RZ, R225 ;  /* 0x000000ffffd27224 */ /* 0x000fe200078e00e1 */
[----:B------:R-:W-:Y:S03]  /*10160*/  LDS R84, [R252+0x2300] ;  /* 0x00230000fc547984 */ /* 0x000fe60000000800 */
[----:B----4-:R-:W-:Y:S01]  /*10170*/  HMMA.1688.F32.TF32 R32, R36, R58, R212 ;  /* 0x0000003a2420723c */ /* 0x010fe200000810d4 */
[----:B------:R-:W-:Y:S04]  /*10180*/  STL.64 [R1+0x170], R44 ;  /* 0x0001702c01007387 */ /* 0x000fe80000100a00 */
[----:B------:R-:W-:Y:S03]  /*10190*/  STL.64 [R1+0x178], R46 ;  /* 0x0001782e01007387 */ /* 0x000fe60000100a00 */
[C---:B-1----:R-:W-:Y:S01]  /*101a0*/  HMMA.1688.F32.TF32 R136, R24.reuse, R6, R240 ;  /* 0x000000061888723c */ /* 0x042fe200000810f0 */
[----:B------:R-:W-:Y:S01]  /*101b0*/  IMAD.MOV.U32 R208, RZ, RZ, R227 ;  /* 0x000000ffffd07224 */ /* 0x000fe200078e00e3 */
[----:B------:R-:W-:Y:S05]  /*101c0*/  LDS R212, [R252+0x2200] ;  /* 0x00220000fcd47984 */ /* 0x000fea0000000800 */
[----:B------:R-:W-:Y:S01]  /*101d0*/  STL.64 [R1+0x160], R40 ;  /* 0x0001602801007387 */ /* 0x000fe20000100a00 */
[----:B------:R-:W-:Y:S03]  /*101e0*/  HMMA.1688.F32.TF32 R240, R24, R50, R124 ;  /* 0x0000003218f0723c */ /* 0x000fe6000008107c */
[----:B------:R-:W-:Y:S04]  /*101f0*/  STL.64 [R1+0x168], R42 ;  /* 0x0001682a01007387 */ /* 0x000fe80000100a00 */
[----:B------:R-:W-:Y:S01]  /*10200*/  LDS R214, [R252+0x3200] ;  /* 0x00320000fcd67984 */ /* 0x000fe20000000800 */
[----:B------:R-:W-:Y:S03]  /*10210*/  HMMA.1688.F32.TF32 R244, R36, R14, R112 ;  /* 0x0000000e24f4723c */ /* 0x000fe60000081070 */
[----:B------:R-:W-:Y:S04]  /*10220*/  STL.64 [R1+0x150], R32 ;  /* 0x0001502001007387 */ /* 0x000fe80000100a00 */
[----:B------:R1:W-:Y:S01]  /*10230*/  STL.64 [R1+0x158], R34 ;  /* 0x0001582201007387 */ /* 0x0003e20000100a00 */
[C---:B------:R-:W-:Y:S03]  /*10240*/  HMMA.1688.F32.TF32 R36, R24.reuse, R202, R96 ;  /* 0x000000ca1824723c */ /* 0x040fe60000081060 */
[----:B------:R-:W-:Y:S04]  /*10250*/  LDS R213, [R3+0x2200] ;  /* 0x0022000003d57984 */ /* 0x000fe80000000800 */
[----:B------:R-:W2:Y:S01]  /*10260*/  LDS R215, [R3+0x3200] ;  /* 0x0032000003d77984 */ /* 0x000ea20000000800 */
[C---:B------:R-:W-:Y:S03]  /*10270*/  HMMA.1688.F32.TF32 R112, R24.reuse, R10, R120 ;  /* 0x0000000a1870723c */ /* 0x040fe60000081078 */
[----:B------:R-:W-:Y:S04]  /*10280*/  LDS R86, [R252+0x3300] ;  /* 0x00330000fc567984 */ /* 0x000fe80000000800 */
[----:B------:R-:W-:Y:S01]  /*10290*/  LDS R85, [R3+0x2300] ;  /* 0x0023000003557984 */ /* 0x000fe20000000800 */
[C---:B-1----:R-:W-:Y:S03]  /*102a0*/  HMMA.1688.F32.TF32 R32, R24.reuse, R206, R140 ;  /* 0x000000ce1820723c */ /* 0x042fe6000008108c */
[----:B------:R-:W1:Y:S04]  /*102b0*/  LDS R87, [R3+0x3300] ;  /* 0x0033000003577984 */ /* 0x000e680000000800 */
[----:B------:R-:W-:Y:S01]  /*102c0*/  LDS R90, [R252+0x5200] ;  /* 0x00520000fc5a7984 */ /* 0x000fe20000000800 */
[C---:B------:R-:W-:Y:S03]  /*102d0*/  HMMA.1688.F32.TF32 R92, R24.reuse, R14, R92 ;  /* 0x0000000e185c723c */ /* 0x040fe6000008105c */
[----:B------:R-:W-:Y:S04]  /*102e0*/  LDS R89, [R3+0x4200] ;  /* 0x0042000003597984 */ /* 0x000fe80000000800 */
[----:B------:R-:W-:Y:S01]  /*102f0*/  LDS R91, [R3+0x5200] ;  /* 0x00520000035b7984 */ /* 0x000fe20000000800 */
[C---:B------:R-:W-:Y:S03]  /*10300*/  HMMA.1688.F32.TF32 R68, R24.reuse, R18, R128 ;  /* 0x000000121844723c */ /* 0x040fe60000081080 */
[----:B------:R-:W-:Y:S04]  /*10310*/  LDS R44, [R252+0x2280] ;  /* 0x00228000fc2c7984 */ /* 0x000fe80000000800 */
[----:B------:R-:W-:Y:S01]  /*10320*/  LDS R46, [R252+0x3280] ;  /* 0x00328000fc2e7984 */ /* 0x000fe20000000800 */
[----:B------:R-:W-:Y:S03]  /*10330*/  HMMA.1688.F32.TF32 R24, R24, R58, R164 ;  /* 0x0000003a1818723c */ /* 0x000fe600000810a4 */
[----:B------:R-:W-:Y:S04]  /*10340*/  STL [R1+0xc58], R240 ;  /* 0x000c58f001007387 */ /* 0x000fe80000100800 */
[----:B------:R-:W-:Y:S04]  /*10350*/  STL [R1+0xc54], R241 ;  /* 0x000c54f101007387 */ /* 0x000fe80000100800 */
[----:B------:R-:W-:Y:S04]  /*10360*/  STL [R1+0xc50], R242 ;  /* 0x000c50f201007387 */ /* 0x000fe80000100800 */
[----:B------:R-:W-:Y:S04]  /*10370*/  STL [R1+0xc4c], R243 ;  /* 0x000c4cf301007387 */ /* 0x000fe80000100800 */
[----:B------:R-:W-:Y:S04]  /*10380*/  STL.64 [R1+0x110], R36 ;  /* 0x0001102401007387 */ /* 0x000fe80000100a00 */
[----:B------:R-:W-:Y:S04]  /*10390*/  STL.64 [R1+0x118], R38 ;  /* 0x0001182601007387 */ /* 0x000fe80000100a00 */
[----:B------:R-:W-:Y:S04]  /*103a0*/  STL.64 [R1+0x100], R32 ;  /* 0x0001002001007387 */ /* 0x000fe80000100a00 */
[----:B------:R4:W-:Y:S04]  /*103b0*/  STL.64 [R1+0x108], R34 ;  /* 0x0001082201007387 */ /* 0x0009e80000100a00 */
[----:B------:R-:W-:Y:S04]  /*103c0*/  STL.64 [R1+0xf0], R24 ;  /* 0x0000f01801007387 */ /* 0x000fe80000100a00 */
[----:B------:R5:W-:Y:S01]  /*103d0*/  STL.64 [R1+0xf8], R26 ;  /* 0x0000f81a01007387 */ /* 0x000be20000100a00 */
[C---:B----4-:R-:W-:Y:S03]  /*103e0*/  HMMA.1688.F32.TF32 R32, R28.reuse, R202, R132 ;  /* 0x000000ca1c20723c */ /* 0x050fe60000081084 */
[----:B------:R-:W-:Y:S04]  /*103f0*/  LDS R45, [R3+0x2280] ;  /* 0x00228000032d7984 */ /* 0x000fe80000000800 */
[----:B------:R-:W4:Y:S01]  /*10400*/  LDS R47, [R3+0x3280] ;  /* 0x00328000032f7984 */ /* 0x000f220000000800 */
[C---:B-----5:R-:W-:Y:S03]  /*10410*/  HMMA.1688.F32.TF32 R24, R28.reuse, R50, R216 ;  /* 0x000000321c18723c */ /* 0x060fe600000810d8 */
[----:B------:R-:W-:Y:S04]  /*10420*/  LDS R36, [R252+0x2380] ;  /* 0x00238000fc247984 */ /* 0x000fe80000000800 */
[----:B------:R-:W-:Y:S01]  /*10430*/  LDS R38, [R252+0x3380] ;  /* 0x00338000fc267984 */ /* 0x000fe20000000800 */
[----:B------:R-:W-:Y:S03]  /*10440*/  HMMA.1688.F32.TF32 R120, R28, R10, R236 ;  /* 0x0000000a1c78723c */ /* 0x000fe600000810ec */
[----:B------:R-:W-:Y:S04]  /*10450*/  LDS R37, [R3+0x2380] ;  /* 0x0023800003257984 */ /* 0x000fe80000000800 */
[----:B------:R-:W5:Y:S01]  /*10460*/  LDS R39, [R3+0x3380] ;  /* 0x0033800003277984 */ /* 0x000f620000000800 */
[----:B------:R-:W-:Y:S01]  /*10470*/  MOV R241, R33 ;  /* 0x0000002100f17202 */ /* 0x000fe20000000f00 */
[----:B------:R-:W-:-:S06]  /*10480*/  IMAD.MOV.U32 R240, RZ, RZ, R32 ;  /* 0x000000fffff07224 */ /* 0x000fcc00078e0020 */
[----:B------:R1:W-:Y:S04]  /*10490*/  STL [R1+0xc68], R24 ;  /* 0x000c681801007387 */ /* 0x0003e80000100800 */
[----:B------:R1:W-:Y:S01]  /*104a0*/  STL [R1+0xc64], R25 ;  /* 0x000c641901007387 */ /* 0x0003e20000100800 */
[----:B------:R-:W-:-:S03]  /*104b0*/  IMAD.MOV.U32 R236, RZ, RZ, R232 ;  /* 0x000000ffffec7224 */ /* 0x000fc600078e00e8 */
[----:B------:R1:W-:Y:S01]  /*104c0*/  STL [R1+0xc60], R26 ;  /* 0x000c601a01007387 */ /* 0x0003e20000100800 */
[----:B------:R-:W-:-:S03]  /*104d0*/  IMAD.MOV.U32 R237, RZ, RZ, R233 ;  /* 0x000000ffffed7224 */ /* 0x000fc600078e00e9 */
[----:B------:R1:W-:Y:S01]  /*104e0*/  STL [R1+0xc5c], R27 ;  /* 0x000c5c1b01007387 */ /* 0x0003e20000100800 */
[----:B------:R-:W-:-:S03]  /*104f0*/  IMAD.MOV.U32 R238, RZ, RZ, R234 ;  /* 0x000000ffffee7224 */ /* 0x000fc600078e00ea */
[----:B------:R-:W-:Y:S01]  /*10500*/  STL [R1+0xc70], R241 ;  /* 0x000c70f101007387 */ /* 0x000fe20000100800 */
[----:B------:R-:W-:-:S03]  /*10510*/  MOV R239, R235 ;  /* 0x000000eb00ef7202 */ /* 0x000fc60000000f00 */
[----:B------:R-:W-:Y:S01]  /*10520*/  STL [R1+0xc6c], R240 ;  /* 0x000c6cf001007387 */ /* 0x000fe20000100800 */
[C---:B------:R-:W-:Y:S03]  /*10530*/  HMMA.1688.F32.TF32 R96, R28.reuse, R14, R168 ;  /* 0x0000000e1c60723c */ /* 0x040fe600000810a8 */
[----:B------:R-:W4:Y:S04]  /*10540*/  LDL.LU R232, [R1+0xca8] ;  /* 0x000ca80001e87983 */ /* 0x000f280000300800 */
[----:B------:R-:W4:Y:S04]  /*10550*/  LDL.LU R233, [R1+0xca4] ;  /* 0x000ca40001e97983 */ /* 0x000f280000300800 */
[----:B------:R-:W4:Y:S04]  /*10560*/  LDL.LU R234, [R1+0xca0] ;  /* 0x000ca00001ea7983 */ /* 0x000f280000300800 */
[----:B------:R-:W4:Y:S04]  /*10570*/  LDL.LU R235, [R1+0xc9c] ;  /* 0x000c9c0001eb7983 */ /* 0x000f280000300800 */
[----:B------:R-:W5:Y:S04]  /*10580*/  LDL.LU R168, [R1+0x1b0] ;  /* 0x0001b00001a87983 */ /* 0x000f680000300800 */
        /* <DEDUP_REMOVED lines=10> */
[----:B------:R-:W5:Y:S01]  /*10630*/  LDL.LU R119, [R1+0x1ac] ;  /* 0x0001ac0001777983 */ /* 0x000f620000300800 */
[----:B---3--:R-:W-:Y:S03]  /*10640*/  HMMA.1688.F32.TF32 R140, R28, R6, R228 ;  /* 0x000000061c8c723c */ /* 0x008fe600000810e4 */
[----:B------:R-:W3:Y:S04]  /*10650*/  LDL.LU R224, [R1+0x20] ;  /* 0x0000200001e07983 */ /* 0x000ee80000300800 */
[----:B------:R-:W3:Y:S04]  /*10660*/  LDL.LU R225, [R1+0x24] ;  /* 0x0000240001e17983 */ /* 0x000ee80000300800 */
[----:B------:R-:W3:Y:S04]  /*10670*/  LDL.LU R226, [R1+0x28] ;  /* 0x0000280001e27983 */ /* 0x000ee80000300800 */
[----:B------:R-:W3:Y:S04]  /*10680*/  LDL.LU R227, [R1+0x2c] ;  /* 0x00002c0001e37983 */ /* 0x000ee80000300800 */
[----:B------:R-:W3:Y:S04]  /*10690*/  LDL.LU R228, [R1] ;  /* 0x0000000001e47983 */ /* 0x000ee80000300800 */
[----:B------:R-:W3:Y:S04]  /*106a0*/  LDL.LU R229, [R1+0x4] ;  /* 0x0000040001e57983 */ /* 0x000ee80000300800 */
[----:B------:R-:W3:Y:S04]  /*106b0*/  LDL.LU R230, [R1+0x8] ;  /* 0x0000080001e67983 */ /* 0x000ee80000300800 */
[----:B------:R-:W3:Y:S01]  /*106c0*/  LDL.LU R231, [R1+0xc] ;  /* 0x00000c0001e77983 */ /* 0x000ee20000300800 */
[----:B------:R-:W-:-:S02]  /*106d0*/  IMAD.MOV.U32 R242, RZ, RZ, R34 ;  /* 0x000000fffff27224 */ /* 0x000fc400078e0022 */
[----:B------:R-:W-:Y:S02]  /*106e0*/  IMAD.MOV.U32 R243, RZ, RZ, R35 ;  /* 0x000000fffff37224 */ /* 0x000fe400078e0023 */
[-C--:B------:R-:W-:Y:S08]  /*106f0*/  HMMA.1688.F32.TF32 R32, R28, R206.reuse, R144 ;  /* 0x000000ce1c20723c */ /* 0x080ff00000081090 */
[-C--:B--2---:R-:W-:Y:S08]  /*10700*/  HMMA.1688.F32.TF32 R216, R212, R206.reuse, R108 ;  /* 0x000000ced4d8723c */ /* 0x084ff0000008106c */
[C---:B-1----:R-:W-:Y:S08]  /*10710*/  HMMA.1688.F32.TF32 R192, R84.reuse, R206, R192 ;  /* 0x000000ce54c0723c */ /* 0x042ff000000810c0 */
[----:B------:R-:W-:Y:S01]  /*10720*/  HMMA.1688.F32.TF32 R196, R84, R58, R196 ;  /* 0x0000003a54c4723c */ /* 0x000fe200000810c4 */
[----:B------:R-:W-:-:S02]  /*10730*/  IMAD.MOV.U32 R24, RZ, RZ, R32 ;  /* 0x000000ffff187224 */ /* 0x000fc400078e0020 */
[----:B------:R-:W-:Y:S01]  /*10740*/  IMAD.MOV.U32 R25, RZ, RZ, R33 ;  /* 0x000000ffff197224 */ /* 0x000fe200078e0021 */
[----:B------:R-:W2:Y:S01]  /*10750*/  LDL.LU R32, [R1+0x190] ;  /* 0x0001900001207983 */ /* 0x000ea20000300800 */
[----:B------:R-:W-:Y:S01]  /*10760*/  IMAD.MOV.U32 R26, RZ, RZ, R34 ;  /* 0x000000ffff1a7224 */ /* 0x000fe200078e0022 */
[----:B------:R-:W-:Y:S02]  /*10770*/  MOV R27, R35 ;  /* 0x00000023001b7202 */ /* 0x000fe40000000f00 */
[----:B------:R-:W2:Y:S04]  /*10780*/  LDL.LU R33, [R1+0x194] ;  /* 0x0001940001217983 */ /* 0x000ea80000300800 */
        /* <DEDUP_REMOVED lines=10> */
[----:B------:R-:W2:Y:S01]  /*10830*/  LDL R88, [R1+0x8e4] ;  /* 0x0008e40001587983 */ /* 0x000ea20000100800 */
[-C--:B------:R-:W-:Y:S07]  /*10840*/  HMMA.1688.F32.TF32 R108, R84, R14.reuse, R236 ;  /* 0x0000000e546c723c */ /* 0x080fee00000810ec */
[----:B------:R-:W-:Y:S01]  /*10850*/  MOV R236, R4 ;  /* 0x0000000400ec7202 */ /* 0x000fe20000000f00 */
[----:B------:R-:W-:Y:S01]  /*10860*/  IMAD.MOV.U32 R237, RZ, RZ, R5 ;  /* 0x000000ffffed7224 */ /* 0x000fe200078e0005 */
[----:B----4-:R-:W-:Y:S07]  /*10870*/  HMMA.1688.F32.TF32 R100, R212, R14, R232 ;  /* 0x0000000ed464723c */ /* 0x010fee00000810e8 */
[----:B------:R-:W-:-:S02]  /*10880*/  IMAD.MOV.U32 R232, RZ, RZ, R200 ;  /* 0x000000ffffe87224 */ /* 0x000fc400078e00c8 */
[----:B------:R-:W-:Y:S02]  /*10890*/  IMAD.MOV.U32 R233, RZ, RZ, R201 ;  /* 0x000000ffffe97224 */ /* 0x000fe400078e00c9 */
[----:B------:R-:W-:Y:S02]  /*108a0*/  IMAD.MOV.U32 R234, RZ, RZ, R48 ;  /* 0x000000ffffea7224 */ /* 0x000fe400078e0030 */
[----:B------:R-:W-:Y:S01]  /*108b0*/  IMAD.MOV.U32 R235, RZ, RZ, R49 ;  /* 0x000000ffffeb7224 */ /* 0x000fe200078e0031 */
[----:B-----5:R-:W-:Y:S01]  /*108c0*/  HMMA.1688.F32.TF32 R144, R212, R6, R116 ;  /* 0x00000006d490723c */ /* 0x020fe20000081074 */
[----:B------:R-:W2:Y:S04]  /*108d0*/  LDL R119, [R1+0x2ac] ;  /* 0x0002ac0001777983 */ /* 0x000ea80000100800 */
[----:B------:R-:W-:Y:S03]  /*108e0*/  LDS R116, [R252+0x4180] ;  /* 0x00418000fc747984 */ /* 0x000fe60000000800 */
[----:B------:R-:W-:Y:S01]  /*108f0*/  HMMA.1688.F32.TF32 R40, R28, R18, R172 ;  /* 0x000000121c28723c */ /* 0x000fe200000810ac */
[----:B------:R-:W-:Y:S04]  /*10900*/  LDS R118, [R252+0x5180] ;  /* 0x00518000fc767984 */ /* 0x000fe80000000800 */
[----:B------:R-:W-:Y:S03]  /*10910*/  LDS R117, [R3+0x4180] ;  /* 0x0041800003757984 */ /* 0x000fe60000000800 */
[C---:B---3--:R-:W-:Y:S08]  /*10920*/  HMMA.1688.F32.TF32 R124, R212.reuse, R10, R228 ;  /* 0x0000000ad47c723c */ /* 0x048ff000000810e4 */
[----:B------:R-:W-:Y:S11]  /*10930*/  HMMA.1688.F32.TF32 R228, R212, R202, R104 ;  /* 0x000000cad4e4723c */ /* 0x000ff60000081068 */
[----:B------:R-:W-:Y:S11]  /*10940*/  @!UPT UIADD3 URZ, URZ, URZ, URZ ;  /* 0x0000003f3f3ff290 */ /* 0x000ff6000fffe03f */
[----:B------:R-:W-:Y:S01]  /*10950*/  @!UPT UIADD3 URZ, URZ, URZ, URZ ;  /* 0x0000003f3f3ff290 */ /* 0x000fe2000fffe03f */
[----:B------:R-:W-:Y:S04]  /*10960*/  STL.64 [R1+0xc40], R230 ;  /* 0x000c40e601007387 */ /* 0x000fe80000100a00 */
[----:B------:R1:W-:Y:S04]  /*10970*/  STL.64 [R1+0xc38], R228 ;  /* 0x000c38e401007387 */ /* 0x0003e80000100a00 */
[----:B------:R2:W-:Y:S04]  /*10980*/  STL [R1+0xc48], R219 ;  /* 0x000c48db01007387 */ /* 0x0005e80000100800 */
[----:B------:R-:W-:Y:S04]  /*10990*/  STL [R1+0xc34], R195 ;  /* 0x000c34c301007387 */ /* 0x000fe80000100800 */
[----:B------:R-:W-:Y:S04]  /*109a0*/  STL [R1+0xc30], R198 ;  /* 0x000c30c601007387 */ /* 0x000fe80000100800 */
[----:B------:R-:W-:Y:S04]  /*109b0*/  STL [R1+0xc2c], R199 ;  /* 0x000c2cc701007387 */ /* 0x000fe80000100800 */
[----:B------:R-:W3:Y:S04]  /*109c0*/  LDL.LU R200, [R1+0xc98] ;  /* 0x000c980001c87983 */ /* 0x000ee80000300800 */
[----:B------:R-:W4:Y:S04]  /*109d0*/  LDL.LU R201, [R1+0xc94] ;  /* 0x000c940001c97983 */ /* 0x000f280000300800 */
[----:B------:R-:W5:Y:S04]  /*109e0*/  LDL.LU R48, [R1+0xc90] ;  /* 0x000c900001307983 */ /* 0x000f680000300800 */
[----:B------:R-:W2:Y:S04]  /*109f0*/  LDL.LU R49, [R1+0xc8c] ;  /* 0x000c8c0001317983 */ /* 0x000ea80000300800 */
[----:B------:R-:W2:Y:S04]  /*10a00*/  LDL.LU R4, [R1+0xc88] ;  /* 0x000c880001047983 */ /* 0x000ea80000300800 */
[----:B------:R-:W3:Y:S01]  /*10a10*/  LDL.LU R5, [R1+0xc84] ;  /* 0x000c840001057983 */ /* 0x000ee20000300800 */
[----:B------:R-:W-:Y:S03]  /*10a20*/  HMMA.1688.F32.TF32 R28, R28, R58, R156 ;  /* 0x0000003a1c1c723c */ /* 0x000fe6000008109c */
[----:B-1----:R-:W4:Y:S04]  /*10a30*/  LDL.LU R228, [R1+0x50] ;  /* 0x0000500001e47983 */ /* 0x002f280000300800 */
[----:B------:R-:W4:Y:S11]  /*10a40*/  LDL.LU R229, [R1+0x54] ;  /* 0x0000540001e57983 */ /* 0x000f360000300800 */
[----:B------:R-:W-:Y:S06]  /*10a50*/  @!UPT UIADD3 URZ, URZ, URZ, URZ ;  /* 0x0000003f3f3ff290 */ /* 0x000fec000fffe03f */
[----:B------:R-:W-:Y:S02]  /*10a60*/  IMAD.MOV.U32 R2, RZ, RZ, R28 ;  /* 0x000000ffff027224 */ /* 0x000fe400078e001c */
[----:B------:R-:W-:Y:S02]  /*10a70*/  IMAD.MOV.U32 R0, RZ, RZ, R29 ;  /* 0x000000ffff007224 */ /* 0x000fe400078e001d */
[----:B------:R-:W-:Y:S02]  /*10a80*/  IMAD.MOV.U32 R241, RZ, RZ, R30 ;  /* 0x000000fffff17224 */ /* 0x000fe400078e001e */
[----:B------:R-:W-:Y:S02]  /*10a90*/  IMAD.MOV.U32 R240, RZ, RZ, R31 ;  /* 0x000000fffff07224 */ /* 0x000fe400078e001f */
[----:B------:R-:W-:Y:S08]  /*10aa0*/  HMMA.1688.F32.TF32 R28, R212, R50, R76 ;  /* 0x00000032d41c723c */ /* 0x000ff0000008104c */
[----:B------:R-:W-:Y:S07]  /*10ab0*/  HMMA.1688.F32.TF32 R76, R44, R18, R220 ;  /* 0x000000122c4c723c */ /* 0x000fee00000810dc */
[----:B--2---:R-:W-:-:S02]  /*10ac0*/  MOV R220, R4 ;  /* 0x0000000400dc7202 */ /* 0x004fc40000000f00 */
[----:B------:R-:W2:Y:S01]  /*10ad0*/  LDL.LU R4, [R1+0xc80] ;  /* 0x000c800001047983 */ /* 0x000ea20000300800 */
[----:B---3--:R-:W-:-:S03]  /*10ae0*/  IMAD.MOV.U32 R221, RZ, RZ, R5 ;  /* 0x000000ffffdd7224 */ /* 0x008fc600078e0005 */
[----:B------:R-:W3:Y:S01]  /*10af0*/  LDL.LU R5, [R1+0xc7c] ;  /* 0x000c7c0001057983 */ /* 0x000ee20000300800 */
[C---:B------:R-:W-:Y:S08]  /*10b00*/  HMMA.1688.F32.TF32 R72, R212.reuse, R18, R72 ;  /* 0x00000012d448723c */ /* 0x040ff00000081048 */
[----:B------:R-:W-:Y:S01]  /*10b10*/  HMMA.1688.F32.TF32 R212, R212, R58, R152 ;  /* 0x0000003ad4d4723c */ /* 0x000fe20000081098 */
[----:B------:R-:W4:Y:S04]  /*10b20*/  LDL.LU R152, [R1+0x140] ;  /* 0x0001400001987983 */ /* 0x000f280000300800 */
[----:B------:R-:W4:Y:S04]  /*10b30*/  LDL.LU R153, [R1+0x144] ;  /* 0x0001440001997983 */ /* 0x000f280000300800 */
[----:B------:R-:W4:Y:S01]  /*10b40*/  LDL.LU R154, [R1+0x148] ;  /* 0x00014800019a7983 */ /* 0x000f220000300800 */
[----:B--2---:R-:W-:-:S03]  /*10b50*/  IMAD.MOV.U32 R155, RZ, RZ, R4 ;  /* 0x000000ffff9b7224 */ /* 0x004fc600078e0004 */
[----:B------:R-:W2:Y:S01]  /*10b60*/  LDL.LU R4, [R1+0xc78] ;  /* 0x000c780001047983 */ /* 0x000ea20000300800 */
[----:B---3--:R-:W-:-:S03]  /*10b70*/  IMAD.MOV.U32 R156, RZ, RZ, R5 ;  /* 0x000000ffff9c7224 */ /* 0x008fc600078e0005 */
[----:B------:R-:W3:Y:S04]  /*10b80*/  LDL.LU R5, [R1+0xc74] ;  /* 0x000c740001057983 */ /* 0x000ee80000300800 */
[----:B------:R-:W3:Y:S04]  /*10b90*/  LDL.LU R157, [R1+0x1e4] ;  /* 0x0001e400019d7983 */ /* 0x000ee80000300800 */
[----:B------:R-:W3:Y:S04]  /*10ba0*/  LDL.LU R158, [R1+0x1e8] ;  /* 0x0001e800019e7983 */ /* 0x000ee80000300800 */
[----:B------:R-:W3:Y:S04]  /*10bb0*/  LDL.LU R159, [R1+0x1ec] ;  /* 0x0001ec00019f7983 */ /* 0x000ee80000300800 */
[----:B------:R-:W3:Y:S04]  /*10bc0*/  LDL.LU R172, [R1+0x230] ;  /* 0x0002300001ac7983 */ /* 0x000ee80000300800 */
[----:B------:R-:W3:Y:S01]  /*10bd0*/  LDL.LU R173, [R1+0x234] ;  /* 0x0002340001ad7983 */ /* 0x000ee20000300800 */
[----:B------:R-:W-:Y:S01]  /*10be0*/  IMAD R219, R119, 0x8000, R88 ;  /* 0x0000800077db7824 */ /* 0x000fe200078e0258 */
[----:B------:R-:W-:Y:S02]  /*10bf0*/  HMMA.1688.F32.TF32 R132, R84, R10, R168 ;  /* 0x0000000a5484723c */ /* 0x000fe400000810a8 */
[----:B------:R-:W-:Y:S04]  /*10c00*/  LDS R119, [R3+0x5180] ;  /* 0x0051800003777984 */ /* 0x000fe80000000800 */
[----:B------:R-:W-:Y:S02]  /*10c10*/  LDS R88, [R252+0x4200] ;  /* 0x00420000fc587984 */ /* 0x000fe40000000800 */
[-C--:B------:R-:W-:Y:S08]  /*10c20*/  HMMA.1688.F32.TF32 R148, R44, R6.reuse, R148 ;  /* 0x000000062c94723c */ /* 0x080ff00000081094 */
[-C--:B------:R-:W-:Y:S08]  /*10c30*/  HMMA.1688.F32.TF32 R164, R84, R6.reuse, R164 ;  /* 0x0000000654a4723c */ /* 0x080ff000000810a4 */
[----:B------:R-:W-:Y:S01]  /*10c40*/  HMMA.1688.F32.TF32 R168, R36, R6, R160 ;  /* 0x0000000624a8723c */ /* 0x000fe200000810a0 */
[----:B------:R-:W-:Y:S04]  /*10c50*/  LDS R160, [R252+0x4000] ;  /* 0x00400000fca07984 */ /* 0x000fe80000000800 */
[----:B------:R-:W-:Y:S03]  /*10c60*/  LDS R162, [R252+0x5000] ;  /* 0x00500000fca27984 */ /* 0x000fe60000000800 */
[C---:B------:R-:W-:Y:S01]  /*10c70*/  HMMA.1688.F32.TF32 R128, R44.reuse, R10, R32 ;  /* 0x0000000a2c80723c */ /* 0x040fe20000081020 */
[----:B------:R-:W-:Y:S04]  /*10c80*/  LDS R161, [R3+0x4000] ;  /* 0x0040000003a17984 */ /* 0x000fe80000000800 */
[----:B------:R-:W-:Y:S03]  /*10c90*/  LDS R163, [R3+0x5000] ;  /* 0x0050000003a37984 */ /* 0x000fe60000000800 */
[C---:B------:R-:W-:Y:S08]  /*10ca0*/  HMMA.1688.F32.TF32 R104, R44.reuse, R14, R224 ;  /* 0x0000000e2c68723c */ /* 0x040ff000000810e0 */
[C---:B------:R-:W-:Y:S01]  /*10cb0*/  HMMA.1688.F32.TF32 R32, R44.reuse, R50, R64 ;  /* 0x000000322c20723c */ /* 0x040fe20000081040 */
[----:B------:R-:W-:Y:S04]  /*10cc0*/  LDS R64, [R252+0x4280] ;  /* 0x00428000fc407984 */ /* 0x000fe80000000800 */
[----:B------:R-:W-:Y:S03]  /*10cd0*/  LDS R66, [R252+0x5280] ;  /* 0x00528000fc427984 */ /* 0x000fe60000000800 */
[C---:B------:R-:W-:Y:S01]  /*10ce0*/  HMMA.1688.F32.TF32 R224, R44.reuse, R202, R52 ;  /* 0x000000ca2ce0723c */ /* 0x040fe20000081034 */
[----:B------:R-:W-:Y:S04]  /*10cf0*/  LDS R52, [R252+0x4080] ;  /* 0x00408000fc347984 */ /* 0x000fe80000000800 */
[----:B------:R-:W-:Y:S03]  /*10d00*/  LDS R54, [R252+0x5080] ;  /* 0x00508000fc367984 */ /* 0x000fe60000000800 */
[C---:B------:R-:W-:Y:S01]  /*10d10*/  HMMA.1688.F32.TF32 R180, R44.reuse, R206, R80 ;  /* 0x000000ce2cb4723c */ /* 0x040fe20000081050 */
[----:B------:R-:W-:Y:S04]  /*10d20*/  LDS R53, [R3+0x4080] ;  /* 0x0040800003357984 */ /* 0x000fe80000000800 */
[----:B------:R-:W-:Y:S03]  /*10d30*/  LDS R55, [R3+0x5080] ;  /* 0x0050800003377984 */ /* 0x000fe60000000800 */
[----:B------:R-:W-:Y:S01]  /*10d40*/  HMMA.1688.F32.TF32 R184, R44, R58, R184 ;  /* 0x0000003a2cb8723c */ /* 0x000fe200000810b8 */
[----:B------:R-:W-:Y:S04]  /*10d50*/  LDS R65, [R3+0x4280] ;  /* 0x0042800003417984 */ /* 0x000fe80000000800 */
[----:B------:R-:W-:Y:S03]  /*10d60*/  LDS R67, [R3+0x5280] ;  /* 0x0052800003437984 */ /* 0x000fe60000000800 */
[C---:B------:R-:W-:Y:S08]  /*10d70*/  HMMA.1688.F32.TF32 R80, R84.reuse, R18, R208 ;  /* 0x000000125450723c */ /* 0x040ff000000810d0 */
[----:B------:R-:W-:Y:S01]  /*10d80*/  HMMA.1688.F32.TF32 R188, R84, R202, R188 ;  /* 0x000000ca54bc723c */ /* 0x000fe200000810bc */
[----:B------:R-:W-:Y:S01]  /*10d90*/  IMAD.MOV.U32 R238, RZ, RZ, R205 ;  /* 0x000000ffffee7224 */ /* 0x000fe200078e00cd */
[----:B------:R-:W-:Y:S01]  /*10da0*/  LDS R208, [R252+0x4380] ;  /* 0x00438000fcd07984 */ /* 0x000fe20000000800 */
[----:B------:R-:W-:-:S02]  /*10db0*/  IMAD.MOV.U32 R239, RZ, RZ, R204 ;  /* 0x000000ffffef7224 */ /* 0x000fc400078e00cc */
[----:B----4-:R-:W-:Y:S01]  /*10dc0*/  IMAD.MOV.U32 R230, RZ, RZ, R201 ;  /* 0x000000ffffe67224 */ /* 0x010fe200078e00c9 */
[----:B------:R-:W-:Y:S02]  /*10dd0*/  LDS R210, [R252+0x5380] ;  /* 0x00538000fcd27984 */ /* 0x000fe40000000800 */
[----:B------:R-:W-:Y:S02]  /*10de0*/  HMMA.1688.F32.TF32 R44, R84, R50, R60 ;  /* 0x00000032542c723c */ /* 0x000fe4000008103c */
[----:B------:R-:W-:Y:S04]  /*10df0*/  LDS R84, [R252+0x4100] ;  /* 0x00410000fc547984 */ /* 0x000fe80000000800 */
[----:B------:R-:W-:Y:S04]  /*10e00*/  LDS R86, [R252+0x5100] ;  /* 0x00510000fc567984 */ /* 0x000fe80000000800 */
[----:B------:R-:W-:Y:S04]  /*10e10*/  LDS R85, [R3+0x4100] ;  /* 0x0041000003557984 */ /* 0x000fe80000000800 */
[----:B------:R-:W-:Y:S04]  /*10e20*/  LDS R87, [R3+0x5100] ;  /* 0x0051000003577984 */ /* 0x000fe80000000800 */
[----:B------:R-:W-:Y:S04]  /*10e30*/  LDS R60, [R252+0x4300] ;  /* 0x00430000fc3c7984 */ /* 0x000fe80000000800 */
[----:B------:R-:W-:Y:S04]  /*10e40*/  LDS R62, [R252+0x5300] ;  /* 0x00530000fc3e7984 */ /* 0x000fe80000000800 */
[----:B------:R-:W-:Y:S04]  /*10e50*/  LDS R61, [R3+0x4300] ;  /* 0x00430000033d7984 */ /* 0x000fe80000000800 */
[----:B------:R-:W-:Y:S01]  /*10e60*/  LDS R63, [R3+0x5300] ;  /* 0x00530000033f7984 */ /* 0x000fe20000000800 */
[----:B------:R-:W-:Y:S01]  /*10e70*/  HMMA.1688.F32.TF32 R204, R36, R206, R236 ;  /* 0x000000ce24cc723c */ /* 0x000fe200000810ec */
[----:B------:R-:W-:-:S02]  /*10e80*/  IMAD.MOV.U32 R231, RZ, RZ, R200 ;  /* 0x000000ffffe77224 */ /* 0x000fc400078e00c8 */
[----:B------:R-:W-:Y:S04]  /*10e90*/  LDS R209, [R3+0x4380] ;  /* 0x0043800003d17984 */ /* 0x000fe80000000800 */
[----:B------:R-:W-:Y:S01]  /*10ea0*/  IMAD.MOV.U32 R238, RZ, RZ, R17 ;  /* 0x000000ffffee7224 */ /* 0x000fe200078e0011 */
[----:B------:R-:W-:Y:S01]  /*10eb0*/  HMMA.1688.F32.TF32 R152, R36, R18, R152 ;  /* 0x000000122498723c */ /* 0x000fe20000081098 */
[----:B------:R-:W-:Y:S01]  /*10ec0*/  IMAD.MOV.U32 R239, RZ, RZ, R16 ;  /* 0x000000ffffef7224 */ /* 0x000fe200078e0010 */
[----:B------:R-:W-:Y:S01]  /*10ed0*/  LDS R211, [R3+0x5380] ;  /* 0x0053800003d37984 */ /* 0x000fe20000000800 */
[----:B------:R-:W-:Y:S02]  /*10ee0*/  IMAD.MOV.U32 R222, RZ, RZ, R49 ;  /* 0x000000ffffde7224 */ /* 0x000fe400078e0031 */
[----:B-----5:R-:W-:-:S02]  /*10ef0*/  IMAD.MOV.U32 R223, RZ, RZ, R48 ;  /* 0x000000ffffdf7224 */ /* 0x020fc400078e0030 */
[----:B------:R-:W-:Y:S01]  /*10f00*/  IMAD.MOV.U32 R236, RZ, RZ, R57 ;  /* 0x000000ffffec7224 */ /* 0x000fe200078e0039 */
[C---:B------:R-:W-:Y:S01]  /*10f10*/  HMMA.1688.F32.TF32 R200, R36.reuse, R202, R228 ;  /* 0x000000ca24c8723c */ /* 0x040fe200000810e4 */
[----:B------:R-:W-:Y:S01]  /*10f20*/  IMAD.MOV.U32 R237, RZ, RZ, R56 ;  /* 0x000000ffffed7224 */ /* 0x000fe200078e0038 */
[----:B------:R-:W-:Y:S06]  /*10f30*/  STL [R1+0x2a4], R219 ;  /* 0x0002a4db01007387 */ /* 0x000fec0000100800 */
[C---:B------:R-:W-:Y:S07]  /*10f40*/  HMMA.1688.F32.TF32 R48, R36.reuse, R50, R220 ;  /* 0x000000322430723c */ /* 0x040fee00000810dc */
[----:B------:R-:W-:Y:S01]  /*10f50*/  IMAD.MOV.U32 R222, RZ, RZ, R9 ;  /* 0x000000ffffde7224 */ /* 0x000fe200078e0009 */
[----:B------:R-:W-:Y:S01]  /*10f60*/  HMMA.1688.F32.TF32 R56, R36, R58, R232 ;  /* 0x0000003a2438723c */ /* 0x000fe200000810e8 */
[----:B------:R-:W-:Y:S01]  /*10f70*/  MOV R223, R8 ;  /* 0x0000000800df7202 */ /* 0x000fe20000000f00 */
[----:B--2---:R-:W-:Y:S01]  /*10f80*/  IMAD.MOV.U32 R175, RZ, RZ, R4 ;  /* 0x000000ffffaf7224 */ /* 0x004fe200078e0004 */
[----:B---3--:R-:W-:-:S02]  /*10f90*/  MOV R174, R5 ;  /* 0x0000000500ae7202 */ /* 0x008fc40000000f00 */
[----:B------:R-:W1:Y:S03]  /*10fa0*/  LDSM.16.M88.4 R4, [R219+0x30000] ;  /* 0x03000000db04783b */ /* 0x000e660000000200 */
[C---:B------:R-:W-:Y:S08]  /*10fb0*/  HMMA.1688.F32.TF32 R156, R36.reuse, R14, R156 ;  /* 0x0000000e249c723c */ /* 0x040ff0000008109c */
[----:B------:R-:W-:Y:S01]  /*10fc0*/  HMMA.1688.F32.TF32 R172, R36, R10, R172 ;  /* 0x0000000a24ac723c */ /* 0x000fe200000810ac */
[----:B------:R-:W2:Y:S07]  /*10fd0*/  LDSM.16.M88.4 R8, [R219+0x31000] ;  /* 0x03100000db08783b */ /* 0x000eae0000000200 */
[-C--:B-1----:R-:W-:Y:S08]  /*10fe0*/  HMMA.1688.F32.TF32 R16, R116, R4.reuse, R140 ;  /* 0x000000047410723c */ /* 0x082ff0000008108c */
[-C--:B------:R-:W-:Y:S08]  /*10ff0*/  HMMA.1688.F32.TF32 R36, R160, R4.reuse, R248 ;  /* 0x00000004a024723c */ /* 0x080ff000000810f8 */
[-C--:B------:R-:W-:Y:S08]  /*11000*/  HMMA.1688.F32.TF32 R248, R84, R4.reuse, R136 ;  /* 0x0000000454f8723c */ /* 0x080ff00000081088 */
[----:B------:R-:W-:Y:S01]  /*11010*/  HMMA.1688.F32.TF32 R136, R88, R4, R144 ;  /* 0x000000045888723c */ /* 0x000fe20000081090 */
[----:B------:R-:W-:Y:S01]  /*11020*/  MOV R195, R16 ;  /* 0x0000001000c37202 */ /* 0x000fe20000000f00 */
[----:B------:R-:W-:Y:S01]  /*11030*/  IMAD.MOV.U32 R198, RZ, RZ, R17 ;  /* 0x000000ffffc67224 */ /* 0x000fe200078e0011 */
[----:B------:R1:W-:Y:S01]  /*11040*/  STL [R1+0x5c], R19 ;  /* 0x00005c1301007387 */ /* 0x0003e20000100800 */
[----:B------:R-:W-:-:S04]  /*11050*/  IMAD.MOV.U32 R199, RZ, RZ, R18 ;  /* 0x000000ffffc77224 */ /* 0x000fc800078e0012 */
[-C--:B------:R-:W-:Y:S08]  /*11060*/  HMMA.1688.F32.TF32 R232, R52, R4.reuse, R20 ;  /* 0x0000000434e8723c */ /* 0x080ff00000081014 */
[-C--:B------:R-:W-:Y:S08]  /*11070*/  HMMA.1688.F32.TF32 R20, R64, R4.reuse, R148 ;  /* 0x000000044014723c */ /* 0x080ff00000081094 */
[----:B-1----:R-:W-:Y:S01]  /*11080*/  HMMA.1688.F32.TF32 R16, R60, R4, R164 ;  /* 0x000000043c10723c */ /* 0x002fe200000810a4 */
[----:B------:R-:W-:Y:S04]  /*11090*/  STL.64 [R1+0x130], R136 ;  /* 0x0001308801007387 */ /* 0x000fe80000100a00 */
[----:B------:R-:W-:Y:S10]  /*110a0*/  STL.64 [R1+0x138], R138 ;  /* 0x0001388a01007387 */ /* 0x000ff40000100a00 */
[----:B------:R-:W-:Y:S04]  /*110b0*/  STL.64 [R1+0x190], R20 ;  /* 0x0001901401007387 */ /* 0x000fe80000100a00 */
[----:B------:R-:W-:Y:S04]  /*110c0*/  STL.64 [R1+0x198], R22 ;  /* 0x0001981601007387 */ /* 0x000fe80000100a00 */
[----:B------:R-:W-:Y:S04]  /*110d0*/  STL.64 [R1+0x1a0], R16 ;  /* 0x0001a01001007387 */ /* 0x000fe80000100a00 */
[----:B------:R1:W-:Y:S01]  /*110e0*/  STL.64 [R1+0x1a8], R18 ;  /* 0x0001a81201007387 */ /* 0x0003e20000100a00 */
[----:B--2---:R-:W-:Y:S03]  /*110f0*/  HMMA.1688.F32.TF32 R124, R88, R8, R124 ;  /* 0x00000008587c723c */ /* 0x004fe6000008107c */
[----:B------:R-:W2:Y:S05]  /*11100*/  LDSM.16.M88.4 R20, [R219+0x32000] ;  /* 0x03200000db14783b */ /* 0x000eaa0000000200 */
[----:B-1----:R-:W-:Y:S08]  /*11110*/  HMMA.1688.F32.TF32 R16, R208, R4, R168 ;  /* 0x00000004d010723c */ /* 0x002ff000000810a8 */
[-C--:B------:R-:W-:Y:S08]  /*11120*/  HMMA.1688.F32.TF32 R136, R160, R8.reuse, R236 ;  /* 0x00000008a088723c */ /* 0x080ff000000810ec */
[-C--:B------:R-:W-:Y:S08]  /*11130*/  HMMA.1688.F32.TF32 R236, R84, R8.reuse, R112 ;  /* 0x0000000854ec723c */ /* 0x080ff00000081070 */
[----:B------:R-:W-:Y:S01]  /*11140*/  HMMA.1688.F32.TF32 R112, R64, R8, R128 ;  /* 0x000000084070723c */ /* 0x000fe20000081080 */
[----:B------:R-:W-:-:S02]  /*11150*/  IMAD.MOV.U32 R231, RZ, RZ, R0 ;  /* 0x000000ffffe77224 */ /* 0x000fc400078e0000 */
[----:B------:R-:W-:Y:S01]  /*11160*/  IMAD.MOV.U32 R4, RZ, RZ, R18 ;  /* 0x000000ffff047224 */ /* 0x000fe200078e0012 */
[----:B------:R-:W-:Y:S01]  /*11170*/  MOV R5, R17 ;  /* 0x0000001100057202 */ /* 0x000fe20000000f00 */
[----:B------:R-:W-:Y:S02]  /*11180*/  IMAD.MOV.U32 R0, RZ, RZ, R16 ;  /* 0x000000ffff007224 */ /* 0x000fe400078e0010 */
[----:B------:R-:W-:Y:S02]  /*11190*/  IMAD.MOV.U32 R230, RZ, RZ, R2 ;  /* 0x000000ffffe67224 */ /* 0x000fe400078e0002 */
[----:B------:R-:W-:Y:S01]  /*111a0*/  IMAD.MOV.U32 R2, RZ, RZ, R19 ;  /* 0x000000ffff027224 */ /* 0x000fe200078e0013 */
        /* <DEDUP_REMOVED lines=8> */
[----:B------:R-:W-:Y:S04]  /*11230*/  STL.64 [R1+0xa0], R112 ;  /* 0x0000a07001007387 */ /* 0x000fe80000100a00 */
[----:B------:R3:W-:Y:S01]  /*11240*/  STL.64 [R1+0xa8], R114 ;  /* 0x0000a87201007387 */ /* 0x0007e20000100a00 */
[----:B-1----:R-:W-:Y:S01]  /*11250*/  HMMA.1688.F32.TF32 R124, R60, R8, R132 ;  /* 0x000000083c7c723c */ /* 0x002fe20000081084 */
[----:B------:R-:W-:-:S02]  /*11260*/  IMAD.MOV.U32 R220, RZ, RZ, R13 ;  /* 0x000000ffffdc7224 */ /* 0x000fc400078e000d */
[----:B------:R-:W1:Y:S05]  /*11270*/  LDSM.16.M88.4 R16, [R219+0x33000] ;  /* 0x03300000db10783b */ /* 0x000e6a0000000200 */
[----:B---3--:R-:W-:Y:S08]  /*11280*/  HMMA.1688.F32.TF32 R112, R208, R8, R172 ;  /* 0x00000008d070723c */ /* 0x008ff000000810ac */
[----:B--2---:R-:W-:Y:S08]  /*11290*/  HMMA.1688.F32.TF32 R96, R116, R20, R96 ;  /* 0x000000147460723c */ /* 0x004ff00000081060 */
[-C--:B------:R-:W-:Y:S01]  /*112a0*/  HMMA.1688.F32.TF32 R168, R52, R8.reuse, R176 ;  /* 0x0000000834a8723c */ /* 0x080fe200000810b0 */
[----:B------:R-:W-:Y:S07]  /*112b0*/  STL.64 [R1+0x180], R124 ;  /* 0x0001807c01007387 */ /* 0x000fee0000100a00 */
[----:B------:R-:W-:Y:S01]  /*112c0*/  HMMA.1688.F32.TF32 R140, R116, R8, R120 ;  /* 0x00000008748c723c */ /* 0x000fe20000081078 */
[----:B------:R-:W-:Y:S01]  /*112d0*/  MOV R2, R113 ;  /* 0x0000007100027202 */ /* 0x000fe20000000f00 */
[----:B------:R-:W-:Y:S01]  /*112e0*/  IMAD.MOV.U32 R5, RZ, RZ, R112 ;  /* 0x000000ffff057224 */ /* 0x000fe200078e0070 */
[----:B------:R-:W-:Y:S04]  /*112f0*/  STL.64 [R1+0x188], R126 ;  /* 0x0001887e01007387 */ /* 0x000fe80000100a00 */
[----:B------:R-:W-:-:S02]  /*11300*/  IMAD.MOV.U32 R8, RZ, RZ, R115 ;  /* 0x000000ffff087224 */ /* 0x000fc400078e0073 */
[----:B------:R-:W-:-:S03]  /*11310*/  IMAD.MOV.U32 R9, RZ, RZ, R114 ;  /* 0x000000ffff097224 */ /* 0x000fc600078e0072 */
[----:B------:R-:W-:Y:S04]  /*11320*/  STL [R1+0xbf8], R8 ;  /* 0x000bf80801007387 */ /* 0x000fe80000100800 */
[----:B------:R-:W-:Y:S04]  /*11330*/  STL [R1+0xbf4], R9 ;  /* 0x000bf40901007387 */ /* 0x000fe80000100800 */
[----:B------:R-:W-:Y:S04]  /*11340*/  STL [R1+0xbf0], R2 ;  /* 0x000bf00201007387 */ /* 0x000fe80000100800 */
[----:B------:R-:W-:Y:S04]  /*11350*/  STL [R1+0xbec], R5 ;  /* 0x000bec0501007387 */ /* 0x000fe80000100800 */
[----:B------:R-:W2:Y:S04]  /*11360*/  LDL.LU R144, [R1+0xe0] ;  /* 0x0000e00001907983 */ /* 0x000ea80000300800 */
[----:B------:R-:W2:Y:S04]  /*11370*/  LDL.LU R145, [R1+0xe4] ;  /* 0x0000e40001917983 */ /* 0x000ea80000300800 */
[----:B------:R-:W2:Y:S04]  /*11380*/  LDL.LU R146, [R1+0xe8] ;  /* 0x0000e80001927983 */ /* 0x000ea80000300800 */
[----:B------:R-:W2:Y:S04]  /*11390*/  LDL.LU R147, [R1+0xec] ;  /* 0x0000ec0001937983 */ /* 0x000ea80000300800 */
[----:B------:R-:W3:Y:S04]  /*113a0*/  LDL.LU R164, [R1+0x60] ;  /* 0x0000600001a47983 */ /* 0x000ee80000300800 */
[----:B------:R-:W3:Y:S01]  /*113b0*/  LDL.LU R165, [R1+0x64] ;  /* 0x0000640001a57983 */ /* 0x000ee20000300800 */
[-C--:B------:R-:W-:Y:S03]  /*113c0*/  HMMA.1688.F32.TF32 R128, R88, R20.reuse, R100 ;  /* 0x000000145880723c */ /* 0x080fe60000081064 */
[----:B------:R-:W3:Y:S04]  /*113d0*/  LDL.LU R166, [R1+0x68] ;  /* 0x0000680001a67983 */ /* 0x000ee80000300800 */
[----:B------:R-:W3:Y:S01]  /*113e0*/  LDL.LU R167, [R1+0x6c] ;  /* 0x00006c0001a77983 */ /* 0x000ee20000300800 */
[-C--:B------:R-:W-:Y:S03]  /*113f0*/  HMMA.1688.F32.TF32 R100, R64, R20.reuse, R104 ;  /* 0x000000144064723c */ /* 0x080fe60000081068 */
[----:B------:R-:W-:Y:S04]  /*11400*/  STL [R1+0xc28], R96 ;  /* 0x000c286001007387 */ /* 0x000fe80000100800 */
[----:B------:R-:W-:Y:S04]  /*11410*/  STL [R1+0xc24], R97 ;  /* 0x000c246101007387 */ /* 0x000fe80000100800 */
[----:B------:R-:W-:Y:S04]  /*11420*/  STL [R1+0xc20], R98 ;  /* 0x000c206201007387 */ /* 0x000fe80000100800 */
[----:B------:R4:W-:Y:S02]  /*11430*/  STL [R1+0xc1c], R99 ;  /* 0x000c1c6301007387 */ /* 0x0009e40000100800 */
[----:B----4-:R-:W-:Y:S01]  /*11440*/  HMMA.1688.F32.TF32 R96, R60, R20, R108 ;  /* 0x000000143c60723c */ /* 0x010fe2000008106c */
[----:B------:R-:W-:-:S05]  /*11450*/  IMAD.MOV.U32 R221, RZ, RZ, R12 ;  /* 0x000000ffffdd7224 */ /* 0x000fca00078e000c */
[----:B------:R-:W-:Y:S04]  /*11460*/  STL.64 [R1+0xb0], R100 ;  /* 0x0000b06401007387 */ /* 0x000fe80000100a00 */
[----:B------:R-:W-:Y:S01]  /*11470*/  STL.64 [R1+0xb8], R102 ;  /* 0x0000b86601007387 */ /* 0x000fe20000100a00 */
[----:B------:R-:W-:Y:S02]  /*11480*/  IMAD.MOV.U32 R123, RZ, RZ, R140 ;  /* 0x000000ffff7b7224 */ /* 0x000fe400078e008c */
[----:B------:R-:W-:Y:S01]  /*11490*/  IMAD.MOV.U32 R122, RZ, RZ, R141 ;  /* 0x000000ffff7a7224 */ /* 0x000fe200078e008d */
[----:B-1----:R-:W-:Y:S01]  /*114a0*/  HMMA.1688.F32.TF32 R72, R88, R16, R72 ;  /* 0x000000105848723c */ /* 0x002fe20000081048 */
[----:B------:R-:W-:Y:S01]  /*114b0*/  IMAD.MOV.U32 R121, RZ, RZ, R142 ;  /* 0x000000ffff797224 */ /* 0x000fe200078e008e */
[----:B------:R-:W1:Y:S01]  /*114c0*/  LDSM.16.M88.4 R12, [R219+0x34000] ;  /* 0x03400000db0c783b */ /* 0x000e620000000200 */
[----:B------:R-:W-:-:S05]  /*114d0*/  IMAD.MOV.U32 R120, RZ, RZ, R143 ;  /* 0x000000ffff787224 */ /* 0x000fca00078e008f */
[-C--:B------:R-:W-:Y:S01]  /*114e0*/  HMMA.1688.F32.TF32 R140, R160, R20.reuse, R220 ;  /* 0x00000014a08c723c */ /* 0x080fe200000810dc */
[----:B------:R-:W-:Y:S04]  /*114f0*/  STL.64 [R1+0x140], R96 ;  /* 0x0001406001007387 */ /* 0x000fe80000100a00 */
[----:B------:R4:W-:Y:S04]  /*11500*/  STL.64 [R1+0x148], R98 ;  /* 0x0001486201007387 */ /* 0x0009e80000100a00 */
[----:B------:R-:W5:Y:S04]  /*11510*/  LDL.LU R148, [R1+0x120] ;  /* 0x0001200001947983 */ /* 0x000f680000300800 */
[----:B------:R-:W5:Y:S04]  /*11520*/  LDL.LU R149, [R1+0x124] ;  /* 0x0001240001957983 */ /* 0x000f680000300800 */
[----:B------:R-:W5:Y:S04]  /*11530*/  LDL.LU R150, [R1+0x128] ;  /* 0x0001280001967983 */ /* 0x000f680000300800 */
[----:B------:R-:W5:Y:S04]  /*11540*/  LDL.LU R151, [R1+0x12c] ;  /* 0x00012c0001977983 */ /* 0x000f680000300800 */
[----:B------:R-:W1:Y:S04]  /*11550*/  LDL.LU R220, [R1+0xd0] ;  /* 0x0000d00001dc7983 */ /* 0x000e680000300800 */
[----:B------:R-:W1:Y:S04]  /*11560*/  LDL.LU R221, [R1+0xd4] ;  /* 0x0000d40001dd7983 */ /* 0x000e680000300800 */
[----:B------:R-:W1:Y:S04]  /*11570*/  LDL.LU R222, [R1+0xd8] ;  /* 0x0000d80001de7983 */ /* 0x000e680000300800 */
[----:B------:R-:W1:Y:S01]  /*11580*/  LDL.LU R223, [R1+0xdc] ;  /* 0x0000dc0001df7983 */ /* 0x000e620000300800 */
[----:B----4-:R-:W-:Y:S08]  /*11590*/  HMMA.1688.F32.TF32 R96, R208, R20, R156 ;  /* 0x00000014d060723c */ /* 0x010ff0000008109c */
[-C--:B------:R-:W-:Y:S08]  /*115a0*/  HMMA.1688.F32.TF32 R100, R116, R16.reuse, R40 ;  /* 0x000000107464723c */ /* 0x080ff00000081028 */
[----:B------:R-:W-:Y:S01]  /*115b0*/  HMMA.1688.F32.TF32 R40, R64, R16, R76 ;  /* 0x000000104028723c */ /* 0x000fe2000008104c */
[----:B------:R-:W-:-:S02]  /*115c0*/  IMAD.MOV.U32 R124, RZ, RZ, R72 ;  /* 0x000000ffff7c7224 */ /* 0x000fc400078e0048 */
[----:B------:R-:W-:-:S05]  /*115d0*/  IMAD.MOV.U32 R125, RZ, RZ, R73 ;  /* 0x000000ffff7d7224 */ /* 0x000fca00078e0049 */
[----:B------:R-:W-:Y:S01]  /*115e0*/  HMMA.1688.F32.TF32 R172, R52, R20, R244 ;  /* 0x0000001434ac723c */ /* 0x000fe200000810f4 */
[----:B------:R-:W-:Y:S02]  /*115f0*/  IMAD.MOV.U32 R4, RZ, RZ, R96 ;  /* 0x000000ffff047224 */ /* 0x000fe400078e0060 */
[----:B------:R-:W-:-:S05]  /*11600*/  IMAD.MOV.U32 R0, RZ, RZ, R97 ;  /* 0x000000ffff007224 */ /* 0x000fca00078e0061 */
[----:B------:R-:W-:Y:S01]  /*11610*/  HMMA.1688.F32.TF32 R92, R84, R20, R92 ;  /* 0x00000014545c723c */ /* 0x000fe2000008105c */
[----:B------:R-:W-:Y:S02]  /*11620*/  IMAD.MOV.U32 R126, RZ, RZ, R74 ;  /* 0x000000ffff7e7224 */ /* 0x000fe400078e004a */
[----:B------:R-:W-:-:S04]  /*11630*/  IMAD.MOV.U32 R127, RZ, RZ, R75 ;  /* 0x000000ffff7f7224 */ /* 0x000fc800078e004b */
[----:B------:R-:W-:Y:S01]  /*11640*/  IMAD.MOV.U32 R21, RZ, RZ, R98 ;  /* 0x000000ffff157224 */ /* 0x000fe200078e0062 */
[----:B------:R-:W-:Y:S01]  /*11650*/  MOV R20, R99 ;  /* 0x0000006300147202 */ /* 0x000fe20000000f00 */
[----:B------:R-:W-:Y:S01]  /*11660*/  IMAD.MOV.U32 R96, RZ, RZ, R40 ;  /* 0x000000ffff607224 */ /* 0x000fe200078e0028 */
[----:B------:R-:W-:Y:S01]  /*11670*/  MOV R97, R41 ;  /* 0x0000002900617202 */ /* 0x000fe20000000f00 */
[----:B------:R-:W-:Y:S02]  /*11680*/  IMAD.MOV.U32 R98, RZ, RZ, R42 ;  /* 0x000000ffff627224 */ /* 0x000fe400078e002a */
[----:B------:R-:W-:Y:S02]  /*11690*/  IMAD.MOV.U32 R99, RZ, RZ, R43 ;  /* 0x000000ffff637224 */ /* 0x000fe400078e002b */
[-C--:B------:R-:W-:Y:S08]  /*116a0*/  HMMA.1688.F32.TF32 R40, R208, R16.reuse, R152 ;  /* 0x00000010d028723c */ /* 0x080ff00000081098 */
[----:B------:R-:W-:Y:S01]  /*116b0*/  HMMA.1688.F32.TF32 R72, R60, R16, R80 ;  /* 0x000000103c48723c */ /* 0x000fe20000081050 */
[----:B------:R4:W-:Y:S04]  /*116c0*/  STL [R1+0xc08], R20 ;  /* 0x000c081401007387 */ /* 0x0009e80000100800 */
[----:B------:R1:W-:Y:S04]  /*116d0*/  STL [R1+0xc04], R21 ;  /* 0x000c041501007387 */ /* 0x0003e80000100800 */
[----:B------:R1:W-:Y:S04]  /*116e0*/  STL [R1+0xc00], R0 ;  /* 0x000c000001007387 */ /* 0x0003e80000100800 */
[----:B------:R1:W-:Y:S03]  /*116f0*/  STL [R1+0xbfc], R4 ;  /* 0x000bfc0401007387 */ /* 0x0003e60000100800 */
[----:B------:R-:W-:Y:S01]  /*11700*/  IMAD.MOV.U32 R8, RZ, RZ, R40 ;  /* 0x000000ffff087224 */ /* 0x000fe200078e0028 */
[----:B------:R-:W-:Y:S01]  /*11710*/  MOV R5, R43 ;  /* 0x0000002b00057202 */ /* 0x000fe20000000f00 */
[----:B------:R-:W-:-:S02]  /*11720*/  IMAD.MOV.U32 R9, RZ, RZ, R41 ;  /* 0x000000ffff097224 */ /* 0x000fc400078e0029 */
[----:B------:R-:W-:-:S03]  /*11730*/  IMAD.MOV.U32 R2, RZ, RZ, R42 ;  /* 0x000000ffff027224 */ /* 0x000fc600078e002a */
[----:B------:R-:W-:Y:S04]  /*11740*/  STL.64 [R1+0x60], R72 ;  /* 0x0000604801007387 */ /* 0x000fe80000100a00 */
[----:B------:R1:W-:Y:S01]  /*11750*/  STL.64 [R1+0x68], R74 ;  /* 0x0000684a01007387 */ /* 0x0003e20000100a00 */
[----:B---3--:R-:W-:Y:S07]  /*11760*/  HMMA.1688.F32.TF32 R176, R52, R16, R164 ;  /* 0x0000001034b0723c */ /* 0x008fee00000810a4 */
[----:B------:R-:W-:Y:S01]  /*11770*/  IMAD.MOV.U32 R164, RZ, RZ, R24 ;  /* 0x000000ffffa47224 */ /* 0x000fe200078e0018 */
[----:B------:R-:W-:Y:S01]  /*11780*/  MOV R165, R25 ;  /* 0x0000001900a57202 */ /* 0x000fe20000000f00 */
[----:B------:R-:W-:-:S02]  /*11790*/  IMAD.MOV.U32 R166, RZ, RZ, R26 ;  /* 0x000000ffffa67224 */ /* 0x000fc400078e001a */
[----:B------:R-:W-:Y:S01]  /*117a0*/  IMAD.MOV.U32 R167, RZ, RZ, R27 ;  /* 0x000000ffffa77224 */ /* 0x000fe200078e001b */
[----:B-1----:R-:W-:Y:S07]  /*117b0*/  HMMA.1688.F32.TF32 R40, R52, R12, R220 ;  /* 0x0000000c3428723c */ /* 0x002fee00000810dc */
[----:B------:R-:W-:Y:S02]  /*117c0*/  IMAD.MOV.U32 R222, RZ, RZ, R241 ;  /* 0x000000ffffde7224 */ /* 0x000fe400078e00f1 */
[----:B------:R-:W3:Y:S01]  /*117d0*/  LDL.LU R241, [R1+0xc70] ;  /* 0x000c700001f17983 */ /* 0x000ee20000300800 */
[----:B------:R-:W-:-:S03]  /*117e0*/  IMAD.MOV.U32 R223, RZ, RZ, R240 ;  /* 0x000000ffffdf7224 */ /* 0x000fc600078e00f0 */
[----:B------:R-:W2:Y:S04]  /*117f0*/  LDL.LU R240, [R1+0xc6c] ;  /* 0x000c6c0001f07983 */ /* 0x000ea80000300800 */
        /* <DEDUP_REMOVED lines=18> */
[----:B------:R-:W-:-:S03]  /*11920*/  IMAD.MOV.U32 R114, RZ, RZ, R242 ;  /* 0x000000ffff727224 */ /* 0x000fc600078e00f2 */
[----:B------:R-:W5:Y:S01]  /*11930*/  LDL.LU R82, [R1+0x158] ;  /* 0x0001580001527983 */ /* 0x000f620000300800 */
[----:B------:R-:W-:-:S03]  /*11940*/  MOV R115, R243 ;  /* 0x000000f300737202 */ /* 0x000fc60000000f00 */
[----:B------:R-:W5:Y:S01]  /*11950*/  LDL.LU R83, [R1+0x15c] ;  /* 0x00015c0001537983 */ /* 0x000f620000300800 */
[----:B------:R-:W-:Y:S02]  /*11960*/  IMAD.MOV.U32 R220, RZ, RZ, R230 ;  /* 0x000000ffffdc7224 */ /* 0x000fe400078e00e6 */
[----:B------:R-:W-:Y:S02]  /*11970*/  IMAD.MOV.U32 R221, RZ, RZ, R231 ;  /* 0x000000ffffdd7224 */ /* 0x000fe400078e00e7 */
[----:B---3--:R-:W-:Y:S02]  /*11980*/  IMAD.MOV.U32 R113, RZ, RZ, R241 ;  /* 0x000000ffff717224 */ /* 0x008fe400078e00f1 */
[----:B--2---:R-:W-:Y:S02]  /*11990*/  IMAD.MOV.U32 R112, RZ, RZ, R240 ;  /* 0x000000ffff707224 */ /* 0x004fe400078e00f0 */
[----:B------:R-:W2:Y:S04]  /*119a0*/  LDL.LU R240, [R1+0xc58] ;  /* 0x000c580001f07983 */ /* 0x000ea80000300800 */
[----:B------:R-:W2:Y:S04]  /*119b0*/  LDL.LU R241, [R1+0xc54] ;  /* 0x000c540001f17983 */ /* 0x000ea80000300800 */
[----:B------:R-:W2:Y:S04]  /*119c0*/  LDL.LU R242, [R1+0xc50] ;  /* 0x000c500001f27983 */ /* 0x000ea80000300800 */
[----:B------:R-:W2:Y:S01]  /*119d0*/  LDL.LU R243, [R1+0xc4c] ;  /* 0x000c4c0001f37983 */ /* 0x000ea20000300800 */
[-C--:B----4-:R-:W-:Y:S03]  /*119e0*/  HMMA.1688.F32.TF32 R104, R116, R12.reuse, R24 ;  /* 0x0000000c7468723c */ /* 0x090fe60000081018 */
[----:B------:R-:W3:Y:S04]  /*119f0*/  LDL.LU R228, [R1+0x1f0] ;  /* 0x0001f00001e47983 */ /* 0x000ee80000300800 */
[----:B------:R-:W3:Y:S01]  /*11a00*/  LDL.LU R229, [R1+0x1f4] ;  /* 0x0001f40001e57983 */ /* 0x000ee20000300800 */
[----:B------:R-:W-:Y:S03]  /*11a10*/  HMMA.1688.F32.TF32 R24, R60, R12, R44 ;  /* 0x0000000c3c18723c */ /* 0x000fe6000008102c */
[----:B------:R-:W3:Y:S04]  /*11a20*/  LDL.LU R230, [R1+0x1f8] ;  /* 0x0001f80001e67983 */ /* 0x000ee80000300800 */
[----:B------:R-:W3:Y:S04]  /*11a30*/  LDL.LU R231, [R1+0x1fc] ;  /* 0x0001fc0001e77983 */ /* 0x000ee80000300800 */
[----:B------:R-:W4:Y:S04]  /*11a40*/  LDL.LU R152, [R1+0x220] ;  /* 0x0002200001987983 */ /* 0x000f280000300800 */
[----:B------:R-:W4:Y:S04]  /*11a50*/  LDL.LU R153, [R1+0x224] ;  /* 0x0002240001997983 */ /* 0x000f280000300800 */
[----:B------:R-:W4:Y:S04]  /*11a60*/  LDL.LU R154, [R1+0x228] ;  /* 0x00022800019a7983 */ /* 0x000f280000300800 */
[----:B------:R-:W4:Y:S04]  /*11a70*/  LDL.LU R155, [R1+0x22c] ;  /* 0x00022c00019b7983 */ /* 0x000f280000300800 */
[----:B------:R-:W3:Y:S04]  /*11a80*/  LDL.LU R156, [R1+0x210] ;  /* 0x00021000019c7983 */ /* 0x000ee80000300800 */
[----:B------:R-:W3:Y:S04]  /*11a90*/  LDL.LU R157, [R1+0x214] ;  /* 0x00021400019d7983 */ /* 0x000ee80000300800 */
[----:B------:R-:W3:Y:S01]  /*11aa0*/  LDL.LU R158, [R1+0x218] ;  /* 0x00021800019e7983 */ /* 0x000ee20000300800 */
[----:B------:R-:W-:-:S03]  /*11ab0*/  IMAD.MOV.U32 R20, RZ, RZ, R24 ;  /* 0x000000ffff147224 */ /* 0x000fc600078e0018 */
[----:B------:R-:W3:Y:S01]  /*11ac0*/  LDL.LU R159, [R1+0x21c] ;  /* 0x00021c00019f7983 */ /* 0x000ee20000300800 */
[----:B------:R-:W-:Y:S01]  /*11ad0*/  MOV R21, R25 ;  /* 0x0000001900157202 */ /* 0x000fe20000000f00 */
[----:B------:R-:W-:Y:S02]  /*11ae0*/  IMAD.MOV.U32 R0, RZ, RZ, R26 ;  /* 0x000000ffff007224 */ /* 0x000fe400078e001a */
[----:B------:R-:W4:Y:S01]  /*11af0*/  LDL.LU R44, [R1+0x170] ;  /* 0x00017000012c7983 */ /* 0x000f220000300800 */
[----:B------:R-:W-:-:S03]  /*11b00*/  IMAD.MOV.U32 R4, RZ, RZ, R27 ;  /* 0x000000ffff047224 */ /* 0x000fc600078e001b */
[----:B------:R-:W4:Y:S01]  /*11b10*/  LDL.LU R45, [R1+0x174] ;  /* 0x00017400012d7983 */ /* 0x000f220000300800 */
[-C--:B------:R-:W-:Y:S03]  /*11b20*/  HMMA.1688.F32.TF32 R24, R208, R12.reuse, R48 ;  /* 0x0000000cd018723c */ /* 0x080fe60000081030 */
[----:B------:R-:W4:Y:S04]  /*11b30*/  LDL.LU R46, [R1+0x178] ;  /* 0x00017800012e7983 */ /* 0x000f280000300800 */
[----:B------:R-:W4:Y:S04]  /*11b40*/  LDL.LU R47, [R1+0x17c] ;  /* 0x00017c00012f7983 */ /* 0x000f280000300800 */
[----:B------:R-:W4:Y:S04]  /*11b50*/  LDL.LU R48, [R1+0x160] ;  /* 0x0001600001307983 */ /* 0x000f280000300800 */
[----:B------:R-:W4:Y:S04]  /*11b60*/  LDL.LU R49, [R1+0x164] ;  /* 0x0001640001317983 */ /* 0x000f280000300800 */
[----:B------:R-:W4:Y:S04]  /*11b70*/  LDL.LU R50, [R1+0x168] ;  /* 0x0001680001327983 */ /* 0x000f280000300800 */
[----:B------:R-:W4:Y:S01]  /*11b80*/  LDL.LU R51, [R1+0x16c] ;  /* 0x00016c0001337983 */ /* 0x000f220000300800 */
[----:B------:R-:W-:Y:S08]  /*11b90*/  HMMA.1688.F32.TF32 R32, R64, R12, R32 ;  /* 0x0000000c4020723c */ /* 0x000ff00000081020 */
[-C--:B------:R-:W-:Y:S08]  /*11ba0*/  HMMA.1688.F32.TF32 R144, R160, R16.reuse, R144 ;  /* 0x00000010a090723c */ /* 0x080ff00000081090 */
[----:B------:R-:W-:Y:S07]  /*11bb0*/  HMMA.1688.F32.TF32 R68, R84, R16, R68 ;  /* 0x000000105444723c */ /* 0x000fee0000081044 */
[----:B------:R-:W-:Y:S01]  /*11bc0*/  IMAD.MOV.U32 R17, RZ, RZ, R24 ;  /* 0x000000ffff117224 */ /* 0x000fe200078e0018 */
[----:B-----5:R-:W-:Y:S01]  /*11bd0*/  HMMA.1688.F32.TF32 R148, R160, R12, R148 ;  /* 0x0000000ca094723c */ /* 0x020fe20000081094 */
[----:B------:R-:W-:-:S07]  /*11be0*/  IMAD.MOV.U32 R16, RZ, RZ, R25 ;  /* 0x000000ffff107224 */ /* 0x000fce00078e0019 */
[-C--:B------:R-:W-:Y:S01]  /*11bf0*/  HMMA.1688.F32.TF32 R244, R88, R12.reuse, R28 ;  /* 0x0000000c58f4723c */ /* 0x080fe2000008101c */
[----:B------:R-:W3:Y:S07]  /*11c00*/  LDSM.16.M88.4 R28, [R219+0x36000] ;  /* 0x03600000db1c783b */ /* 0x000eee0000000200 */
[----:B--2---:R-:W-:Y:S07]  /*11c10*/  HMMA.1688.F32.TF32 R72, R84, R12, R240 ;  /* 0x0000000c5448723c */ /* 0x004fee00000810f0 */
[----:B------:R-:W-:Y:S01]  /*11c20*/  IMAD.MOV.U32 R243, RZ, RZ, R32 ;  /* 0x000000fffff37224 */ /* 0x000fe200078e0020 */
[----:B------:R-:W-:Y:S01]  /*11c30*/  MOV R12, R27 ;  /* 0x0000001b000c7202 */ /* 0x000fe20000000f00 */
[----:B------:R-:W-:-:S02]  /*11c40*/  IMAD.MOV.U32 R242, RZ, RZ, R33 ;  /* 0x000000fffff27224 */ /* 0x000fc400078e0021 */
[----:B------:R-:W-:Y:S02]  /*11c50*/  IMAD.MOV.U32 R241, RZ, RZ, R34 ;  /* 0x000000fffff17224 */ /* 0x000fe400078e0022 */
[----:B------:R-:W-:Y:S02]  /*11c60*/  IMAD.MOV.U32 R240, RZ, RZ, R35 ;  /* 0x000000fffff07224 */ /* 0x000fe400078e0023 */
[----:B------:R-:W-:Y:S01]  /*11c70*/  IMAD.MOV.U32 R13, RZ, RZ, R26 ;  /* 0x000000ffff0d7224 */ /* 0x000fe200078e001a */
[----:B------:R-:W4:Y:S04]  /*11c80*/  LDSM.16.M88.4 R32, [R219+0x35000] ;  /* 0x03500000db20783b */ /* 0x000f280000000200 */
[----:B------:R1:W2:Y:S04]  /*11c90*/  LDSM.16.M88.4 R24, [R219+0x37000] ;  /* 0x03700000db18783b */ /* 0x0002a80000000200 */
[----:B-1----:R-:W5:Y:S01]  /*11ca0*/  LDL.LU R219, [R1+0xc48] ;  /* 0x000c480001db7983 */ /* 0x002f620000300800 */
[C---:B---3--:R-:W-:Y:S08]  /*11cb0*/  HMMA.1688.F32.TF32 R156, R160.reuse, R28, R156 ;  /* 0x0000001ca09c723c */ /* 0x048ff0000008109c */
[-C--:B----4-:R-:W-:Y:S08]  /*11cc0*/  HMMA.1688.F32.TF32 R152, R160, R32.reuse, R152 ;  /* 0x00000020a098723c */ /* 0x090ff00000081098 */
[-C--:B------:R-:W-:Y:S08]  /*11cd0*/  HMMA.1688.F32.TF32 R44, R52, R32.reuse, R44 ;  /* 0x00000020342c723c */ /* 0x080ff0000008102c */
[----:B------:R-:W-:Y:S08]  /*11ce0*/  HMMA.1688.F32.TF32 R76, R84, R32, R76 ;  /* 0x00000020544c723c */ /* 0x000ff0000008104c */
[C---:B------:R-:W-:Y:S08]  /*11cf0*/  HMMA.1688.F32.TF32 R48, R52.reuse, R28, R48 ;  /* 0x0000001c3430723c */ /* 0x040ff00000081030 */
[----:B--2---:R-:W-:Y:S08]  /*11d00*/  HMMA.1688.F32.TF32 R52, R52, R24, R80 ;  /* 0x000000183434723c */ /* 0x004ff00000081050 */
[----:B------:R-:W-:Y:S08]  /*11d10*/  HMMA.1688.F32.TF32 R80, R84, R28, R108 ;  /* 0x0000001c5450723c */ /* 0x000ff0000008106c */
[-C--:B------:R-:W-:Y:S01]  /*11d20*/  HMMA.1688.F32.TF32 R160, R160, R24.reuse, R228 ;  /* 0x00000018a0a0723c */ /* 0x080fe200000810e4 */
[----:B------:R-:W2:Y:S04]  /*11d30*/  LDL.LU.64 R230, [R1+0xc40] ;  /* 0x000c400001e67983 */ /* 0x000ea80000300a00 */
[----:B------:R-:W2:Y:S03]  /*11d40*/  LDL.LU.64 R228, [R1+0xc38] ;  /* 0x000c380001e47983 */ /* 0x000ea60000300a00 */
[----:B------:R-:W-:Y:S08]  /*11d50*/  HMMA.1688.F32.TF32 R84, R84, R24, R132 ;  /* 0x000000185454723c */ /* 0x000ff00000081084 */
[----:B------:R-:W-:Y:S07]  /*11d60*/  HMMA.1688.F32.TF32 R132, R64, R32, R224 ;  /* 0x000000204084723c */ /* 0x000fee00000810e0 */
[----:B------:R-:W-:Y:S01]  /*11d70*/  IMAD.MOV.U32 R224, RZ, RZ, R195 ;  /* 0x000000ffffe07224 */ /* 0x000fe200078e00c3 */
[----:B------:R-:W-:Y:S01]  /*11d80*/  MOV R225, R198 ;  /* 0x000000c600e17202 */ /* 0x000fe20000000f00 */
[----:B------:R-:W3:Y:S01]  /*11d90*/  LDL.LU R195, [R1+0xc34] ;  /* 0x000c340001c37983 */ /* 0x000ee20000300800 */
[----:B------:R-:W-:-:S03]  /*11da0*/  IMAD.MOV.U32 R226, RZ, RZ, R199 ;  /* 0x000000ffffe27224 */ /* 0x000fc600078e00c7 */
[----:B------:R-:W4:Y:S04]  /*11db0*/  LDL.LU R198, [R1+0xc30] ;  /* 0x000c300001c67983 */ /* 0x000f280000300800 */
[----:B------:R-:W4:Y:S01]  /*11dc0*/  LDL.LU R199, [R1+0xc2c] ;  /* 0x000c2c0001c77983 */ /* 0x000f220000300800 */
[C---:B------:R-:W-:Y:S03]  /*11dd0*/  HMMA.1688.F32.TF32 R200, R208.reuse, R32, R200 ;  /* 0x00000020d0c8723c */ /* 0x040fe600000810c8 */
[----:B------:R-:W2:Y:S05]  /*11de0*/  LDL.LU R227, [R1+0x5c] ;  /* 0x00005c0001e37983 */ /* 0x000eaa0000300800 */
[C---:B------:R-:W-:Y:S08]  /*11df0*/  HMMA.1688.F32.TF32 R204, R208.reuse, R28, R204 ;  /* 0x0000001cd0cc723c */ /* 0x040ff000000810cc */
[----:B------:R-:W-:Y:S01]  /*11e00*/  HMMA.1688.F32.TF32 R208, R208, R24, R56 ;  /* 0x00000018d0d0723c */ /* 0x000fe20000081038 */
[----:B------:R-:W-:Y:S04]  /*11e10*/  LDS R56, [R252+0x6080] ;  /* 0x00608000fc387984 */ /* 0x000fe80000000800 */
[----:B------:R-:W-:Y:S04]  /*11e20*/  LDS R58, [R252+0x7080] ;  /* 0x00708000fc3a7984 */ /* 0x000fe80000000800 */
[----:B------:R-:W-:Y:S04]  /*11e30*/  LDS R57, [R3+0x6080] ;  /* 0x0060800003397984 */ /* 0x000fe80000000800 */
[----:B------:R-:W1:Y:S01]  /*11e40*/  LDS R59, [R3+0x7080] ;  /* 0x00708000033b7984 */ /* 0x000e620000000800 */
[----:B------:R-:W-:Y:S11]  /*11e50*/  HMMA.1688.F32.TF32 R188, R60, R32, R188 ;  /* 0x000000203cbc723c */ /* 0x000ff600000810bc */
[----:B------:R-:W-:Y:S11]  /*11e60*/  @!UPT UIADD3 URZ, URZ, URZ, URZ ;  /* 0x0000003f3f3ff290 */ /* 0x000ff6000fffe03f */
[----:B------:R-:W-:Y:S01]  /*11e70*/  @!UPT UIADD3 URZ, URZ, URZ, URZ ;  /* 0x0000003f3f3ff290 */ /* 0x000fe2000fffe03f */
[----:B------:R1:W-:Y:S02]  /*11e80*/  STL.64 [R1+0xb90], R190 ;  /* 0x000b90be01007387 */ /* 0x0003e40000100a00 */
[C---:B-1----:R-:W-:Y:S08]  /*11e90*/  HMMA.1688.F32.TF32 R172, R56.reuse, R22, R172 ;  /* 0x0000001638ac723c */ /* 0x042ff000000810ac */
[C---:B------:R-:W-:Y:S08]  /*11ea0*/  HMMA.1688.F32.TF32 R176, R56.reuse, R18, R176 ;  /* 0x0000001238b0723c */ /* 0x040ff000000810b0 */
[----:B------:R-:W-:Y:S01]  /*11eb0*/  HMMA.1688.F32.TF32 R40, R56, R14, R40 ;  /* 0x0000000e3828723c */ /* 0x000fe20000081028 */
[----:B------:R1:W-:Y:S01]  /*11ec0*/  STL.64 [R1+0xb88], R188 ;  /* 0x000b88bc01007387 */ /* 0x0003e20000100a00 */
[----:B------:R-:W-:-:S02]  /*11ed0*/  IMAD.MOV.U32 R191, RZ, RZ, R240 ;  /* 0x000000ffffbf7224 */ /* 0x000fc400078e00f0 */
[----:B------:R-:W-:Y:S02]  /*11ee0*/  IMAD.MOV.U32 R190, RZ, RZ, R241 ;  /* 0x000000ffffbe7224 */ /* 0x000fe400078e00f1 */
[----:B------:R-:W-:Y:S02]  /*11ef0*/  IMAD.MOV.U32 R240, RZ, RZ, R124 ;  /* 0x000000fffff07224 */ /* 0x000fe400078e007c */
[----:B------:R-:W-:Y:S02]  /*11f00*/  IMAD.MOV.U32 R241, RZ, RZ, R125 ;  /* 0x000000fffff17224 */ /* 0x000fe400078e007d */
[----:B-1----:R-:W-:Y:S01]  /*11f10*/  IMAD.MOV.U32 R189, RZ, RZ, R242 ;  /* 0x000000ffffbd7224 */ /* 0x002fe200078e00f2 */
[----:B------:R-:W-:Y:S01]  /*11f20*/  MOV R242, R126 ;  /* 0x0000007e00f27202 */ /* 0x000fe20000000f00 */
[----:B------:R-:W-:Y:S02]  /*11f30*/  IMAD.MOV.U32 R188, RZ, RZ, R243 ;  /* 0x000000ffffbc7224 */ /* 0x000fe400078e00f3 */
[----:B------:R-:W-:Y:S01]  /*11f40*/  IMAD.MOV.U32 R243, RZ, RZ, R127 ;  /* 0x000000fffff37224 */ /* 0x000fe200078e007f */
[C---:B---3--:R-:W-:Y:S08]  /*11f50*/  HMMA.1688.F32.TF32 R192, R60.reuse, R28, R192 ;  /* 0x0000001c3cc0723c */ /* 0x048ff000000810c0 */
[----:B----4-:R-:W-:Y:S01]  /*11f60*/  HMMA.1688.F32.TF32 R196, R60, R24, R196 ;  /* 0x000000183cc4723c */ /* 0x010fe200000810c4 */
[----:B------:R-:W-:Y:S04]  /*11f70*/  LDS R60, [R252+0x6000] ;  /* 0x00600000fc3c7984 */ /* 0x000fe80000000800 */
[----:B------:R-:W-:Y:S03]  /*11f80*/  LDS R62, [R252+0x7000] ;  /* 0x00700000fc3e7984 */ /* 0x000fe60000000800 */
[----:B------:R-:W-:Y:S01]  /*11f90*/  HMMA.1688.F32.TF32 R108, R116, R32, R112 ;  /* 0x00000020746c723c */ /* 0x000fe20000081070 */
[----:B------:R-:W-:Y:S04]  /*11fa0*/  LDS R61, [R3+0x6000] ;  /* 0x00600000033d7984 */ /* 0x000fe80000000800 */
[----:B------:R-:W1:Y:S04]  /*11fb0*/  LDS R63, [R3+0x7000] ;  /* 0x00700000033f7984 */ /* 0x000e680000000800 */
[----:B------:R-:W-:Y:S04]  /*11fc0*/  STL.64 [R1+0xba0], R194 ;  /* 0x000ba0c201007387 */ /* 0x000fe80000100a00 */
[----:B------:R3:W-:Y:S04]  /*11fd0*/  STL.64 [R1+0xb98], R192 ;  /* 0x000b98c001007387 */ /* 0x0007e80000100a00 */
[----:B------:R-:W-:Y:S04]  /*11fe0*/  STL.64 [R1+0xbb0], R198 ;  /* 0x000bb0c601007387 */ /* 0x000fe80000100a00 */
[----:B------:R4:W-:Y:S04]  /*11ff0*/  STL.64 [R1+0xba8], R196 ;  /* 0x000ba8c401007387 */ /* 0x0009e80000100a00 */
[----:B------:R-:W-:Y:S04]  /*12000*/  STL.64 [R1+0xbc0], R202 ;  /* 0x000bc0ca01007387 */ /* 0x000fe80000100a00 */
[----:B------:R-:W-:Y:S04]  /*12010*/  STL.64 [R1+0xbb8], R200 ;  /* 0x000bb8c801007387 */ /* 0x000fe80000100a00 */
[----:B------:R-:W-:Y:S04]  /*12020*/  STL.64 [R1+0xbd0], R206 ;  /* 0x000bd0ce01007387 */ /* 0x000fe80000100a00 */
[----:B------:R-:W-:Y:S04]  /*12030*/  STL.64 [R1+0xbc8], R204 ;  /* 0x000bc8cc01007387 */ /* 0x000fe80000100a00 */
[----:B------:R1:W-:Y:S04]  /*12040*/  STL [R1+0xb80], R172 ;  /* 0x000b80ac01007387 */ /* 0x0003e80000100800 */
[----:B------:R1:W-:Y:S04]  /*12050*/  STL [R1+0xb7c], R173 ;  /* 0x000b7cad01007387 */ /* 0x0003e80000100800 */
[----:B------:R1:W-:Y:S04]  /*12060*/  STL [R1+0xb78], R174 ;  /* 0x000b78ae01007387 */ /* 0x0003e80000100800 */
[----:B------:R1:W-:Y:S01]  /*12070*/  STL [R1+0xb74], R175 ;  /* 0x000b74af01007387 */ /* 0x0003e20000100800 */
[----:B---3--:R-:W-:-:S03]  /*12080*/  MOV R192, R96 ;  /* 0x0000006000c07202 */ /* 0x008fc60000000f00 */
[----:B------:R-:W-:Y:S01]  /*12090*/  STL [R1+0xb84], R178 ;  /* 0x000b84b201007387 */ /* 0x000fe20000100800 */
[----:B------:R-:W-:-:S03]  /*120a0*/  IMAD.MOV.U32 R193, RZ, RZ, R97 ;  /* 0x000000ffffc17224 */ /* 0x000fc600078e0061 */
[----:B------:R-:W-:Y:S01]  /*120b0*/  STL [R1+0xb70], R179 ;  /* 0x000b70b301007387 */ /* 0x000fe20000100800 */
[----:B------:R-:W-:-:S03]  /*120c0*/  IMAD.MOV.U32 R194, RZ, RZ, R98 ;  /* 0x000000ffffc27224 */ /* 0x000fc600078e0062 */
[----:B------:R-:W-:Y:S01]  /*120d0*/  STL [R1+0xb6c], R42 ;  /* 0x000b6c2a01007387 */ /* 0x000fe20000100800 */
[----:B------:R-:W-:-:S03]  /*120e0*/  IMAD.MOV.U32 R195, RZ, RZ, R99 ;  /* 0x000000ffffc37224 */ /* 0x000fc600078e0063 */
[----:B------:R-:W-:Y:S04]  /*120f0*/  STL [R1+0xb68], R43 ;  /* 0x000b682b01007387 */ /* 0x000fe80000100800 */
[----:B------:R-:W3:Y:S04]  /*12100*/  LDL.LU R96, [R1+0xc28] ;  /* 0x000c280001607983 */ /* 0x000ee80000300800 */
[----:B------:R-:W3:Y:S04]  /*12110*/  LDL.LU R97, [R1+0xc24] ;  /* 0x000c240001617983 */ /* 0x000ee80000300800 */
[----:B------:R-:W3:Y:S04]  /*12120*/  LDL.LU R98, [R1+0xc20] ;  /* 0x000c200001627983 */ /* 0x000ee80000300800 */
[----:B------:R-:W3:Y:S04]  /*12130*/  LDL.LU R99, [R1+0xc1c] ;  /* 0x000c1c0001637983 */ /* 0x000ee80000300800 */
[----:B----4-:R-:W4:Y:S04]  /*12140*/  LDL.LU R196, [R1+0xb0] ;  /* 0x0000b00001c47983 */ /* 0x010f280000300800 */
[----:B------:R-:W4:Y:S04]  /*12150*/  LDL.LU R197, [R1+0xb4] ;  /* 0x0000b40001c57983 */ /* 0x000f280000300800 */
[----:B------:R-:W4:Y:S04]  /*12160*/  LDL.LU R198, [R1+0xb8] ;  /* 0x0000b80001c67983 */ /* 0x000f280000300800 */
[----:B------:R-:W4:Y:S04]  /*12170*/  LDL.LU R199, [R1+0xbc] ;  /* 0x0000bc0001c77983 */ /* 0x000f280000300800 */
[----:B------:R-:W3:Y:S04]  /*12180*/  LDL.LU R124, [R1+0xc18] ;  /* 0x000c1800017c7983 */ /* 0x000ee80000300800 */
[----:B------:R-:W3:Y:S04]  /*12190*/  LDL.LU R125, [R1+0xc14] ;  /* 0x000c1400017d7983 */ /* 0x000ee80000300800 */
[----:B------:R-:W3:Y:S04]  /*121a0*/  LDL.LU R126, [R1+0xc10] ;  /* 0x000c1000017e7983 */ /* 0x000ee80000300800 */
[----:B------:R-:W3:Y:S04]  /*121b0*/  LDL.LU R127, [R1+0xc0c] ;  /* 0x000c0c00017f7983 */ /* 0x000ee80000300800 */
[----:B-1----:R-:W3:Y:S04]  /*121c0*/  LDL.LU R172, [R1+0x130] ;  /* 0x0001300001ac7983 */ /* 0x002ee80000300800 */
[----:B------:R-:W3:Y:S04]  /*121d0*/  LDL.LU R173, [R1+0x134] ;  /* 0x0001340001ad7983 */ /* 0x000ee80000300800 */
[----:B------:R-:W4:Y:S04]  /*121e0*/  LDL.LU R174, [R1+0x138] ;  /* 0x0001380001ae7983 */ /* 0x000f280000300800 */
        /* <DEDUP_REMOVED lines=8> */
[----:B------:R-:W4:Y:S01]  /*12270*/  LDL.LU R207, [R1+0x19c] ;  /* 0x00019c0001cf7983 */ /* 0x000f220000300800 */
[C---:B------:R-:W-:Y:S08]  /*12280*/  HMMA.1688.F32.TF32 R112, R116.reuse, R28, R164 ;  /* 0x0000001c7470723c */ /* 0x040ff000000810a4 */
[----:B------:R-:W-:Y:S08]  /*12290*/  HMMA.1688.F32.TF32 R116, R116, R24, R220 ;  /* 0x000000187474723c */ /* 0x000ff000000810dc */
[C---:B--2---:R-:W-:Y:S07]  /*122a0*/  HMMA.1688.F32.TF32 R220, R88.reuse, R32, R228 ;  /* 0x0000002058dc723c */ /* 0x044fee00000810e4 */
[----:B------:R-:W-:Y:S01]  /*122b0*/  IMAD.MOV.U32 R228, RZ, RZ, R123 ;  /* 0x000000ffffe47224 */ /* 0x000fe200078e007b */
[----:B-----5:R-:W-:Y:S01]  /*122c0*/  HMMA.1688.F32.TF32 R216, R88, R28, R216 ;  /* 0x0000001c58d8723c */ /* 0x020fe200000810d8 */
[----:B------:R-:W-:Y:S01]  /*122d0*/  IMAD.MOV.U32 R229, RZ, RZ, R122 ;  /* 0x000000ffffe57224 */ /* 0x000fe200078e007a */
[----:B------:R-:W-:Y:S01]  /*122e0*/  LDS R123, [R3+0x7180] ;  /* 0x00718000037b7984 */ /* 0x000fe20000000800 */
[----:B------:R-:W-:-:S02]  /*122f0*/  IMAD.MOV.U32 R230, RZ, RZ, R121 ;  /* 0x000000ffffe67224 */ /* 0x000fc400078e0079 */
[----:B------:R-:W-:Y:S01]  /*12300*/  IMAD.MOV.U32 R231, RZ, RZ, R120 ;  /* 0x000000ffffe77224 */ /* 0x000fe200078e0078 */
[----:B------:R-:W-:Y:S02]  /*12310*/  LDS R122, [R252+0x7180] ;  /* 0x00718000fc7a7984 */ /* 0x000fe40000000800 */
[----:B------:R-:W-:Y:S02]  /*12320*/  HMMA.1688.F32.TF32 R212, R88, R24, R212 ;  /* 0x0000001858d4723c */ /* 0x000fe400000810d4 */
[----:B------:R-:W-:Y:S04]  /*12330*/  LDS R88, [R252+0x6100] ;  /* 0x00610000fc587984 */ /* 0x000fe80000000800 */
[----:B------:R-:W-:Y:S04]  /*12340*/  LDS R90, [R252+0x7100] ;  /* 0x00710000fc5a7984 */ /* 0x000fe80000000800 */
[----:B------:R-:W-:Y:S04]  /*12350*/  LDS R89, [R3+0x6100] ;  /* 0x0061000003597984 */ /* 0x000fe80000000800 */
[----:B------:R-:W1:Y:S04]  /*12360*/  LDS R91, [R3+0x7100] ;  /* 0x00710000035b7984 */ /* 0x000e680000000800 */
[----:B------:R-:W-:Y:S04]  /*12370*/  LDS R120, [R252+0x6180] ;  /* 0x00618000fc787984 */ /* 0x000fe80000000800 */
[----:B------:R-:W2:Y:S01]  /*12380*/  LDS R121, [R3+0x6180] ;  /* 0x0061800003797984 */ /* 0x000ea20000000800 */
[C---:B------:R-:W-:Y:S08]  /*12390*/  HMMA.1688.F32.TF32 R180, R64.reuse, R28, R180 ;  /* 0x0000001c40b4723c */ /* 0x040ff000000810b4 */
[----:B------:R-:W-:Y:S08]  /*123a0*/  HMMA.1688.F32.TF32 R184, R64, R24, R184 ;  /* 0x0000001840b8723c */ /* 0x000ff000000810b8 */
[C---:B------:R-:W-:Y:S08]  /*123b0*/  HMMA.1688.F32.TF32 R36, R60.reuse, R6, R36 ;  /* 0x000000063c24723c */ /* 0x040ff00000081024 */
[C---:B------:R-:W-:Y:S08]  /*123c0*/  HMMA.1688.F32.TF32 R136, R60.reuse, R10, R136 ;  /* 0x0000000a3c88723c */ /* 0x040ff00000081088 */
[C---:B------:R-:W-:Y:S08]  /*123d0*/  HMMA.1688.F32.TF32 R140, R60.reuse, R22, R140 ;  /* 0x000000163c8c723c */ /* 0x040ff0000008108c */
[C---:B------:R-:W-:Y:S08]  /*123e0*/  HMMA.1688.F32.TF32 R144, R60.reuse, R18, R144 ;  /* 0x000000123c90723c */ /* 0x040ff00000081090 */
[C---:B------:R-:W-:Y:S08]  /*123f0*/  HMMA.1688.F32.TF32 R148, R60.reuse, R14, R148 ;  /* 0x0000000e3c94723c */ /* 0x040ff00000081094 */
[C---:B------:R-:W-:Y:S08]  /*12400*/  HMMA.1688.F32.TF32 R152, R60.reuse, R34, R152 ;  /* 0x000000223c98723c */ /* 0x040ff00000081098 */
[C---:B------:R-:W-:Y:S08]  /*12410*/  HMMA.1688.F32.TF32 R156, R60.reuse, R30, R156 ;  /* 0x0000001e3c9c723c */ /* 0x040ff0000008109c */
[----:B------:R-:W-:Y:S08]  /*12420*/  HMMA.1688.F32.TF32 R160, R60, R26, R160 ;  /* 0x0000001a3ca0723c */ /* 0x000ff000000810a0 */
[C---:B------:R-:W-:Y:S01]  /*12430*/  HMMA.1688.F32.TF32 R164, R56.reuse, R6, R232 ;  /* 0x0000000638a4723c */ /* 0x040fe200000810e8 */
[----:B------:R-:W-:Y:S04]  /*12440*/  LDS R232, [R252+0x6380] ;  /* 0x00638000fce87984 */ /* 0x000fe80000000800 */
[----:B------:R-:W-:Y:S03]  /*12450*/  LDS R234, [R252+0x7380] ;  /* 0x00738000fcea7984 */ /* 0x000fe60000000800 */
[C---:B------:R-:W-:Y:S01]  /*12460*/  HMMA.1688.F32.TF32 R168, R56.reuse, R10, R168 ;  /* 0x0000000a38a8723c */ /* 0x040fe200000810a8 */
[----:B------:R-:W-:Y:S04]  /*12470*/  LDS R233, [R3+0x6380] ;  /* 0x0063800003e97984 */ /* 0x000fe80000000800 */
[----:B------:R-:W-:Y:S03]  /*12480*/  LDS R235, [R3+0x7380] ;  /* 0x0073800003eb7984 */ /* 0x000fe60000000800 */
[C---:B------:R-:W-:Y:S08]  /*12490*/  HMMA.1688.F32.TF32 R44, R56.reuse, R34, R44 ;  /* 0x00000022382c723c */ /* 0x040ff0000008102c */
[C---:B------:R-:W-:Y:S08]  /*124a0*/  HMMA.1688.F32.TF32 R48, R56.reuse, R30, R48 ;  /* 0x0000001e3830723c */ /* 0x040ff00000081030 */
[----:B------:R-:W-:Y:S08]  /*124b0*/  HMMA.1688.F32.TF32 R52, R56, R26, R52 ;  /* 0x0000001a3834723c */ /* 0x000ff00000081034 */
[C---:B-1----:R-:W-:Y:S08]  /*124c0*/  HMMA.1688.F32.TF32 R56, R88.reuse, R6, R248 ;  /* 0x000000065838723c */ /* 0x042ff000000810f8 */
        /* <DEDUP_REMOVED lines=8> */
[C---:B------:R-:W-:Y:S08]  /*12550*/  HMMA.1688.F32.TF32 R76, R88.reuse, R34, R76 ;  /* 0x00000022584c723c */ /* 0x040ff0000008104c */
[C---:B------:R-:W-:Y:S08]  /*12560*/  HMMA.1688.F32.TF32 R80, R88.reuse, R30, R80 ;  /* 0x0000001e5850723c */ /* 0x040ff00000081050 */
[----:B------:R-:W-:Y:S08]  /*12570*/  HMMA.1688.F32.TF32 R84, R88, R26, R84 ;  /* 0x0000001a5854723c */ /* 0x000ff00000081054 */
[C---:B--2---:R-:W-:Y:S01]  /*12580*/  HMMA.1688.F32.TF32 R88, R120.reuse, R6, R224 ;  /* 0x000000067858723c */ /* 0x044fe200000810e0 */
[----:B------:R-:W-:Y:S04]  /*12590*/  LDS R224, [R252+0x6280] ;  /* 0x00628000fce07984 */ /* 0x000fe80000000800 */
[----:B------:R-:W-:Y:S04]  /*125a0*/  LDS R226, [R252+0x7280] ;  /* 0x00728000fce27984 */ /* 0x000fe80000000800 */
[----:B------:R-:W-:Y:S04]  /*125b0*/  LDS R225, [R3+0x6280] ;  /* 0x0062800003e17984 */ /* 0x000fe80000000800 */
[----:B------:R-:W1:Y:S01]  /*125c0*/  LDS R227, [R3+0x7280] ;  /* 0x0072800003e37984 */ /* 0x000e620000000800 */
[C---:B------:R-:W-:Y:S03]  /*125d0*/  HMMA.1688.F32.TF32 R92, R120.reuse, R10, R228 ;  /* 0x0000000a785c723c */ /* 0x040fe600000810e4 */
[----:B------:R-:W-:Y:S04]  /*125e0*/  LDS R228, [R252+0x6300] ;  /* 0x00630000fce47984 */ /* 0x000fe80000000800 */
[----:B------:R-:W-:Y:S01]  /*125f0*/  LDS R230, [R252+0x7300] ;  /* 0x00730000fce67984 */ /* 0x000fe20000000800 */
[C---:B---3--:R-:W-:Y:S03]  /*12600*/  HMMA.1688.F32.TF32 R96, R120.reuse, R22, R96 ;  /* 0x000000167860723c */ /* 0x048fe60000081060 */
[----:B------:R-:W-:Y:S04]  /*12610*/  LDS R229, [R3+0x6300] ;  /* 0x0063000003e57984 */ /* 0x000fe80000000800 */
[----:B------:R-:W2:Y:S01]  /*12620*/  LDS R231, [R3+0x7300] ;  /* 0x0073000003e77984 */ /* 0x000ea20000000800 */
[C---:B------:R-:W-:Y:S08]  /*12630*/  HMMA.1688.F32.TF32 R100, R120.reuse, R18, R100 ;  /* 0x000000127864723c */ /* 0x040ff00000081064 */
[C---:B------:R-:W-:Y:S08]  /*12640*/  HMMA.1688.F32.TF32 R104, R120.reuse, R14, R104 ;  /* 0x0000000e7868723c */ /* 0x040ff00000081068 */
[----:B------:R-:W-:Y:S08]  /*12650*/  HMMA.1688.F32.TF32 R108, R120, R34, R108 ;  /* 0x00000022786c723c */ /* 0x000ff0000008106c */
[C---:B-1----:R-:W-:Y:S08]  /*12660*/  HMMA.1688.F32.TF32 R192, R224.reuse, R18, R192 ;  /* 0x00000012e0c0723c */ /* 0x042ff000000810c0 */
[C---:B------:R-:W-:Y:S08]  /*12670*/  HMMA.1688.F32.TF32 R188, R224.reuse, R14, R188 ;  /* 0x0000000ee0bc723c */ /* 0x040ff000000810bc */
[----:B------:R-:W-:Y:S08]  /*12680*/  HMMA.1688.F32.TF32 R132, R224, R34, R132 ;  /* 0x00000022e084723c */ /* 0x000ff00000081084 */
[C---:B------:R-:W-:Y:S08]  /*12690*/  HMMA.1688.F32.TF32 R112, R120.reuse, R30, R112 ;  /* 0x0000001e7870723c */ /* 0x040ff00000081070 */
[----:B------:R-:W-:Y:S08]  /*126a0*/  HMMA.1688.F32.TF32 R116, R120, R26, R116 ;  /* 0x0000001a7874723c */ /* 0x000ff00000081074 */
[C---:B----4-:R-:W-:Y:S08]  /*126b0*/  HMMA.1688.F32.TF32 R120, R236.reuse, R6, R172 ;  /* 0x00000006ec78723c */ /* 0x050ff000000810ac */
[----:B------:R-:W-:Y:S08]  /*126c0*/  HMMA.1688.F32.TF32 R172, R236, R14, R244 ;  /* 0x0000000eecac723c */ /* 0x000ff000000810f4 */
[C---:B------:R-:W-:Y:S08]  /*126d0*/  HMMA.1688.F32.TF32 R196, R224.reuse, R22, R196 ;  /* 0x00000016e0c4723c */ /* 0x040ff000000810c4 */
[----:B------:R-:W-:Y:S08]  /*126e0*/  HMMA.1688.F32.TF32 R200, R224, R10, R200 ;  /* 0x0000000ae0c8723c */ /* 0x000ff000000810c8 */
[----:B------:R-:W-:Y:S01]  /*126f0*/  HMMA.1688.F32.TF32 R220, R236, R34, R220 ;  /* 0x00000022ecdc723c */ /* 0x000fe200000810dc */
[----:B------:R1:W-:Y:S04]  /*12700*/  STL.64 [R1+0x130], R192 ;  /* 0x000130c001007387 */ /* 0x0003e80000100a00 */
[----:B------:R3:W-:Y:S01]  /*12710*/  STL.64 [R1+0x138], R194 ;  /* 0x000138c201007387 */ /* 0x0007e20000100a00 */
[----:B------:R-:W-:-:S03]  /*12720*/  IMAD.MOV.U32 R251, RZ, RZ, R172 ;  /* 0x000000fffffb7224 */ /* 0x000fc600078e00ac */
[----:B-1----:R-:W4:Y:S04]  /*12730*/  LDL.LU R192, [R1+0x60] ;  /* 0x0000600001c07983 */ /* 0x002f280000300800 */
[----:B------:R1:W-:Y:S04]  /*12740*/  STL.64 [R1+0x120], R188 ;  /* 0x000120bc01007387 */ /* 0x0003e80000100a00 */
[----:B------:R5:W-:Y:S04]  /*12750*/  STL.64 [R1+0x128], R190 ;  /* 0x000128be01007387 */ /* 0x000be80000100a00 */
[----:B------:R1:W-:Y:S01]  /*12760*/  STL.64 [R1+0x110], R132 ;  /* 0x0001108401007387 */ /* 0x0003e20000100a00 */
[----:B------:R-:W-:-:S03]  /*12770*/  IMAD.MOV.U32 R178, RZ, RZ, R196 ;  /* 0x000000ffffb27224 */ /* 0x000fc600078e00c4 */
[----:B------:R1:W-:Y:S01]  /*12780*/  STL.64 [R1+0x118], R134 ;  /* 0x0001188601007387 */ /* 0x0003e20000100a00 */
[----:B------:R-:W-:-:S03]  /*12790*/  IMAD.MOV.U32 R250, RZ, RZ, R173 ;  /* 0x000000fffffa7224 */ /* 0x000fc600078e00ad */
[----:B------:R-:W4:Y:S01]  /*127a0*/  LDL.LU R193, [R1+0x64] ;  /* 0x0000640001c17983 */ /* 0x000f220000300800 */
[----:B------:R-:W-:-:S03]  /*127b0*/  IMAD.MOV.U32 R172, RZ, RZ, R197 ;  /* 0x000000ffffac7224 */ /* 0x000fc600078e00c5 */
[----:B---3--:R-:W4:Y:S01]  /*127c0*/  LDL.LU R194, [R1+0x68] ;  /* 0x0000680001c27983 */ /* 0x008f220000300800 */
[----:B------:R-:W-:Y:S01]  /*127d0*/  IMAD.MOV.U32 R249, RZ, RZ, R174 ;  /* 0x000000fffff97224 */ /* 0x000fe200078e00ae */
[----:B------:R-:W-:Y:S02]  /*127e0*/  HMMA.1688.F32.TF32 R244, R236, R30, R216 ;  /* 0x0000001eecf4723c */ /* 0x000fe400000810d8 */
[----:B------:R-:W4:Y:S01]  /*127f0*/  LDL.LU R195, [R1+0x6c] ;  /* 0x00006c0001c37983 */ /* 0x000f220000300800 */
[----:B------:R-:W-:-:S03]  /*12800*/  IMAD.MOV.U32 R173, RZ, RZ, R198 ;  /* 0x000000ffffad7224 */ /* 0x000fc600078e00c6 */
[----:B------:R-:W3:Y:S01]  /*12810*/  LDL.LU R196, [R1+0x140] ;  /* 0x0001400001c47983 */ /* 0x000ee20000300800 */
[----:B------:R-:W-:Y:S01]  /*12820*/  IMAD.MOV.U32 R174, RZ, RZ, R199 ;  /* 0x000000ffffae7224 */ /* 0x000fe200078e00c7 */
[----:B------:R-:W-:Y:S02]  /*12830*/  HMMA.1688.F32.TF32 R216, R236, R26, R212 ;  /* 0x0000001aecd8723c */ /* 0x000fe400000810d4 */
[----:B------:R-:W3:Y:S01]  /*12840*/  LDL.LU R197, [R1+0x144] ;  /* 0x0001440001c57983 */ /* 0x000ee20000300800 */
[----:B------:R-:W-:-:S03]  /*12850*/  IMAD.MOV.U32 R248, RZ, RZ, R175 ;  /* 0x000000fffff87224 */ /* 0x000fc600078e00af */
[----:B------:R-:W3:Y:S01]  /*12860*/  LDL.LU R198, [R1+0x148] ;  /* 0x0001480001c67983 */ /* 0x000ee20000300800 */
[----:B------:R-:W-:Y:S01]  /*12870*/  IMAD.MOV.U32 R215, RZ, RZ, R200 ;  /* 0x000000ffffd77224 */ /* 0x000fe200078e00c8 */
[----:B------:R-:W-:Y:S01]  /*12880*/  MOV R213, R202 ;  /* 0x000000ca00d57202 */ /* 0x000fe20000000f00 */
[----:B------:R-:W-:Y:S01]  /*12890*/  IMAD.MOV.U32 R214, RZ, RZ, R201 ;  /* 0x000000ffffd67224 */ /* 0x000fe200078e00c9 */
[----:B------:R-:W3:Y:S01]  /*128a0*/  LDL.LU R199, [R1+0x14c] ;  /* 0x00014c0001c77983 */ /* 0x000ee20000300800 */
[----:B------:R-:W-:Y:S01]  /*128b0*/  MOV R175, R220 ;  /* 0x000000dc00af7202 */ /* 0x000fe20000000f00 */
[----:B------:R-:W-:Y:S02]  /*128c0*/  IMAD.MOV.U32 R179, RZ, RZ, R221 ;  /* 0x000000ffffb37224 */ /* 0x000fe400078e00dd */
[----:B------:R-:W2:Y:S01]  /*128d0*/  LDL.LU R200, [R1+0x180] ;  /* 0x0001800001c87983 */ /* 0x000ea20000300800 */
[----:B------:R-:W-:Y:S02]  /*128e0*/  IMAD.MOV.U32 R42, RZ, RZ, R222 ;  /* 0x000000ffff2a7224 */ /* 0x000fe400078e00de */
[----:B------:R-:W-:Y:S01]  /*128f0*/  IMAD.MOV.U32 R43, RZ, RZ, R223 ;  /* 0x000000ffff2b7224 */ /* 0x000fe200078e00df */
[----:B------:R-:W2:Y:S01]  /*12900*/  LDL.LU R201, [R1+0x184] ;  /* 0x0001840001c97983 */ /* 0x000ea20000300800 */
[----:B------:R-:W-:Y:S01]  /*12910*/  IMAD.MOV.U32 R212, RZ, RZ, R203 ;  /* 0x000000ffffd47224 */ /* 0x000fe200078e00cb */
[----:B------:R-:W-:Y:S02]  /*12920*/  HMMA.1688.F32.TF32 R220, R224, R6, R204 ;  /* 0x00000006e0dc723c */ /* 0x000fe400000810cc */
[----:B------:R-:W2:Y:S04]  /*12930*/  LDL.LU R202, [R1+0x188] ;  /* 0x0001880001ca7983 */ /* 0x000ea80000300800 */
[----:B------:R-:W2:Y:S01]  /*12940*/  LDL.LU R203, [R1+0x18c] ;  /* 0x00018c0001cb7983 */ /* 0x000ea20000300800 */
[----:B-1----:R-:W-:-:S03]  /*12950*/  MOV R188, R20 ;  /* 0x0000001400bc7202 */ /* 0x002fc60000000f00 */
[----:B------:R-:W2:Y:S01]  /*12960*/  LDL.LU R204, [R1+0x1a0] ;  /* 0x0001a00001cc7983 */ /* 0x000ea20000300800 */
[----:B------:R-:W-:-:S03]  /*12970*/  IMAD.MOV.U32 R189, RZ, RZ, R21 ;  /* 0x000000ffffbd7224 */ /* 0x000fc600078e0015 */
[----:B------:R-:W2:Y:S01]  /*12980*/  LDL.LU R205, [R1+0x1a4] ;  /* 0x0001a40001cd7983 */ /* 0x000ea20000300800 */
[----:B-----5:R-:W-:-:S03]  /*12990*/  IMAD.MOV.U32 R190, RZ, RZ, R0 ;  /* 0x000000ffffbe7224 */ /* 0x020fc600078e0000 */
[----:B------:R-:W2:Y:S01]  /*129a0*/  LDL.LU R206, [R1+0x1a8] ;  /* 0x0001a80001ce7983 */ /* 0x000ea20000300800 */
[----:B------:R-:W-:-:S03]  /*129b0*/  IMAD.MOV.U32 R191, RZ, RZ, R4 ;  /* 0x000000ffffbf7224 */ /* 0x000fc600078e0004 */
[----:B------:R-:W2:Y:S04]  /*129c0*/  LDL.LU R207, [R1+0x1ac] ;  /* 0x0001ac0001cf7983 */ /* 0x000ea80000300800 */
[----:B------:R-:W5:Y:S04]  /*129d0*/  LDL.LU R20, [R1+0xc08] ;  /* 0x000c080001147983 */ /* 0x000f680000300800 */
[----:B------:R-:W2:Y:S04]  /*129e0*/  LDL.LU R21, [R1+0xc04] ;  /* 0x000c040001157983 */ /* 0x000ea80000300800 */
[----:B------:R-:W2:Y:S04]  /*129f0*/  LDL.LU R0, [R1+0xc00] ;  /* 0x000c000001007983 */ /* 0x000ea80000300800 */
[----:B------:R-:W3:Y:S01]  /*12a00*/  LDL.LU R4, [R1+0xbfc] ;  /* 0x000bfc0001047983 */ /* 0x000ee20000300800 */
[----:B------:R-:W-:Y:S01]  /*12a10*/  HMMA.1688.F32.TF32 R180, R224, R30, R180 ;  /* 0x0000001ee0b4723c */ /* 0x000fe200000810b4 */
[----:B------:R-:W-:-:S02]  /*12a20*/  IMAD.MOV.U32 R132, RZ, RZ, R8 ;  /* 0x000000ffff847224 */ /* 0x000fc400078e0008 */
[----:B------:R-:W4:Y:S01]  /*12a30*/  LDL.LU R8, [R1+0xbf8] ;  /* 0x000bf80001087983 */ /* 0x000f220000300800 */
[----:B------:R-:W-:Y:S01]  /*12a40*/  IMAD.MOV.U32 R133, RZ, RZ, R9 ;  /* 0x000000ffff857224 */ /* 0x000fe200078e0009 */
[----:B------:R-:W-:Y:S01]  /*12a50*/  MOV R134, R2 ;  /* 0x0000000200867202 */ /* 0x000fe20000000f00 */
[----:B------:R-:W-:Y:S11]  /*12a60*/  IMAD.MOV.U32 R135, RZ, RZ, R5 ;  /* 0x000000ffff877224 */ /* 0x000ff600078e0005 */
[----:B------:R-:W-:Y:S06]  /*12a70*/  @!UPT UIADD3 URZ, URZ, URZ, URZ ;  /* 0x0000003f3f3ff290 */ /* 0x000fec000fffe03f */
[----:B------:R2:W-:Y:S04]  /*12a80*/  STL.64 [R1+0x100], R180 ;  /* 0x000100b401007387 */ /* 0x0005e80000100a00 */
[----:B------:R-:W-:Y:S04]  /*12a90*/  STL.64 [R1+0x108], R182 ;  /* 0x000108b601007387 */ /* 0x000fe80000100a00 */
[----:B------:R-:W4:Y:S04]  /*12aa0*/  LDL.LU R9, [R1+0xbf4] ;  /* 0x000bf40001097983 */ /* 0x000f280000300800 */
[----:B------:R-:W4:Y:S04]  /*12ab0*/  LDL.LU R2, [R1+0xbf0] ;  /* 0x000bf00001027983 */ /* 0x000f280000300800 */
[----:B------:R-:W5:Y:S01]  /*12ac0*/  LDL.LU R5, [R1+0xbec] ;  /* 0x000bec0001057983 */ /* 0x000f620000300800 */
[----:B--2---:R-:W-:-:S02]  /*12ad0*/  IMAD.MOV.U32 R181, RZ, RZ, R0 ;  /* 0x000000ffffb57224 */ /* 0x004fc400078e0000 */
[----:B---3--:R-:W-:Y:S02]  /*12ae0*/  IMAD.MOV.U32 R180, RZ, RZ, R4 ;  /* 0x000000ffffb47224 */ /* 0x008fe400078e0004 */
[----:B------:R-:W2:Y:S04]  /*12af0*/  LDL.LU R4, [R1+0xbe8] ;  /* 0x000be80001047983 */ /* 0x000ea80000300800 */
[----:B------:R-:W3:Y:S01]  /*12b00*/  LDL.LU R0, [R1+0xbe4] ;  /* 0x000be40001007983 */ /* 0x000ee20000300800 */
[----:B------:R-:W-:Y:S08]  /*12b10*/  HMMA.1688.F32.TF32 R224, R224, R26, R184 ;  /* 0x0000001ae0e0723c */ /* 0x000ff000000810b8 */
[C---:B------:R-:W-:Y:S08]  /*12b20*/  HMMA.1688.F32.TF32 R204, R228.reuse, R6, R204 ;  /* 0x00000006e4cc723c */ /* 0x040ff000000810cc */
[C---:B------:R-:W-:Y:S08]  /*12b30*/  HMMA.1688.F32.TF32 R200, R228.reuse, R10, R200 ;  /* 0x0000000ae4c8723c */ /* 0x040ff000000810c8 */
[C---:B------:R-:W-:Y:S08]  /*12b40*/  HMMA.1688.F32.TF32 R196, R228.reuse, R22, R196 ;  /* 0x00000016e4c4723c */ /* 0x040ff000000810c4 */
[----:B----4-:R-:W-:Y:S01]  /*12b50*/  HMMA.1688.F32.TF32 R192, R228, R18, R192 ;  /* 0x00000012e4c0723c */ /* 0x010fe200000810c0 */
[----:B-----5:R-:W-:-:S02]  /*12b60*/  IMAD.MOV.U32 R184, RZ, RZ, R5 ;  /* 0x000000ffffb87224 */ /* 0x020fc400078e0005 */
[----:B------:R-:W4:Y:S01]  /*12b70*/  LDL.LU R5, [R1+0xbe0] ;  /* 0x000be00001057983 */ /* 0x000f220000300800 */
[----:B------:R-:W-:-:S03]  /*12b80*/  IMAD.MOV.U32 R185, RZ, RZ, R2 ;  /* 0x000000ffffb97224 */ /* 0x000fc600078e0002 */
[----:B------:R-:W5:Y:S01]  /*12b90*/  LDL.LU R2, [R1+0xbdc] ;  /* 0x000bdc0001027983 */ /* 0x000f620000300800 */
[----:B------:R-:W-:Y:S03]  /*12ba0*/  HMMA.1688.F32.TF32 R188, R228, R14, R188 ;  /* 0x0000000ee4bc723c */ /* 0x000fe600000810bc */
[----:B------:R3:W-:Y:S04]  /*12bb0*/  STL [R1+0xb64], R224 ;  /* 0x000b64e001007387 */ /* 0x0007e80000100800 */
[----:B------:R-:W-:Y:S04]  /*12bc0*/  STL [R1+0xb60], R225 ;  /* 0x000b60e101007387 */ /* 0x000fe80000100800 */
[----:B------:R-:W-:Y:S04]  /*12bd0*/  STL [R1+0xb5c], R226 ;  /* 0x000b5ce201007387 */ /* 0x000fe80000100800 */
[----:B------:R-:W-:Y:S01]  /*12be0*/  STL [R1+0xb58], R227 ;  /* 0x000b58e301007387 */ /* 0x000fe20000100800 */
[----:B---3--:R-:W-:-:S03]  /*12bf0*/  IMAD.MOV.U32 R224, RZ, RZ, R0 ;  /* 0x000000ffffe07224 */ /* 0x008fc600078e0000 */
[----:B------:R-:W3:Y:S04]  /*12c00*/  LDL.LU R0, [R1+0xbd8] ;  /* 0x000bd80001007983 */ /* 0x000ee80000300800 */
[----:B------:R-:W-:Y:S04]  /*12c10*/  STL.64 [R1+0xf0], R204 ;  /* 0x0000f0cc01007387 */ /* 0x000fe80000100a00 */
[----:B------:R1:W-:Y:S04]  /*12c20*/  STL.64 [R1+0xf8], R206 ;  /* 0x0000f8ce01007387 */ /* 0x0003e80000100a00 */
[----:B-1----:R-:W3:Y:S04]  /*12c30*/  LDL.LU.64 R206, [R1+0xbd0] ;  /* 0x000bd00001ce7983 */ /* 0x002ee80000300a00 */
[----:B------:R-:W3:Y:S04]  /*12c40*/  LDL.LU.64 R204, [R1+0xbc8] ;  /* 0x000bc80001cc7983 */ /* 0x000ee80000300a00 */
        /* <DEDUP_REMOVED lines=15> */
[----:B------:R-:W3:Y:S01]  /*12d40*/  LDL.LU.64 R188, [R1+0xb88] ;  /* 0x000b880001bc7983 */ /* 0x000ee20000300a00 */
[----:B----4-:R-:W-:-:S02]  /*12d50*/  IMAD.MOV.U32 R225, RZ, RZ, R5 ;  /* 0x000000ffffe17224 */ /* 0x010fc400078e0005 */
[----:B--2---:R-:W-:Y:S02]  /*12d60*/  IMAD.MOV.U32 R226, RZ, RZ, R4 ;  /* 0x000000ffffe27224 */ /* 0x004fe400078e0004 */
[----:B-----5:R-:W-:-:S07]  /*12d70*/  IMAD.MOV.U32 R227, RZ, RZ, R2 ;  /* 0x000000ffffe37224 */ /* 0x020fce00078e0002 */
[----:B------:R-:W-:Y:S01]  /*12d80*/  HMMA.1688.F32.TF32 R4, R232, R6, R224 ;  /* 0x00000006e804723c */ /* 0x000fe200000810e0 */
[----:B------:R-:W-:Y:S01]  /*12d90*/  MOV R186, R9 ;  /* 0x0000000900ba7202 */ /* 0x000fe20000000f00 */
[----:B------:R-:W-:Y:S02]  /*12da0*/  IMAD.MOV.U32 R187, RZ, RZ, R8 ;  /* 0x000000ffffbb7224 */ /* 0x000fe400078e0008 */
[----:B------:R-:W-:Y:S02]  /*12db0*/  IMAD.MOV.U32 R182, RZ, RZ, R21 ;  /* 0x000000ffffb67224 */ /* 0x000fe400078e0015 */
[----:B------:R-:W-:Y:S02]  /*12dc0*/  IMAD.MOV.U32 R183, RZ, RZ, R20 ;  /* 0x000000ffffb77224 */ /* 0x000fe400078e0014 */
[C---:B------:R-:W-:Y:S08]  /*12dd0*/  HMMA.1688.F32.TF32 R124, R236.reuse, R10, R124 ;  /* 0x0000000aec7c723c */ /* 0x040ff0000008107c */
[C---:B------:R-:W-:Y:S08]  /*12de0*/  HMMA.1688.F32.TF32 R128, R236.reuse, R22, R128 ;  /* 0x00000016ec80723c */ /* 0x040ff00000081080 */
[----:B------:R-:W-:Y:S07]  /*12df0*/  HMMA.1688.F32.TF32 R240, R236, R18, R240 ;  /* 0x00000012ecf0723c */ /* 0x000fee00000810f0 */
[----:B------:R-:W-:Y:S01]  /*12e00*/  MOV R236, R17 ;  /* 0x0000001100ec7202 */ /* 0x000fe20000000f00 */
[----:B------:R-:W-:-:S02]  /*12e10*/  IMAD.MOV.U32 R237, RZ, RZ, R16 ;  /* 0x000000ffffed7224 */ /* 0x000fc400078e0010 */
[----:B------:R-:W-:Y:S02]  /*12e20*/  IMAD.MOV.U32 R238, RZ, RZ, R13 ;  /* 0x000000ffffee7224 */ /* 0x000fe400078e000d */
[----:B------:R-:W-:-:S07]  /*12e30*/  IMAD.MOV.U32 R239, RZ, RZ, R12 ;  /* 0x000000ffffef7224 */ /* 0x000fce00078e000c */
[C---:B------:R-:W-:Y:S08]  /*12e40*/  HMMA.1688.F32.TF32 R12, R232.reuse, R14, R236 ;  /* 0x0000000ee80c723c */ /* 0x040ff000000810ec */
[----:B------:R-:W-:Y:S08]  /*12e50*/  HMMA.1688.F32.TF32 R236, R232, R26, R208 ;  /* 0x0000001ae8ec723c */ /* 0x000ff000000810d0 */
[C---:B---3--:R-:W-:Y:S11]  /*12e60*/  HMMA.1688.F32.TF32 R188, R228.reuse, R34, R188 ;  /* 0x00000022e4bc723c */ /* 0x048ff600000810bc */
[----:B------:R-:W-:Y:S11]  /*12e70*/  @!UPT UIADD3 URZ, URZ, URZ, URZ ;  /* 0x0000003f3f3ff290 */ /* 0x000ff6000fffe03f */
[----:B------:R-:W-:Y:S01]  /*12e80*/  @!UPT UIADD3 URZ, URZ, URZ, URZ ;  /* 0x0000003f3f3ff290 */ /* 0x000fe2000fffe03f */
[----:B------:R-:W-:Y:S04]  /*12e90*/  STL.64 [R1+0x1d0], R188 ;  /* 0x0001d0bc01007387 */ /* 0x000fe80000100a00 */
[----:B------:R1:W-:Y:S02]  /*12ea0*/  STL.64 [R1+0x1d8], R190 ;  /* 0x0001d8be01007387 */ /* 0x0003e40000100a00 */
[----:B-1----:R-:W-:Y:S02]  /*12eb0*/  HMMA.1688.F32.TF32 R188, R228, R26, R196 ;  /* 0x0000001ae4bc723c */ /* 0x002fe400000810c4 */
[----:B------:R-:W-:Y:S05]  /*12ec0*/  LDSM.16.M88.4 R24, [R0+0x35080] ;  /* 0x035080000018783b */ /* 0x000fea0000000200 */
[----:B------:R-:W-:Y:S01]  /*12ed0*/  IMAD.MOV.U32 R199, RZ, RZ, R4 ;  /* 0x000000ffffc77224 */ /* 0x000fe200078e0004 */
[----:B------:R-:W-:Y:S01]  /*12ee0*/  MOV R197, R6 ;  /* 0x0000000600c57202 */ /* 0x000fe20000000f00 */
[----:B------:R-:W-:-:S02]  /*12ef0*/  IMAD.MOV.U32 R198, RZ, RZ, R5 ;  /* 0x000000ffffc67224 */ /* 0x000fc400078e0005 */
[----:B------:R-:W-:Y:S02]  /*12f00*/  IMAD.MOV.U32 R196, RZ, RZ, R7 ;  /* 0x000000ffffc47224 */ /* 0x000fe400078e0007 */
[----:B------:R-:W-:Y:S01]  /*12f10*/  HMMA.1688.F32.TF32 R4, R232, R10, R184 ;  /* 0x0000000ae804723c */ /* 0x000fe200000810b8 */
[----:B------:R-:W-:Y:S04]  /*12f20*/  LDS R184, [R252+0x8080] ;  /* 0x00808000fcb87984 */ /* 0x000fe80000000800 */
[----:B------:R-:W-:Y:S03]  /*12f30*/  LDS R186, [R252+0x9080] ;  /* 0x00908000fcba7984 */ /* 0x000fe60000000800 */
[----:B------:R-:W-:Y:S01]  /*12f40*/  HMMA.1688.F32.TF32 R192, R228, R30, R192 ;  /* 0x0000001ee4c0723c */ /* 0x000fe200000810c0 */
[----:B------:R-:W-:Y:S04]  /*12f50*/  LDS R185, [R3+0x8080] ;  /* 0x0080800003b97984 */ /* 0x000fe80000000800 */
[----:B------:R-:W-:Y:S03]  /*12f60*/  LDS R187, [R3+0x9080] ;  /* 0x0090800003bb7984 */ /* 0x000fe60000000800 */
[----:B------:R-:W-:Y:S01]  /*12f70*/  HMMA.1688.F32.TF32 R228, R232, R18, R132 ;  /* 0x00000012e8e4723c */ /* 0x000fe20000081084 */
[----:B------:R-:W-:Y:S01]  /*12f80*/  LDSM.16.M88.4 R16, [R0+0x33080] ;  /* 0x033080000010783b */ /* 0x000fe20000000200 */
[----:B------:R-:W-:-:S02]  /*12f90*/  IMAD.MOV.U32 R208, RZ, RZ, R175 ;  /* 0x000000ffffd07224 */ /* 0x000fc400078e00af */
[----:B------:R-:W-:Y:S01]  /*12fa0*/  IMAD.MOV.U32 R209, RZ, RZ, R179 ;  /* 0x000000ffffd17224 */ /* 0x000fe200078e00b3 */
[----:B------:R-:W-:Y:S03]  /*12fb0*/  LDS R132, [R252+0x8180] ;  /* 0x00818000fc847984 */ /* 0x000fe60000000800 */
[----:B------:R-:W-:Y:S01]  /*12fc0*/  IMAD.MOV.U32 R224, RZ, RZ, R4 ;  /* 0x000000ffffe07224 */ /* 0x000fe200078e0004 */
[C---:B------:R-:W-:Y:S01]  /*12fd0*/  HMMA.1688.F32.TF32 R8, R232.reuse, R34, R200 ;  /* 0x00000022e808723c */ /* 0x040fe200000810c8 */
[----:B------:R-:W-:Y:S01]  /*12fe0*/  IMAD.MOV.U32 R225, RZ, RZ, R5 ;  /* 0x000000ffffe17224 */ /* 0x000fe200078e0005 */
[----:B------:R-:W-:Y:S01]  /*12ff0*/  LDSM.16.M88.4 R32, [R0+0x37080] ;  /* 0x037080000020783b */ /* 0x000fe20000000200 */
[----:B------:R-:W-:Y:S02]  /*13000*/  IMAD.MOV.U32 R226, RZ, RZ, R6 ;  /* 0x000000ffffe27224 */ /* 0x000fe400078e0006 */
[----:B------:R-:W-:Y:S01]  /*13010*/  IMAD.MOV.U32 R227, RZ, RZ, R7 ;  /* 0x000000ffffe37224 */ /* 0x000fe200078e0007 */
[----:B------:R1:W-:Y:S02]  /*13020*/  STL.64 [R1+0x1c0], R192 ;  /* 0x0001c0c001007387 */ /* 0x0003e40000100a00 */
[----:B------:R-:W-:Y:S02]  /*13030*/  HMMA.1688.F32.TF32 R4, R232, R22, R180 ;  /* 0x00000016e804723c */ /* 0x000fe400000810b4 */
[----:B------:R2:W-:Y:S04]  /*13040*/  STL.64 [R1+0x1c8], R194 ;  /* 0x0001c8c201007387 */ /* 0x0005e80000100a00 */
[----:B------:R-:W-:Y:S01]  /*13050*/  STL [R1+0xb54], R228 ;  /* 0x000b54e401007387 */ /* 0x000fe20000100800 */
[----:B-1----:R-:W-:-:S03]  /*13060*/  IMAD.MOV.U32 R193, RZ, RZ, R190 ;  /* 0x000000ffffc17224 */ /* 0x002fc600078e00be */
[----:B------:R-:W-:Y:S01]  /*13070*/  LDSM.16.M88.4 R20, [R0+0x34080] ;  /* 0x034080000014783b */ /* 0x000fe20000000200 */
[----:B------:R-:W-:Y:S01]  /*13080*/  IMAD.MOV.U32 R192, RZ, RZ, R191 ;  /* 0x000000ffffc07224 */ /* 0x000fe200078e00bf */
[----:B--2---:R-:W-:Y:S01]  /*13090*/  MOV R195, R188 ;  /* 0x000000bc00c37202 */ /* 0x004fe20000000f00 */
[----:B------:R-:W-:Y:S01]  /*130a0*/  IMAD.MOV.U32 R194, RZ, RZ, R189 ;  /* 0x000000ffffc27224 */ /* 0x000fe200078e00bd */
[----:B------:R-:W-:Y:S04]  /*130b0*/  LDS R188, [R252+0x8000] ;  /* 0x00800000fcbc7984 */ /* 0x000fe80000000800 */
[----:B------:R-:W-:Y:S05]  /*130c0*/  LDS R190, [R252+0x9000] ;  /* 0x00900000fcbe7984 */ /* 0x000fea0000000800 */
[----:B------:R-:W-:Y:S04]  /*130d0*/  STL.64 [R1+0x170], R4 ;  /* 0x0001700401007387 */ /* 0x000fe80000100a00 */
[----:B------:R1:W-:Y:S04]  /*130e0*/  STL.64 [R1+0x178], R6 ;  /* 0x0001780601007387 */ /* 0x0003e80000100a00 */
[----:B------:R-:W-:Y:S04]  /*130f0*/  LDS R189, [R3+0x8000] ;  /* 0x0080000003bd7984 */ /* 0x000fe80000000800 */
[----:B------:R-:W-:Y:S01]  /*13100*/  LDS R191, [R3+0x9000] ;  /* 0x0090000003bf7984 */ /* 0x000fe20000000800 */
[----:B-1----:R-:W-:Y:S03]  /*13110*/  HMMA.1688.F32.TF32 R4, R232, R30, R204 ;  /* 0x0000001ee804723c */ /* 0x002fe600000810cc */
[----:B------:R1:W-:Y:S04]  /*13120*/  STL [R1+0xb50], R229 ;  /* 0x000b50e501007387 */ /* 0x0003e80000100800 */
[----:B------:R2:W-:Y:S04]  /*13130*/  STL [R1+0xb4c], R230 ;  /* 0x000b4ce601007387 */ /* 0x0005e80000100800 */
[----:B------:R3:W-:Y:S04]  /*13140*/  STL [R1+0xb48], R231 ;  /* 0x000b48e701007387 */ /* 0x0007e80000100800 */
[----:B------:R-:W-:Y:S04]  /*13150*/  STL.64 [R1+0x160], R12 ;  /* 0x0001600c01007387 */ /* 0x000fe80000100a00 */
[----:B------:R-:W-:Y:S04]  /*13160*/  STL.64 [R1+0x168], R14 ;  /* 0x0001680e01007387 */ /* 0x000fe80000100a00 */
[----:B------:R-:W-:Y:S01]  /*13170*/  STL.64 [R1+0x140], R8 ;  /* 0x0001400801007387 */ /* 0x000fe20000100a00 */
[----:B------:R-:W-:Y:S01]  /*13180*/  MOV R228, R4 ;  /* 0x0000000400e47202 */ /* 0x000fe20000000f00 */
[----:B-1----:R-:W-:-:S02]  /*13190*/  IMAD.MOV.U32 R229, RZ, RZ, R5 ;  /* 0x000000ffffe57224 */ /* 0x002fc400078e0005 */
[----:B------:R-:W-:Y:S01]  /*131a0*/  STL.64 [R1+0x148], R10 ;  /* 0x0001480a01007387 */ /* 0x000fe20000100a00 */
[----:B--2---:R-:W-:Y:S02]  /*131b0*/  IMAD.MOV.U32 R230, RZ, RZ, R6 ;  /* 0x000000ffffe67224 */ /* 0x004fe400078e0006 */
[----:B---3--:R-:W-:Y:S01]  /*131c0*/  IMAD.MOV.U32 R231, RZ, RZ, R7 ;  /* 0x000000ffffe77224 */ /* 0x008fe200078e0007 */
[----:B------:R-:W1:Y:S04]  /*131d0*/  LDSM.16.M88.4 R8, [R0+0x31080] ;  /* 0x031080000008783b */ /* 0x000e680000000200 */
[----:B------:R-:W2:Y:S04]  /*131e0*/  LDSM.16.M88.4 R4, [R0+0x30080] ;  /* 0x030080000004783b */ /* 0x000ea80000000200 */
[----:B------:R-:W3:Y:S04]  /*131f0*/  LDSM.16.M88.4 R12, [R0+0x32080] ;  /* 0x03208000000c783b */ /* 0x000ee80000000200 */
[----:B------:R-:W4:Y:S01]  /*13200*/  LDSM.16.M88.4 R28, [R0+0x36080] ;  /* 0x03608000001c783b */ /* 0x000f220000000200 */
[----:B------:R-:W-:Y:S01]  /*13210*/  MOV R200, R178 ;  /* 0x000000b200c87202 */ /* 0x000fe20000000f00 */
[----:B------:R-:W-:-:S02]  /*13220*/  IMAD.MOV.U32 R201, RZ, RZ, R172 ;  /* 0x000000ffffc97224 */ /* 0x000fc400078e00ac */
[----:B------:R-:W-:Y:S01]  /*13230*/  IMAD.MOV.U32 R202, RZ, RZ, R173 ;  /* 0x000000ffffca7224 */ /* 0x000fe200078e00ad */
[----:B------:R-:W-:Y:S01]  /*13240*/  LDS R180, [R252+0x8100] ;  /* 0x00810000fcb47984 */ /* 0x000fe20000000800 */
[----:B------:R-:W-:Y:S02]  /*13250*/  IMAD.MOV.U32 R203, RZ, RZ, R174 ;  /* 0x000000ffffcb7224 */ /* 0x000fe400078e00ae */
[----:B------:R-:W-:Y:S01]  /*13260*/  IMAD.MOV.U32 R210, RZ, RZ, R42 ;  /* 0x000000ffffd27224 */ /* 0x000fe200078e002a */
[----:B------:R-:W-:Y:S01]  /*13270*/  LDS R182, [R252+0x9100] ;  /* 0x00910000fcb67984 */ /* 0x000fe20000000800 */
[----:B------:R-:W-:-:S03]  /*13280*/  IMAD.MOV.U32 R211, RZ, RZ, R43 ;  /* 0x000000ffffd37224 */ /* 0x000fc600078e002b */
[----:B------:R-:W-:Y:S04]  /*13290*/  LDS R181, [R3+0x8100] ;  /* 0x0081000003b57984 */ /* 0x000fe80000000800 */
[----:B------:R-:W5:Y:S04]  /*132a0*/  LDS R183, [R3+0x9100] ;  /* 0x0091000003b77984 */ /* 0x000f680000000800 */
[----:B------:R-:W-:Y:S04]  /*132b0*/  LDS R134, [R252+0x9180] ;  /* 0x00918000fc867984 */ /* 0x000fe80000000800 */
[----:B------:R-:W-:Y:S01]  /*132c0*/  LDS R133, [R3+0x8180] ;  /* 0x0081800003857984 */ /* 0x000fe20000000800 */
[C---:B-1----:R-:W-:Y:S03]  /*132d0*/  HMMA.1688.F32.TF32 R136, R188.reuse, R8, R136 ;  /* 0x00000008bc88723c */ /* 0x042fe60000081088 */
[----:B------:R-:W-:Y:S04]  /*132e0*/  LDS R135, [R3+0x9180] ;  /* 0x0091800003877984 */ /* 0x000fe80000000800 */
[----:B------:R-:W-:Y:S01]  /*132f0*/  LDS R232, [R252+0x8380] ;  /* 0x00838000fce87984 */ /* 0x000fe20000000800 */
[----:B--2---:R-:W-:Y:S03]  /*13300*/  HMMA.1688.F32.TF32 R36, R188, R4, R36 ;  /* 0x00000004bc24723c */ /* 0x004fe60000081024 */
[----:B------:R-:W-:Y:S04]  /*13310*/  STL [R1+0xb40], R6 ;  /* 0x000b400601007387 */ /* 0x000fe80000100800 */
[----:B------:R-:W-:Y:S04]  /*13320*/  STL [R1+0xb3c], R7 ;  /* 0x000b3c0701007387 */ /* 0x000fe80000100800 */
[----:B------:R1:W-:Y:S04]  /*13330*/  STL [R1+0xb44], R10 ;  /* 0x000b440a01007387 */ /* 0x0003e80000100800 */
[----:B------:R-:W-:Y:S04]  /*13340*/  STL [R1+0xb38], R11 ;  /* 0x000b380b01007387 */ /* 0x000fe80000100800 */
[----:B---3--:R-:W-:Y:S04]  /*13350*/  STL [R1+0xb34], R14 ;  /* 0x000b340e01007387 */ /* 0x008fe80000100800 */
[----:B------:R-:W-:Y:S04]  /*13360*/  STL [R1+0xb30], R15 ;  /* 0x000b300f01007387 */ /* 0x000fe80000100800 */
[----:B------:R-:W-:Y:S04]  /*13370*/  STL [R1+0xb2c], R18 ;  /* 0x000b2c1201007387 */ /* 0x000fe80000100800 */
[----:B------:R-:W-:Y:S04]  /*13380*/  STL [R1+0xb28], R19 ;  /* 0x000b281301007387 */ /* 0x000fe80000100800 */
[----:B------:R-:W-:Y:S04]  /*13390*/  STL [R1+0xb18], R22 ;  /* 0x000b181601007387 */ /* 0x000fe80000100800 */
[----:B------:R-:W-:Y:S04]  /*133a0*/  STL [R1+0xb14], R23 ;  /* 0x000b141701007387 */ /* 0x000fe80000100800 */
[----:B------:R-:W-:Y:S04]  /*133b0*/  STL [R1+0xb0c], R26 ;  /* 0x000b0c1a01007387 */ /* 0x000fe80000100800 */
[----:B------:R-:W-:Y:S04]  /*133c0*/  STL [R1+0xb08], R27 ;  /* 0x000b081b01007387 */ /* 0x000fe80000100800 */
[----:B----4-:R-:W-:Y:S04]  /*133d0*/  STL [R1+0xb1c], R30 ;  /* 0x000b1c1e01007387 */ /* 0x010fe80000100800 */
[----:B------:R-:W-:Y:S04]  /*133e0*/  STL [R1+0xb10], R31 ;  /* 0x000b101f01007387 */ /* 0x000fe80000100800 */
[----:B------:R-:W-:Y:S01]  /*133f0*/  STL [R1+0xae4], R34 ;  /* 0x000ae42201007387 */ /* 0x000fe20000100800 */
[----:B-1----:R-:W-:-:S03]  /*13400*/  IMAD.MOV.U32 R10, RZ, RZ, R137 ;  /* 0x000000ffff0a7224 */ /* 0x002fc600078e0089 */
[----:B------:R-:W-:Y:S01]  /*13410*/  STL [R1+0xae0], R35 ;  /* 0x000ae02301007387 */ /* 0x000fe20000100800 */
[----:B------:R-:W-:Y:S01]  /*13420*/  IMAD.MOV.U32 R6, RZ, RZ, R138 ;  /* 0x000000ffff067224 */ /* 0x000fe200078e008a */
[----:B------:R-:W-:Y:S02]  /*13430*/  MOV R7, R139 ;  /* 0x0000008b00077202 */ /* 0x000fe40000000f00 */
[----:B------:R-:W-:Y:S04]  /*13440*/  STL.64 [R1+0xd0], R36 ;  /* 0x0000d02401007387 */ /* 0x000fe80000100a00 */
[----:B------:R-:W-:Y:S04]  /*13450*/  STL.64 [R1+0xd8], R38 ;  /* 0x0000d82601007387 */ /* 0x000fe80000100a00 */
[----:B------:R1:W-:Y:S01]  /*13460*/  STL [R1+0xb0], R136 ;  /* 0x0000b08801007387 */ /* 0x0003e20000100800 */
[----:B------:R-:W-:Y:S03]  /*13470*/  HMMA.1688.F32.TF32 R44, R184, R24, R44 ;  /* 0x00000018b82c723c */ /* 0x000fe6000008102c */
[----:B------:R-:W-:Y:S04]  /*13480*/  LDS R234, [R252+0x9380] ;  /* 0x00938000fcea7984 */ /* 0x000fe80000000800 */
[----:B------:R-:W-:Y:S01]  /*13490*/  LDS R233, [R3+0x8380] ;  /* 0x0083800003e97984 */ /* 0x000fe20000000800 */
[C---:B-1----:R-:W-:Y:S03]  /*134a0*/  HMMA.1688.F32.TF32 R136, R188.reuse, R12, R140 ;  /* 0x0000000cbc88723c */ /* 0x042fe6000008108c */
[----:B------:R-:W-:Y:S05]  /*134b0*/  LDS R235, [R3+0x9380] ;  /* 0x0093800003eb7984 */ /* 0x000fea0000000800 */
[C---:B------:R-:W-:Y:S11]  /*134c0*/  HMMA.1688.F32.TF32 R36, R188.reuse, R16, R144 ;  /* 0x00000010bc24723c */ /* 0x040ff60000081090 */
[----:B------:R-:W-:Y:S04]  /*134d0*/  @!UPT UIADD3 URZ, URZ, URZ, URZ ;  /* 0x0000003f3f3ff290 */ /* 0x000fe8000fffe03f */
[----:B------:R-:W-:Y:S04]  /*134e0*/  STL.64 [R1+0x90], R136 ;  /* 0x0000908801007387 */ /* 0x000fe80000100a00 */
[----:B------:R-:W-:Y:S04]  /*134f0*/  STL.64 [R1+0x98], R138 ;  /* 0x0000988a01007387 */ /* 0x000fe80000100a00 */
[----:B------:R-:W-:Y:S01]  /*13500*/  STL [R1+0x64], R37 ;  /* 0x0000642501007387 */ /* 0x000fe20000100800 */
[----:B------:R-:W-:Y:S02]  /*13510*/  IMAD.MOV.U32 R11, RZ, RZ, R36 ;  /* 0x000000ffff0b7224 */ /* 0x000fe400078e0024 */
[----:B------:R-:W-:Y:S01]  /*13520*/  IMAD.MOV.U32 R14, RZ, RZ, R39 ;  /* 0x000000ffff0e7224 */ /* 0x000fe200078e0027 */
[----:B------:R1:W-:Y:S02]  /*13530*/  STL [R1+0x68], R38 ;  /* 0x0000682601007387 */ /* 0x0003e40000100800 */
[----:B-1----:R-:W-:Y:S08]  /*13540*/  HMMA.1688.F32.TF32 R36, R188, R20, R148 ;  /* 0x00000014bc24723c */ /* 0x002ff00000081094 */
[C---:B-----5:R-:W-:Y:S08]  /*13550*/  HMMA.1688.F32.TF32 R56, R180.reuse, R4, R56 ;  /* 0x00000004b438723c */ /* 0x060ff00000081038 */
[C---:B------:R-:W-:Y:S08]  /*13560*/  HMMA.1688.F32.TF32 R60, R180.reuse, R8, R60 ;  /* 0x00000008b43c723c */ /* 0x040ff0000008103c */
[----:B------:R-:W-:Y:S01]  /*13570*/  HMMA.1688.F32.TF32 R64, R180, R12, R64 ;  /* 0x0000000cb440723c */ /* 0x000fe20000081040 */
[----:B------:R-:W-:Y:S01]  /*13580*/  STL [R1+0x54], R37 ;  /* 0x0000542501007387 */ /* 0x000fe20000100800 */
[----:B------:R-:W-:-:S02]  /*13590*/  IMAD.MOV.U32 R15, RZ, RZ, R36 ;  /* 0x000000ffff0f7224 */ /* 0x000fc400078e0024 */
[----:B------:R-:W-:Y:S01]  /*135a0*/  IMAD.MOV.U32 R18, RZ, RZ, R39 ;  /* 0x000000ffff127224 */ /* 0x000fe200078e0027 */
[----:B------:R1:W-:Y:S03]  /*135b0*/  STL [R1+0x58], R38 ;  /* 0x0000582601007387 */ /* 0x0003e60000100800 */
[C---:B------:R-:W-:Y:S08]  /*135c0*/  HMMA.1688.F32.TF32 R68, R180.reuse, R16, R68 ;  /* 0x00000010b444723c */ /* 0x040ff00000081044 */
[C---:B------:R-:W-:Y:S08]  /*135d0*/  HMMA.1688.F32.TF32 R72, R180.reuse, R20, R72 ;  /* 0x00000014b448723c */ /* 0x040ff00000081048 */
[C---:B------:R-:W-:Y:S08]  /*135e0*/  HMMA.1688.F32.TF32 R76, R180.reuse, R24, R76 ;  /* 0x00000018b44c723c */ /* 0x040ff0000008104c */
[C---:B------:R-:W-:Y:S08]  /*135f0*/  HMMA.1688.F32.TF32 R80, R180.reuse, R28, R80 ;  /* 0x0000001cb450723c */ /* 0x040ff00000081050 */
[----:B------:R-:W-:Y:S01]  /*13600*/  HMMA.1688.F32.TF32 R84, R180, R32, R84 ;  /* 0x00000020b454723c */ /* 0x000fe20000081054 */
[----:B------:R-:W-:Y:S04]  /*13610*/  LDS R180, [R252+0x8280] ;  /* 0x00828000fcb47984 */ /* 0x000fe80000000800 */
[----:B------:R-:W-:Y:S03]  /*13620*/  LDS R182, [R252+0x9280] ;  /* 0x00928000fcb67984 */ /* 0x000fe60000000800 */
[----:B-1----:R-:W-:Y:S01]  /*13630*/  HMMA.1688.F32.TF32 R36, R188, R24, R152 ;  /* 0x00000018bc24723c */ /* 0x002fe20000081098 */
[----:B------:R-:W-:Y:S04]  /*13640*/  LDS R181, [R3+0x8280] ;  /* 0x0082800003b57984 */ /* 0x000fe80000000800 */
[----:B------:R-:W1:Y:S01]  /*13650*/  LDS R183, [R3+0x9280] ;  /* 0x0092800003b77984 */ /* 0x000e620000000800 */
[----:B------:R-:W-:Y:S01]  /*13660*/  MOV R136, R251 ;  /* 0x000000fb00887202 */ /* 0x000fe20000000f00 */
[----:B------:R-:W-:-:S02]  /*13670*/  IMAD.MOV.U32 R137, RZ, RZ, R250 ;  /* 0x000000ffff897224 */ /* 0x000fc400078e00fa */
[----:B------:R-:W-:Y:S01]  /*13680*/  IMAD.MOV.U32 R138, RZ, RZ, R249 ;  /* 0x000000ffff8a7224 */ /* 0x000fe200078e00f9 */
[----:B------:R-:W-:Y:S01]  /*13690*/  LDS R148, [R252+0x8200] ;  /* 0x00820000fc947984 */ /* 0x000fe20000000800 */
[----:B------:R-:W-:-:S03]  /*136a0*/  IMAD.MOV.U32 R139, RZ, RZ, R248 ;  /* 0x000000ffff8b7224 */ /* 0x000fc600078e00f8 */
[----:B------:R-:W-:Y:S04]  /*136b0*/  LDS R150, [R252+0x9200] ;  /* 0x00920000fc967984 */ /* 0x000fe80000000800 */
[----:B------:R-:W-:Y:S04]  /*136c0*/  LDS R149, [R3+0x8200] ;  /* 0x0082000003957984 */ /* 0x000fe80000000800 */
[----:B------:R-:W2:Y:S02]  /*136d0*/  LDS R151, [R3+0x9200] ;  /* 0x0092000003977984 */ /* 0x000ea40000000800 */
[----:B------:R-:W-:-:S02]  /*136e0*/  IMAD.MOV.U32 R19, RZ, RZ, R36 ;  /* 0x000000ffff137224 */ /* 0x000fc400078e0024 */
[----:B------:R-:W-:Y:S04]  /*136f0*/  STL [R1+0x44], R37 ;  /* 0x0000442501007387 */ /* 0x000fe80000100800 */
[----:B------:R3:W-:Y:S02]  /*13700*/  STL.64 [R1+0x48], R38 ;  /* 0x0000482601007387 */ /* 0x0007e40000100a00 */
[C---:B---3--:R-:W-:Y:S11]  /*13710*/  HMMA.1688.F32.TF32 R36, R188.reuse, R28, R156 ;  /* 0x0000001cbc24723c */ /* 0x048ff6000008109c */
[----:B------:R-:W-:Y:S11]  /*13720*/  @!UPT UIADD3 URZ, URZ, URZ, URZ ;  /* 0x0000003f3f3ff290 */ /* 0x000ff6000fffe03f */
[----:B------:R-:W-:Y:S01]  /*13730*/  @!UPT UIADD3 URZ, URZ, URZ, URZ ;  /* 0x0000003f3f3ff290 */ /* 0x000fe2000fffe03f */
[----:B------:R3:W-:Y:S01]  /*13740*/  STL.64 [R1+0x30], R36 ;  /* 0x0000302401007387 */ /* 0x0007e20000100a00 */
[----:B------:R-:W-:Y:S01]  /*13750*/  MOV R30, R38 ;  /* 0x00000026001e7202 */ /* 0x000fe20000000f00 */
[----:B------:R-:W-:Y:S02]  /*13760*/  IMAD.MOV.U32 R22, RZ, RZ, R39 ;  /* 0x000000ffff167224 */ /* 0x000fe400078e0027 */
[----:B---3--:R-:W-:Y:S02]  /*13770*/  HMMA.1688.F32.TF32 R36, R188, R32, R160 ;  /* 0x00000020bc24723c */ /* 0x008fe400000810a0 */
[----:B------:R3:W-:Y:S11]  /*13780*/  STL [R1+0xb24], R30 ;  /* 0x000b241e01007387 */ /* 0x0007f60000100800 */
[----:B------:R-:W-:Y:S11]  /*13790*/  @!UPT UIADD3 URZ, URZ, URZ, URZ ;  /* 0x0000003f3f3ff290 */ /* 0x000ff6000fffe03f */
[----:B------:R-:W-:Y:S02]  /*137a0*/  IMAD.MOV.U32 R23, RZ, RZ, R36 ;  /* 0x000000ffff177224 */ /* 0x000fe400078e0024 */
[----:B------:R-:W-:Y:S02]  /*137b0*/  IMAD.MOV.U32 R31, RZ, RZ, R37 ;  /* 0x000000ffff1f7224 */ /* 0x000fe400078e0025 */
[----:B------:R-:W-:Y:S02]  /*137c0*/  IMAD.MOV.U32 R26, RZ, RZ, R38 ;  /* 0x000000ffff1a7224 */ /* 0x000fe400078e0026 */
[----:B------:R-:W-:Y:S02]  /*137d0*/  IMAD.MOV.U32 R27, RZ, RZ, R39 ;  /* 0x000000ffff1b7224 */ /* 0x000fe400078e0027 */
[----:B------:R-:W-:Y:S01]  /*137e0*/  HMMA.1688.F32.TF32 R36, R184, R4, R164 ;  /* 0x00000004b824723c */ /* 0x000fe200000810a4 */
[----:B------:R4:W-:Y:S11]  /*137f0*/  STL [R1+0xb20], R22 ;  /* 0x000b201601007387 */ /* 0x0009f60000100800 */
[----:B------:R-:W-:Y:S11]  /*13800*/  @!UPT UIADD3 URZ, URZ, URZ, URZ ;  /* 0x0000003f3f3ff290 */ /* 0x000ff6000fffe03f */
[----:B------:R5:W-:Y:S04]  /*13810*/  STL.64 [R1+0x18], R38 ;  /* 0x0000182601007387 */ /* 0x000be80000100a00 */
[----:B------:R-:W2:Y:S04]  /*13820*/  LDL.LU R178, [R1+0xb84] ;  /* 0x000b840001b27983 */ /* 0x000ea80000300800 */
[----:B------:R-:W2:Y:S04]  /*13830*/  LDL.LU R172, [R1+0xb80] ;  /* 0x000b800001ac7983 */ /* 0x000ea80000300800 */
[----:B------:R-:W2:Y:S04]  /*13840*/  LDL.LU R173, [R1+0xb7c] ;  /* 0x000b7c0001ad7983 */ /* 0x000ea80000300800 */
[----:B------:R-:W2:Y:S04]  /*13850*/  LDL.LU R174, [R1+0xb78] ;  /* 0x000b780001ae7983 */ /* 0x000ea80000300800 */
[----:B------:R-:W2:Y:S04]  /*13860*/  LDL.LU R175, [R1+0xb74] ;  /* 0x000b740001af7983 */ /* 0x000ea80000300800 */
[----:B------:R-:W2:Y:S04]  /*13870*/  LDL.LU R179, [R1+0xb70] ;  /* 0x000b700001b37983 */ /* 0x000ea80000300800 */
[----:B------:R-:W2:Y:S04]  /*13880*/  LDL.LU R42, [R1+0xb6c] ;  /* 0x000b6c00012a7983 */ /* 0x000ea80000300800 */
[----:B------:R-:W2:Y:S01]  /*13890*/  LDL.LU R43, [R1+0xb68] ;  /* 0x000b6800012b7983 */ /* 0x000ea20000300800 */
[----:B---3--:R-:W-:Y:S01]  /*138a0*/  MOV R30, R36 ;  /* 0x00000024001e7202 */ /* 0x008fe20000000f00 */
[----:B----4-:R-:W-:-:S02]  /*138b0*/  IMAD.MOV.U32 R22, RZ, RZ, R37 ;  /* 0x000000ffff167224 */ /* 0x010fc400078e0025 */
[----:B-----5:R-:W-:Y:S11]  /*138c0*/  HMMA.1688.F32.TF32 R36, R184, R8, R168 ;  /* 0x00000008b824723c */ /* 0x020ff600000810a8 */
[----:B------:R-:W-:Y:S11]  /*138d0*/  @!UPT UIADD3 URZ, URZ, URZ, URZ ;  /* 0x0000003f3f3ff290 */ /* 0x000ff6000fffe03f */
[----:B------:R-:W-:Y:S02]  /*138e0*/  @!UPT UIADD3 URZ, URZ, URZ, URZ ;  /* 0x0000003f3f3ff290 */ /* 0x000fe4000fffe03f */
[----:B------:R-:W-:Y:S02]  /*138f0*/  IMAD.MOV.U32 R34, RZ, RZ, R36 ;  /* 0x000000ffff227224 */ /* 0x000fe400078e0024 */
[----:B------:R-:W-:Y:S02]  /*13900*/  IMAD.MOV.U32 R35, RZ, RZ, R37 ;  /* 0x000000ffff237224 */ /* 0x000fe400078e0025 */
[----:B------:R-:W-:Y:S02]  /*13910*/  IMAD.MOV.U32 R2, RZ, RZ, R38 ;  /* 0x000000ffff027224 */ /* 0x000fe400078e0026 */
[----:B------:R-:W-:Y:S01]  /*13920*/  IMAD.MOV.U32 R0, RZ, RZ, R39 ;  /* 0x000000ffff007224 */ /* 0x000fe200078e0027 */
[-C--:B-1----:R-:W-:Y:S08]  /*13930*/  HMMA.1688.F32.TF32 R160, R180, R12.reuse, R200 ;  /* 0x0000000cb4a0723c */ /* 0x082ff000000810c8 */
[C---:B--2---:R-:W-:Y:S08]  /*13940*/  HMMA.1688.F32.TF32 R248, R184.reuse, R12, R172 ;  /* 0x0000000cb8f8723c */ /* 0x044ff000000810ac */
[C---:B------:R-:W-:Y:S08]  /*13950*/  HMMA.1688.F32.TF32 R36, R184.reuse, R16, R176 ;  /* 0x00000010b824723c */ /* 0x040ff000000810b0 */
[----:B------:R-:W-:Y:S07]  /*13960*/  HMMA.1688.F32.TF32 R40, R184, R20, R40 ;  /* 0x00000014b828723c */ /* 0x000fee0000081028 */
[----:B------:R-:W-:Y:S04]  /*13970*/  STL.64 [R1+0xad8], R250 ;  /* 0x000ad8fa01007387 */ /* 0x000fe80000100a00 */
[----:B------:R1:W-:Y:S04]  /*13980*/  STL.64 [R1+0xad0], R248 ;  /* 0x000ad0f801007387 */ /* 0x0003e80000100a00 */
[----:B------:R-:W-:Y:S04]  /*13990*/  STL.64 [R1+0xaf0], R38 ;  /* 0x000af02601007387 */ /* 0x000fe80000100a00 */
[----:B------:R-:W-:Y:S04]  /*139a0*/  STL.64 [R1+0xae8], R36 ;  /* 0x000ae82401007387 */ /* 0x000fe80000100a00 */
[----:B------:R-:W-:Y:S04]  /*139b0*/  STL.64 [R1+0xb00], R42 ;  /* 0x000b002a01007387 */ /* 0x000fe80000100a00 */
[----:B------:R2:W-:Y:S04]  /*139c0*/  STL.64 [R1+0xaf8], R40 ;  /* 0x000af82801007387 */ /* 0x0005e80000100a00 */
[----:B------:R-:W3:Y:S04]  /*139d0*/  LDL.LU R200, [R1+0x1e0] ;  /* 0x0001e00001c87983 */ /* 0x000ee80000300800 */
[----:B------:R-:W3:Y:S04]  /*139e0*/  LDL.LU R201, [R1+0x1e4] ;  /* 0x0001e40001c97983 */ /* 0x000ee80000300800 */
[----:B------:R-:W3:Y:S04]  /*139f0*/  LDL.LU R202, [R1+0x1e8] ;  /* 0x0001e80001ca7983 */ /* 0x000ee80000300800 */
[----:B------:R-:W3:Y:S04]  /*13a00*/  LDL.LU R203, [R1+0x1ec] ;  /* 0x0001ec0001cb7983 */ /* 0x000ee80000300800 */
[----:B-1----:R-:W4:Y:S04]  /*13a10*/  LDL.LU R248, [R1+0xf0] ;  /* 0x0000f00001f87983 */ /* 0x002f280000300800 */
[----:B------:R-:W4:Y:S04]  /*13a20*/  LDL.LU R249, [R1+0xf4] ;  /* 0x0000f40001f97983 */ /* 0x000f280000300800 */
[----:B------:R-:W4:Y:S04]  /*13a30*/  LDL.LU R250, [R1+0xf8] ;  /* 0x0000f80001fa7983 */ /* 0x000f280000300800 */
[----:B------:R-:W4:Y:S04]  /*13a40*/  LDL.LU R251, [R1+0xfc] ;  /* 0x0000fc0001fb7983 */ /* 0x000f280000300800 */
[----:B------:R-:W3:Y:S04]  /*13a50*/  LDL.LU R176, [R1+0x100] ;  /* 0x0001000001b07983 */ /* 0x000ee80000300800 */
[----:B------:R-:W3:Y:S04]  /*13a60*/  LDL.LU R177, [R1+0x104] ;  /* 0x0001040001b17983 */ /* 0x000ee80000300800 */
[----:B------:R-:W3:Y:S04]  /*13a70*/  LDL.LU R178, [R1+0x108] ;  /* 0x0001080001b27983 */ /* 0x000ee80000300800 */
[----:B------:R-:W3:Y:S04]  /*13a80*/  LDL.LU R179, [R1+0x10c] ;  /* 0x00010c0001b37983 */ /* 0x000ee80000300800 */
[----:B------:R-:W3:Y:S04]  /*13a90*/  LDL.LU R164, [R1+0x130] ;  /* 0x0001300001a47983 */ /* 0x000ee80000300800 */
[----:B------:R-:W3:Y:S04]  /*13aa0*/  LDL.LU R165, [R1+0x134] ;  /* 0x0001340001a57983 */ /* 0x000ee80000300800 */
[----:B------:R-:W3:Y:S04]  /*13ab0*/  LDL.LU R166, [R1+0x138] ;  /* 0x0001380001a67983 */ /* 0x000ee80000300800 */
[----:B------:R-:W3:Y:S04]  /*13ac0*/  LDL.LU R167, [R1+0x13c] ;  /* 0x00013c0001a77983 */ /* 0x000ee80000300800 */
[----:B------:R-:W3:Y:S01]  /*13ad0*/  LDL.LU R168, [R1+0x120] ;  /* 0x0001200001a87983 */ /* 0x000ee20000300800 */
[C---:B------:R-:W-:Y:S03]  /*13ae0*/  HMMA.1688.F32.TF32 R88, R132.reuse, R4, R88 ;  /* 0x000000048458723c */ /* 0x040fe60000081058 */
        /* <DEDUP_REMOVED lines=9> */
[----:B------:R-:W3:Y:S05]  /*13b80*/  LDL.LU R175, [R1+0x11c] ;  /* 0x00011c0001af7983 */ /* 0x000eea0000300800 */
[C---:B------:R-:W-:Y:S08]  /*13b90*/  HMMA.1688.F32.TF32 R104, R132.reuse, R20, R104 ;  /* 0x000000148468723c */ /* 0x040ff00000081068 */
[C---:B------:R-:W-:Y:S08]  /*13ba0*/  HMMA.1688.F32.TF32 R108, R132.reuse, R24, R108 ;  /* 0x00000018846c723c */ /* 0x040ff0000008106c */
[C---:B------:R-:W-:Y:S08]  /*13bb0*/  HMMA.1688.F32.TF32 R112, R132.reuse, R28, R112 ;  /* 0x0000001c8470723c */ /* 0x040ff00000081070 */
[----:B------:R-:W-:Y:S01]  /*13bc0*/  HMMA.1688.F32.TF32 R116, R132, R32, R116 ;  /* 0x000000208474723c */ /* 0x000fe20000081074 */
[----:B------:R-:W-:Y:S01]  /*13bd0*/  IMAD.MOV.U32 R204, RZ, RZ, R215 ;  /* 0x000000ffffcc7224 */ /* 0x000fe200078e00d7 */
[----:B------:R-:W-:Y:S01]  /*13be0*/  MOV R206, R213 ;  /* 0x000000d500ce7202 */ /* 0x000fe20000000f00 */
[----:B------:R-:W-:Y:S01]  /*13bf0*/  IMAD.MOV.U32 R205, RZ, RZ, R214 ;  /* 0x000000ffffcd7224 */ /* 0x000fe200078e00d6 */
[----:B------:R-:W-:Y:S04]  /*13c00*/  LDS R213, [R3+0x8300] ;  /* 0x0083000003d57984 */ /* 0x000fe80000000800 */
[C---:B------:R-:W-:Y:S01]  /*13c10*/  HMMA.1688.F32.TF32 R120, R148.reuse, R4, R120 ;  /* 0x000000049478723c */ /* 0x040fe20000081078 */
[----:B------:R-:W-:Y:S01]  /*13c20*/  IMAD.MOV.U32 R207, RZ, RZ, R212 ;  /* 0x000000ffffcf7224 */ /* 0x000fe200078e00d4 */
[----:B------:R-:W-:Y:S04]  /*13c30*/  LDS R214, [R252+0x9300] ;  /* 0x00930000fcd67984 */ /* 0x000fe80000000800 */
[----:B------:R-:W-:Y:S02]  /*13c40*/  LDS R212, [R252+0x8300] ;  /* 0x00830000fcd47984 */ /* 0x000fe40000000800 */
[C---:B------:R-:W-:Y:S02]  /*13c50*/  HMMA.1688.F32.TF32 R124, R148.reuse, R8, R124 ;  /* 0x00000008947c723c */ /* 0x040fe4000008107c */
[----:B------:R-:W4:Y:S06]  /*13c60*/  LDS R215, [R3+0x9300] ;  /* 0x0093000003d77984 */ /* 0x000f2c0000000800 */
[C---:B------:R-:W-:Y:S08]  /*13c70*/  HMMA.1688.F32.TF32 R128, R148.reuse, R12, R128 ;  /* 0x0000000c9480723c */ /* 0x040ff00000081080 */
[C---:B------:R-:W-:Y:S08]  /*13c80*/  HMMA.1688.F32.TF32 R132, R148.reuse, R16, R240 ;  /* 0x000000109484723c */ /* 0x040ff000000810f0 */
[C---:B------:R-:W-:Y:S08]  /*13c90*/  HMMA.1688.F32.TF32 R136, R148.reuse, R20, R136 ;  /* 0x000000149488723c */ /* 0x040ff00000081088 */
[C---:B------:R-:W-:Y:S08]  /*13ca0*/  HMMA.1688.F32.TF32 R140, R148.reuse, R24, R208 ;  /* 0x00000018948c723c */ /* 0x040ff000000810d0 */
[C---:B------:R-:W-:Y:S08]  /*13cb0*/  HMMA.1688.F32.TF32 R144, R148.reuse, R28, R244 ;  /* 0x0000001c9490723c */ /* 0x040ff000000810f4 */
[----:B------:R-:W-:Y:S07]  /*13cc0*/  HMMA.1688.F32.TF32 R148, R148, R32, R216 ;  /* 0x000000209494723c */ /* 0x000fee00000810d8 */
[----:B------:R-:W-:Y:S01]  /*13cd0*/  IMAD.MOV.U32 R219, RZ, RZ, R196 ;  /* 0x000000ffffdb7224 */ /* 0x000fe200078e00c4 */
[----:B------:R-:W-:Y:S01]  /*13ce0*/  MOV R218, R197 ;  /* 0x000000c500da7202 */ /* 0x000fe20000000f00 */
[----:B------:R-:W5:Y:S01]  /*13cf0*/  LDL.LU R196, [R1+0x1f0] ;  /* 0x0001f00001c47983 */ /* 0x000f620000300800 */
[----:B------:R-:W-:Y:S01]  /*13d00*/  IMAD.MOV.U32 R217, RZ, RZ, R198 ;  /* 0x000000ffffd97224 */ /* 0x000fe200078e00c6 */
[----:B------:R-:W-:Y:S01]  /*13d10*/  HMMA.1688.F32.TF32 R152, R180, R4, R220 ;  /* 0x00000004b498723c */ /* 0x000fe200000810dc */
[----:B------:R-:W-:Y:S01]  /*13d20*/  IMAD.MOV.U32 R216, RZ, RZ, R199 ;  /* 0x000000ffffd87224 */ /* 0x000fe200078e00c7 */
[----:B------:R-:W5:Y:S04]  /*13d30*/  LDL.LU R197, [R1+0x1f4] ;  /* 0x0001f40001c57983 */ /* 0x000f680000300800 */
[----:B------:R-:W5:Y:S01]  /*13d40*/  LDL.LU R198, [R1+0x1f8] ;  /* 0x0001f80001c67983 */ /* 0x000f620000300800 */
[----:B------:R-:W-:-:S02]  /*13d50*/  IMAD.MOV.U32 R223, RZ, RZ, R192 ;  /* 0x000000ffffdf7224 */ /* 0x000fc400078e00c0 */
[----:B------:R-:W-:Y:S01]  /*13d60*/  IMAD.MOV.U32 R222, RZ, RZ, R193 ;  /* 0x000000ffffde7224 */ /* 0x000fe200078e00c1 */
[----:B------:R-:W5:Y:S01]  /*13d70*/  LDL.LU R199, [R1+0x1fc] ;  /* 0x0001fc0001c77983 */ /* 0x000f620000300800 */
[----:B------:R-:W-:-:S03]  /*13d80*/  IMAD.MOV.U32 R221, RZ, RZ, R194 ;  /* 0x000000ffffdd7224 */ /* 0x000fc600078e00c2 */
[----:B------:R-:W5:Y:S01]  /*13d90*/  LDL.LU R192, [R1+0x1b0] ;  /* 0x0001b00001c07983 */ /* 0x000f620000300800 */
[----:B------:R-:W-:-:S03]  /*13da0*/  IMAD.MOV.U32 R220, RZ, RZ, R195 ;  /* 0x000000ffffdc7224 */ /* 0x000fc600078e00c3 */
[----:B------:R-:W5:Y:S04]  /*13db0*/  LDL.LU R193, [R1+0x1b4] ;  /* 0x0001b40001c17983 */ /* 0x000f680000300800 */
[----:B------:R-:W5:Y:S04]  /*13dc0*/  LDL.LU R194, [R1+0x1b8] ;  /* 0x0001b80001c27983 */ /* 0x000f680000300800 */
[----:B------:R-:W5:Y:S01]  /*13dd0*/  LDL.LU R195, [R1+0x1bc] ;  /* 0x0001bc0001c37983 */ /* 0x000f620000300800 */
[----:B------:R-:W-:Y:S03]  /*13de0*/  HMMA.1688.F32.TF32 R156, R180, R8, R204 ;  /* 0x00000008b49c723c */ /* 0x000fe600000810cc */
        /* <DEDUP_REMOVED lines=8> */
[----:B------:R-:W-:-:S03]  /*13e70*/  MOV R244, R224 ;  /* 0x000000e000f47202 */ /* 0x000fc60000000f00 */
[----:B------:R-:W5:Y:S01]  /*13e80*/  LDL.LU R208, [R1+0x1c0] ;  /* 0x0001c00001d07983 */ /* 0x000f620000300800 */
[----:B------:R-:W-:-:S03]  /*13e90*/  IMAD.MOV.U32 R245, RZ, RZ, R225 ;  /* 0x000000fffff57224 */ /* 0x000fc600078e00e1 */
[----:B------:R-:W5:Y:S01]  /*13ea0*/  LDL.LU R209, [R1+0x1c4] ;  /* 0x0001c40001d17983 */ /* 0x000f620000300800 */
[----:B------:R-:W-:-:S03]  /*13eb0*/  IMAD.MOV.U32 R246, RZ, RZ, R226 ;  /* 0x000000fffff67224 */ /* 0x000fc600078e00e2 */
[----:B------:R-:W5:Y:S01]  /*13ec0*/  LDL.LU R210, [R1+0x1c8] ;  /* 0x0001c80001d27983 */ /* 0x000f620000300800 */
[----:B------:R-:W-:-:S03]  /*13ed0*/  IMAD.MOV.U32 R247, RZ, RZ, R227 ;  /* 0x000000fffff77224 */ /* 0x000fc600078e00e3 */
        /* <DEDUP_REMOVED lines=9> */
[----:B--2---:R-:W2:Y:S04]  /*13f70*/  LDL.LU R40, [R1+0x160] ;  /* 0x0001600001287983 */ /* 0x004ea80000300800 */
[----:B------:R-:W2:Y:S04]  /*13f80*/  LDL.LU R41, [R1+0x164] ;  /* 0x0001640001297983 */ /* 0x000ea80000300800 */
[----:B------:R-:W2:Y:S04]  /*13f90*/  LDL.LU R42, [R1+0x168] ;  /* 0x00016800012a7983 */ /* 0x000ea80000300800 */
[----:B------:R-:W2:Y:S04]  /*13fa0*/  LDL.LU R43, [R1+0x16c] ;  /* 0x00016c00012b7983 */ /* 0x000ea80000300800 */
[----:B------:R-:W2:Y:S04]  /*13fb0*/  LDL.LU R36, [R1+0x140] ;  /* 0x0001400001247983 */ /* 0x000ea80000300800 */
[----:B------:R-:W2:Y:S04]  /*13fc0*/  LDL.LU R37, [R1+0x144] ;  /* 0x0001440001257983 */ /* 0x000ea80000300800 */
[----:B------:R-:W2:Y:S04]  /*13fd0*/  LDL.LU R38, [R1+0x148] ;  /* 0x0001480001267983 */ /* 0x000ea80000300800 */
[----:B------:R-:W2:Y:S01]  /*13fe0*/  LDL.LU R39, [R1+0x14c] ;  /* 0x00014c0001277983 */ /* 0x000ea20000300800 */
[C---:B------:R-:W-:Y:S08]  /*13ff0*/  HMMA.1688.F32.TF32 R48, R184.reuse, R28, R48 ;  /* 0x0000001cb830723c */ /* 0x040ff00000081030 */
[----:B------:R-:W-:Y:S08]  /*14000*/  HMMA.1688.F32.TF32 R52, R184, R32, R52 ;  /* 0x00000020b834723c */ /* 0x000ff00000081034 */
[----:B----4-:R-:W-:Y:S07]  /*14010*/  HMMA.1688.F32.TF32 R184, R212, R4, R248 ;  /* 0x00000004d4b8723c */ /* 0x010fee00000810f8 */
[----:B------:R-:W-:Y:S01]  /*14020*/  IMAD.MOV.U32 R248, RZ, RZ, R228 ;  /* 0x000000fffff87224 */ /* 0x000fe200078e00e4 */
[----:B------:R-:W-:Y:S01]  /*14030*/  MOV R250, R230 ;  /* 0x000000e600fa7202 */ /* 0x000fe20000000f00 */
[----:B------:R-:W4:Y:S01]  /*14040*/  LDL.LU R228, [R1+0xb54] ;  /* 0x000b540001e47983 */ /* 0x000f220000300800 */
[----:B------:R-:W-:-:S02]  /*14050*/  IMAD.MOV.U32 R249, RZ, RZ, R229 ;  /* 0x000000fffff97224 */ /* 0x000fc400078e00e5 */
[----:B------:R-:W-:Y:S01]  /*14060*/  IMAD.MOV.U32 R251, RZ, RZ, R231 ;  /* 0x000000fffffb7224 */ /* 0x000fe200078e00e7 */
[----:B------:R-:W4:Y:S04]  /*14070*/  LDL.LU R229, [R1+0xb50] ;  /* 0x000b500001e57983 */ /* 0x000f280000300800 */
[----:B------:R-:W4:Y:S04]  /*14080*/  LDL.LU R230, [R1+0xb4c] ;  /* 0x000b4c0001e67983 */ /* 0x000f280000300800 */
[----:B------:R-:W4:Y:S01]  /*14090*/  LDL.LU R231, [R1+0xb48] ;  /* 0x000b480001e77983 */ /* 0x000f220000300800 */
[----:B---3--:R-:W-:Y:S08]  /*140a0*/  HMMA.1688.F32.TF32 R200, R212, R20, R200 ;  /* 0x00000014d4c8723c */ /* 0x008ff000000810c8 */
[C---:B------:R-:W-:Y:S08]  /*140b0*/  HMMA.1688.F32.TF32 R164, R180.reuse, R16, R164 ;  /* 0x00000010b4a4723c */ /* 0x040ff000000810a4 */
[C---:B------:R-:W-:Y:S08]  /*140c0*/  HMMA.1688.F32.TF32 R172, R180.reuse, R24, R172 ;  /* 0x00000018b4ac723c */ /* 0x040ff000000810ac */
[C---:B------:R-:W-:Y:S08]  /*140d0*/  HMMA.1688.F32.TF32 R168, R180.reuse, R20, R168 ;  /* 0x00000014b4a8723c */ /* 0x040ff000000810a8 */
[----:B------:R-:W-:Y:S08]  /*140e0*/  HMMA.1688.F32.TF32 R176, R180, R28, R176 ;  /* 0x0000001cb4b0723c */ /* 0x000ff000000810b0 */
[C---:B-----5:R-:W-:Y:S08]  /*140f0*/  HMMA.1688.F32.TF32 R196, R212.reuse, R16, R196 ;  /* 0x00000010d4c4723c */ /* 0x060ff000000810c4 */
[C---:B------:R-:W-:Y:S08]  /*14100*/  HMMA.1688.F32.TF32 R192, R212.reuse, R12, R192 ;  /* 0x0000000cd4c0723c */ /* 0x040ff000000810c0 */
[C---:B------:R-:W-:Y:S08]  /*14110*/  HMMA.1688.F32.TF32 R188, R212.reuse, R8, R188 ;  /* 0x00000008d4bc723c */ /* 0x040ff000000810bc */
[C---:B------:R-:W-:Y:S08]  /*14120*/  HMMA.1688.F32.TF32 R204, R212.reuse, R24, R204 ;  /* 0x00000018d4cc723c */ /* 0x040ff000000810cc */
[C---:B------:R-:W-:Y:S08]  /*14130*/  HMMA.1688.F32.TF32 R208, R212.reuse, R28, R208 ;  /* 0x0000001cd4d0723c */ /* 0x040ff000000810d0 */
[----:B------:R-:W-:Y:S08]  /*14140*/  HMMA.1688.F32.TF32 R212, R212, R32, R220 ;  /* 0x00000020d4d4723c */ /* 0x000ff000000810dc */
[----:B------:R-:W-:Y:S01]  /*14150*/  HMMA.1688.F32.TF32 R220, R232, R8, R244 ;  /* 0x00000008e8dc723c */ /* 0x000fe200000810f4 */
[----:B------:R-:W-:Y:S04]  /*14160*/  LDS R244, [R252+0xa180] ;  /* 0x00a18000fcf47984 */ /* 0x000fe80000000800 */
[----:B------:R-:W-:Y:S03]  /*14170*/  LDS R246, [R252+0xb180] ;  /* 0x00b18000fcf67984 */ /* 0x000fe60000000800 */
[----:B------:R-:W-:Y:S01]  /*14180*/  HMMA.1688.F32.TF32 R180, R180, R32, R224 ;  /* 0x00000020b4b4723c */ /* 0x000fe200000810e0 */
[----:B------:R-:W-:Y:S04]  /*14190*/  LDS R245, [R3+0xa180] ;  /* 0x00a1800003f57984 */ /* 0x000fe80000000800 */
[----:B------:R-:W-:Y:S10]  /*141a0*/  LDS R247, [R3+0xb180] ;  /* 0x00b1800003f77984 */ /* 0x000ff40000000800 */
[----:B------:R-:W-:Y:S04]  /*141b0*/  STL [R1+0xa0c], R220 ;  /* 0x000a0cdc01007387 */ /* 0x000fe80000100800 */
[----:B------:R-:W-:Y:S01]  /*141c0*/  STL [R1+0xa08], R221 ;  /* 0x000a08dd01007387 */ /* 0x000fe20000100800 */
[C---:B--2---:R-:W-:Y:S03]  /*141d0*/  HMMA.1688.F32.TF32 R36, R232.reuse, R24, R36 ;  /* 0x00000018e824723c */ /* 0x044fe60000081024 */
[----:B------:R1:W-:Y:S04]  /*141e0*/  STL [R1+0xa04], R222 ;  /* 0x000a04de01007387 */ /* 0x0003e80000100800 */
[----:B------:R2:W-:Y:S01]  /*141f0*/  STL [R1+0xa00], R223 ;  /* 0x000a00df01007387 */ /* 0x0005e20000100800 */
[C---:B------:R-:W-:Y:S03]  /*14200*/  HMMA.1688.F32.TF32 R224, R232.reuse, R12, R240 ;  /* 0x0000000ce8e0723c */ /* 0x040fe600000810f0 */
[----:B------:R-:W-:Y:S04]  /*14210*/  LDS R240, [R252+0xa100] ;  /* 0x00a10000fcf07984 */ /* 0x000fe80000000800 */
[----:B------:R-:W-:Y:S01]  /*14220*/  LDS R242, [R252+0xb100] ;  /* 0x00b10000fcf27984 */ /* 0x000fe20000000800 */
[----:B------:R-:W-:Y:S03]  /*14230*/  HMMA.1688.F32.TF32 R40, R232, R20, R40 ;  /* 0x00000014e828723c */ /* 0x000fe60000081028 */
[----:B------:R-:W-:Y:S04]  /*14240*/  LDS R241, [R3+0xa100] ;  /* 0x00a1000003f17984 */ /* 0x000fe80000000800 */
[----:B------:R-:W-:Y:S01]  /*14250*/  LDS R243, [R3+0xb100] ;  /* 0x00b1000003f37984 */ /* 0x000fe20000000800 */
[----:B-1----:R-:W-:Y:S01]  /*14260*/  IMAD.MOV.U32 R222, RZ, RZ, R36 ;  /* 0x000000ffffde7224 */ /* 0x002fe200078e0024 */
[----:B------:R-:W-:Y:S01]  /*14270*/  MOV R24, R39 ;  /* 0x0000002700187202 */ /* 0x000fe20000000f00 */
[----:B--2---:R-:W-:-:S02]  /*14280*/  IMAD.MOV.U32 R223, RZ, RZ, R37 ;  /* 0x000000ffffdf7224 */ /* 0x004fc400078e0025 */
[----:B------:R-:W-:Y:S02]  /*14290*/  IMAD.MOV.U32 R25, RZ, RZ, R38 ;  /* 0x000000ffff197224 */ /* 0x000fe400078e0026 */
[C---:B------:R-:W-:Y:S08]  /*142a0*/  HMMA.1688.F32.TF32 R36, R232.reuse, R28, R248 ;  /* 0x0000001ce824723c */ /* 0x040ff000000810f8 */
[----:B----4-:R-:W-:Y:S01]  /*142b0*/  HMMA.1688.F32.TF32 R228, R232, R16, R228 ;  /* 0x00000010e8e4723c */ /* 0x010fe200000810e4 */
[----:B------:R-:W-:Y:S04]  /*142c0*/  STL [R1+0xa1c], R224 ;  /* 0x000a1ce001007387 */ /* 0x000fe80000100800 */
[----:B------:R-:W-:Y:S01]  /*142d0*/  STL [R1+0xa18], R225 ;  /* 0x000a18e101007387 */ /* 0x000fe20000100800 */
[----:B------:R-:W-:-:S03]  /*142e0*/  IMAD.MOV.U32 R21, RZ, RZ, R43 ;  /* 0x000000ffff157224 */ /* 0x000fc600078e002b */
[----:B------:R-:W-:Y:S07]  /*142f0*/  STL [R1+0xa14], R226 ;  /* 0x000a14e201007387 */ /* 0x000fee0000100800 */
[----:B------:R-:W-:Y:S02]  /*14300*/  IMAD.MOV.U32 R220, RZ, RZ, R36 ;  /* 0x000000ffffdc7224 */ /* 0x000fe400078e0024 */
[----:B------:R-:W-:Y:S02]  /*14310*/  IMAD.MOV.U32 R221, RZ, RZ, R37 ;  /* 0x000000ffffdd7224 */ /* 0x000fe400078e0025 */
[----:B------:R-:W-:-:S02]  /*14320*/  IMAD.MOV.U32 R29, RZ, RZ, R38 ;  /* 0x000000ffff1d7224 */ /* 0x000fc400078e0026 */
[----:B------:R-:W-:Y:S02]  /*14330*/  IMAD.MOV.U32 R28, RZ, RZ, R39 ;  /* 0x000000ffff1c7224 */ /* 0x000fe400078e0027 */
[----:B------:R-:W-:Y:S01]  /*14340*/  HMMA.1688.F32.TF32 R36, R232, R32, R236 ;  /* 0x00000020e824723c */ /* 0x000fe200000810ec */
[----:B------:R-:W-:Y:S04]  /*14350*/  STL [R1+0xa10], R227 ;  /* 0x000a10e301007387 */ /* 0x000fe80000100800 */
[----:B------:R-:W-:Y:S04]  /*14360*/  STL [R1+0xa2c], R228 ;  /* 0x000a2ce401007387 */ /* 0x000fe80000100800 */
[----:B------:R-:W-:Y:S04]  /*14370*/  STL [R1+0xa28], R229 ;  /* 0x000a28e501007387 */ /* 0x000fe80000100800 */
[----:B------:R-:W-:Y:S04]  /*14380*/  STL [R1+0xa24], R230 ;  /* 0x000a24e601007387 */ /* 0x000fe80000100800 */
[----:B------:R-:W-:Y:S04]  /*14390*/  STL [R1+0xa20], R231 ;  /* 0x000a20e701007387 */ /* 0x000fe80000100800 */
[----:B------:R1:W-:Y:S04]  /*143a0*/  STL.64 [R1+0x298], R40 ;  /* 0x0002982801007387 */ /* 0x0003e80000100a00 */
[----:B------:R2:W-:Y:S04]  /*143b0*/  STL [R1+0x2a0], R42 ;  /* 0x0002a02a01007387 */ /* 0x0005e80000100800 */
[----:B------:R-:W-:Y:S04]  /*143c0*/  STL [R1+0xa30], R21 ;  /* 0x000a301501007387 */ /* 0x000fe80000100800 */
[----:B------:R-:W-:Y:S04]  /*143d0*/  STL [R1+0xa40], R24 ;  /* 0x000a401801007387 */ /* 0x000fe80000100800 */
[----:B------:R-:W-:Y:S04]  /*143e0*/  STL [R1+0xa3c], R25 ;  /* 0x000a3c1901007387 */ /* 0x000fe80000100800 */
[----:B------:R-:W-:Y:S04]  /*143f0*/  STL [R1+0xa38], R223 ;  /* 0x000a38df01007387 */ /* 0x000fe80000100800 */
[----:B------:R-:W-:Y:S04]  /*14400*/  STL [R1+0xa34], R222 ;  /* 0x000a34de01007387 */ /* 0x000fe80000100800 */
[----:B------:R-:W3:Y:S04]  /*14410*/  LDL.LU R248, [R1+0xd0] ;  /* 0x0000d00001f87983 */ /* 0x000ee80000300800 */
[----:B------:R-:W3:Y:S04]  /*14420*/  LDL.LU R249, [R1+0xd4] ;  /* 0x0000d40001f97983 */ /* 0x000ee80000300800 */
[----:B------:R-:W3:Y:S04]  /*14430*/  LDL.LU R250, [R1+0xd8] ;  /* 0x0000d80001fa7983 */ /* 0x000ee80000300800 */
[----:B------:R-:W3:Y:S01]  /*14440*/  LDL.LU R251, [R1+0xdc] ;  /* 0x0000dc0001fb7983 */ /* 0x000ee20000300800 */
[----:B------:R-:W-:-:S03]  /*14450*/  IMAD.MOV.U32 R20, RZ, RZ, R36 ;  /* 0x000000ffff147224 */ /* 0x000fc600078e0024 */
[----:B------:R-:W-:Y:S01]  /*14460*/  STL [R1+0xa50], R28 ;  /* 0x000a501c01007387 */ /* 0x000fe20000100800 */
[----:B------:R-:W-:-:S03]  /*14470*/  MOV R17, R37 ;  /* 0x0000002500117202 */ /* 0x000fc60000000f00 */
[----:B------:R-:W-:Y:S01]  /*14480*/  STL [R1+0xa4c], R29 ;  /* 0x000a4c1d01007387 */ /* 0x000fe20000100800 */
[----:B------:R-:W-:-:S03]  /*14490*/  IMAD.MOV.U32 R16, RZ, RZ, R38 ;  /* 0x000000ffff107224 */ /* 0x000fc600078e0026 */
[----:B------:R-:W-:Y:S01]  /*144a0*/  STL [R1+0xa48], R221 ;  /* 0x000a48dd01007387 */ /* 0x000fe20000100800 */
[----:B------:R-:W-:-:S03]  /*144b0*/  IMAD.MOV.U32 R13, RZ, RZ, R39 ;  /* 0x000000ffff0d7224 */ /* 0x000fc600078e0027 */
[----:B------:R-:W-:Y:S04]  /*144c0*/  STL [R1+0xa44], R220 ;  /* 0x000a44dc01007387 */ /* 0x000fe80000100800 */
[----:B------:R-:W4:Y:S01]  /*144d0*/  LDL.LU R36, [R1+0x90] ;  /* 0x0000900001247983 */ /* 0x000f220000300800 */
[----:B-1----:R-:W-:-:S03]  /*144e0*/  IMAD.MOV.U32 R41, RZ, RZ, R10 ;  /* 0x000000ffff297224 */ /* 0x002fc600078e000a */
[----:B------:R-:W4:Y:S01]  /*144f0*/  LDL.LU R37, [R1+0x94] ;  /* 0x0000940001257983 */ /* 0x000f220000300800 */
[----:B--2---:R-:W-:-:S03]  /*14500*/  IMAD.MOV.U32 R42, RZ, RZ, R6 ;  /* 0x000000ffff2a7224 */ /* 0x004fc600078e0006 */
[----:B------:R-:W4:Y:S01]  /*14510*/  LDL.LU R38, [R1+0x98] ;  /* 0x0000980001267983 */ /* 0x000f220000300800 */
[----:B------:R-:W-:-:S03]  /*14520*/  IMAD.MOV.U32 R43, RZ, RZ, R7 ;  /* 0x000000ffff2b7224 */ /* 0x000fc600078e0007 */
[----:B------:R-:W4:Y:S04]  /*14530*/  LDL.LU R39, [R1+0x9c] ;  /* 0x00009c0001277983 */ /* 0x000f280000300800 */
[----:B------:R-:W2:Y:S04]  /*14540*/  LDL.LU R40, [R1+0xb0] ;  /* 0x0000b00001287983 */ /* 0x000ea80000300800 */
[----:B------:R-:W2:Y:S04]  /*14550*/  LDL.LU R10, [R1+0xb44] ;  /* 0x000b4400010a7983 */ /* 0x000ea80000300800 */
[----:B------:R-:W3:Y:S04]  /*14560*/  LDL.LU R6, [R1+0xb40] ;  /* 0x000b400001067983 */ /* 0x000ee80000300800 */
[----:B------:R-:W3:Y:S01]  /*14570*/  LDL.LU R7, [R1+0xb3c] ;  /* 0x000b3c0001077983 */ /* 0x000ee20000300800 */
[----:B------:R-:W-:Y:S03]  /*14580*/  HMMA.1688.F32.TF32 R216, R232, R4, R216 ;  /* 0x00000004e8d8723c */ /* 0x000fe600000810d8 */
[----:B------:R-:W-:Y:S04]  /*14590*/  LDS R232, [R252+0xa000] ;  /* 0x00a00000fce87984 */ /* 0x000fe80000000800 */
[----:B------:R-:W-:Y:S04]  /*145a0*/  LDS R234, [R252+0xb000] ;  /* 0x00b00000fcea7984 */ /* 0x000fe80000000800 */
[----:B------:R-:W-:Y:S04]  /*145b0*/  LDS R233, [R3+0xa000] ;  /* 0x00a0000003e97984 */ /* 0x000fe80000000800 */
[----:B------:R-:W3:Y:S04]  /*145c0*/  LDS R235, [R3+0xb000] ;  /* 0x00b0000003eb7984 */ /* 0x000ee80000000800 */
[----:B------:R-:W-:Y:S04]  /*145d0*/  STL [R1+0xa60], R13 ;  /* 0x000a600d01007387 */ /* 0x000fe80000100800 */
[----:B------:R-:W-:Y:S04]  /*145e0*/  STL [R1+0xa5c], R16 ;  /* 0x000a5c1001007387 */ /* 0x000fe80000100800 */
[----:B------:R-:W-:Y:S04]  /*145f0*/  STL [R1+0xa58], R17 ;  /* 0x000a581101007387 */ /* 0x000fe80000100800 */
[----:B------:R-:W-:Y:S04]  /*14600*/  STL [R1+0xa54], R20 ;  /* 0x000a541401007387 */ /* 0x000fe80000100800 */
[----:B------:R-:W-:Y:S04]  /*14610*/  LDS R236, [R252+0xa080] ;  /* 0x00a08000fcec7984 */ /* 0x000fe80000000800 */
[----:B------:R-:W-:Y:S04]  /*14620*/  LDS R238, [R252+0xb080] ;  /* 0x00b08000fcee7984 */ /* 0x000fe80000000800 */
[----:B------:R-:W-:Y:S04]  /*14630*/  LDS R237, [R3+0xa080] ;  /* 0x00a0800003ed7984 */ /* 0x000fe80000000800 */
[----:B------:R-:W1:Y:S01]  /*14640*/  LDS R239, [R3+0xb080] ;  /* 0x00b0800003ef7984 */ /* 0x000e620000000800 */
[----:B---3--:R-:W-:Y:S07]  /*14650*/  HMMA.1688.F32.TF32 R220, R232, R6, R248 ;  /* 0x00000006e8dc723c */ /* 0x008fee00000810f8 */
[----:B------:R-:W-:-:S02]  /*14660*/  IMAD.MOV.U32 R248, RZ, RZ, R11 ;  /* 0x000000fffff87224 */ /* 0x000fc400078e000b */
[----:B------:R-:W2:Y:S01]  /*14670*/  LDL.LU R11, [R1+0xb38] ;  /* 0x000b3800010b7983 */ /* 0x000ea20000300800 */
[----:B------:R-:W-:-:S03]  /*14680*/  IMAD.MOV.U32 R251, RZ, RZ, R14 ;  /* 0x000000fffffb7224 */ /* 0x000fc600078e000e */
[----:B------:R-:W3:Y:S04]  /*14690*/  LDL.LU R249, [R1+0x64] ;  /* 0x0000640001f97983 */ /* 0x000ee80000300800 */
[----:B------:R-:W3:Y:S04]  /*146a0*/  LDL.LU R250, [R1+0x68] ;  /* 0x0000680001fa7983 */ /* 0x000ee80000300800 */
[----:B------:R-:W4:Y:S03]  /*146b0*/  LDL.LU R14, [R1+0xb34] ;  /* 0x000b3400010e7983 */ /* 0x000f260000300800 */
[----:B------:R-:W-:-:S02]  /*146c0*/  IMAD.MOV.U32 R5, RZ, RZ, R223 ;  /* 0x000000ffff057224 */ /* 0x000fc400078e00df */
[----:B------:R-:W-:Y:S01]  /*146d0*/  IMAD.MOV.U32 R32, RZ, RZ, R222 ;  /* 0x000000ffff207224 */ /* 0x000fe200078e00de */
[----:B------:R-:W-:Y:S01]  /*146e0*/  MOV R227, R220 ;  /* 0x000000dc00e37202 */ /* 0x000fe20000000f00 */
[----:B------:R-:W-:Y:S01]  /*146f0*/  IMAD.MOV.U32 R33, RZ, RZ, R221 ;  /* 0x000000ffff217224 */ /* 0x000fe200078e00dd */
[----:B------:R-:W-:Y:S04]  /*14700*/  STL [R1+0xa70], R5 ;  /* 0x000a700501007387 */ /* 0x000fe80000100800 */
[----:B------:R-:W-:Y:S04]  /*14710*/  STL [R1+0xa6c], R32 ;  /* 0x000a6c2001007387 */ /* 0x000fe80000100800 */
[----:B------:R-:W-:Y:S04]  /*14720*/  STL [R1+0xa68], R33 ;  /* 0x000a682101007387 */ /* 0x000fe80000100800 */
[----:B------:R-:W-:Y:S01]  /*14730*/  STL [R1+0xa64], R227 ;  /* 0x000a64e301007387 */ /* 0x000fe20000100800 */
[----:B--2---:R-:W-:Y:S11]  /*14740*/  HMMA.1688.F32.TF32 R40, R232, R10, R40 ;  /* 0x0000000ae828723c */ /* 0x004ff60000081028 */
[----:B------:R-:W-:Y:S11]  /*14750*/  @!UPT UIADD3 URZ, URZ, URZ, URZ ;  /* 0x0000003f3f3ff290 */ /* 0x000ff6000fffe03f */
[----:B------:R-:W-:Y:S02]  /*14760*/  @!UPT UIADD3 URZ, URZ, URZ, URZ ;  /* 0x0000003f3f3ff290 */ /* 0x000fe4000fffe03f */
[----:B------:R-:W-:Y:S01]  /*14770*/  MOV R231, R40 ;  /* 0x0000002800e77202 */ /* 0x000fe20000000f00 */
[----:B------:R-:W-:Y:S02]  /*14780*/  IMAD.MOV.U32 R40, RZ, RZ, R15 ;  /* 0x000000ffff287224 */ /* 0x000fe400078e000f */
[----:B------:R-:W4:Y:S01]  /*14790*/  LDL.LU R15, [R1+0xb30] ;  /* 0x000b3000010f7983 */ /* 0x000f220000300800 */
[----:B------:R-:W-:Y:S02]  /*147a0*/  IMAD.MOV.U32 R226, RZ, RZ, R43 ;  /* 0x000000ffffe27224 */ /* 0x000fe400078e002b */
[----:B------:R-:W-:Y:S02]  /*147b0*/  IMAD.MOV.U32 R224, RZ, RZ, R41 ;  /* 0x000000ffffe07224 */ /* 0x000fe400078e0029 */
[----:B------:R-:W-:Y:S01]  /*147c0*/  IMAD.MOV.U32 R225, RZ, RZ, R42 ;  /* 0x000000ffffe17224 */ /* 0x000fe200078e002a */
[----:B------:R-:W2:Y:S01]  /*147d0*/  LDL.LU R41, [R1+0x54] ;  /* 0x0000540001297983 */ /* 0x000ea20000300800 */
[----:B------:R-:W-:-:S03]  /*147e0*/  IMAD.MOV.U32 R43, RZ, RZ, R18 ;  /* 0x000000ffff2b7224 */ /* 0x000fc600078e0012 */
[----:B------:R-:W2:Y:S04]  /*147f0*/  LDL.LU R42, [R1+0x58] ;  /* 0x00005800012a7983 */ /* 0x000ea80000300800 */
[----:B------:R-:W3:Y:S04]  /*14800*/  LDL.LU R18, [R1+0xb2c] ;  /* 0x000b2c0001127983 */ /* 0x000ee80000300800 */
[----:B------:R-:W-:Y:S04]  /*14810*/  STL [R1+0xa80], R226 ;  /* 0x000a80e201007387 */ /* 0x000fe80000100800 */
[----:B------:R-:W-:Y:S04]  /*14820*/  STL [R1+0xa7c], R225 ;  /* 0x000a7ce101007387 */ /* 0x000fe80000100800 */
[----:B------:R-:W-:Y:S04]  /*14830*/  STL [R1+0xa78], R224 ;  /* 0x000a78e001007387 */ /* 0x000fe80000100800 */
[----:B------:R-:W-:Y:S01]  /*14840*/  STL [R1+0xa74], R231 ;  /* 0x000a74e701007387 */ /* 0x000fe20000100800 */
[----:B----4-:R-:W-:Y:S11]  /*14850*/  HMMA.1688.F32.TF32 R36, R232, R14, R36 ;  /* 0x0000000ee824723c */ /* 0x010ff60000081024 */
[----:B------:R-:W-:Y:S11]  /*14860*/  @!UPT UIADD3 URZ, URZ, URZ, URZ ;  /* 0x0000003f3f3ff290 */ /* 0x000ff6000fffe03f */
[----:B------:R-:W-:Y:S02]  /*14870*/  @!UPT UIADD3 URZ, URZ, URZ, URZ ;  /* 0x0000003f3f3ff290 */ /* 0x000fe4000fffe03f */
[----:B------:R-:W-:Y:S01]  /*14880*/  MOV R21, R36 ;  /* 0x0000002400157202 */ /* 0x000fe20000000f00 */
[----:B------:R-:W-:Y:S02]  /*14890*/  IMAD.MOV.U32 R230, RZ, RZ, R39 ;  /* 0x000000ffffe67224 */ /* 0x000fe400078e0027 */
[----:B------:R-:W-:Y:S02]  /*148a0*/  IMAD.MOV.U32 R36, RZ, RZ, R19 ;  /* 0x000000ffff247224 */ /* 0x000fe400078e0013 */
[----:B------:R-:W-:Y:S01]  /*148b0*/  IMAD.MOV.U32 R228, RZ, RZ, R37 ;  /* 0x000000ffffe47224 */ /* 0x000fe200078e0025 */
[----:B------:R-:W3:Y:S01]  /*148c0*/  LDL.LU R19, [R1+0xb28] ;  /* 0x000b280001137983 */ /* 0x000ee20000300800 */
[----:B------:R-:W-:-:S03]  /*148d0*/  IMAD.MOV.U32 R229, RZ, RZ, R38 ;  /* 0x000000ffffe57224 */ /* 0x000fc600078e0026 */
[----:B------:R-:W4:Y:S04]  /*148e0*/  LDL.LU R37, [R1+0x44] ;  /* 0x0000440001257983 */ /* 0x000f280000300800 */
[----:B------:R-:W4:Y:S04]  /*148f0*/  LDL.LU R38, [R1+0x48] ;  /* 0x0000480001267983 */ /* 0x000f280000300800 */
[----:B------:R-:W4:Y:S04]  /*14900*/  LDL.LU R39, [R1+0x4c] ;  /* 0x00004c0001277983 */ /* 0x000f280000300800 */
[----:B------:R-:W-:Y:S04]  /*14910*/  STL [R1+0xa90], R230 ;  /* 0x000a90e601007387 */ /* 0x000fe80000100800 */
[----:B------:R5:W-:Y:S04]  /*14920*/  STL [R1+0xa8c], R229 ;  /* 0x000a8ce501007387 */ /* 0x000be80000100800 */
[----:B------:R1:W-:Y:S04]  /*14930*/  STL [R1+0xa88], R228 ;  /* 0x000a88e401007387 */ /* 0x0003e80000100800 */
[----:B------:R-:W-:Y:S01]  /*14940*/  STL [R1+0xa84], R21 ;  /* 0x000a841501007387 */ /* 0x000fe20000100800 */
[----:B-----5:R-:W-:-:S02]  /*14950*/  IMAD.MOV.U32 R229, RZ, RZ, R22 ;  /* 0x000000ffffe57224 */ /* 0x020fc400078e0016 */
[----:B-1----:R-:W-:Y:S02]  /*14960*/  IMAD.MOV.U32 R228, RZ, RZ, R30 ;  /* 0x000000ffffe47224 */ /* 0x002fe400078e001e */
[----:B------:R-:W5:Y:S04]  /*14970*/  LDL.LU R30, [R1+0xb24] ;  /* 0x000b2400011e7983 */ /* 0x000f680000300800 */
[----:B------:R-:W2:Y:S04]  /*14980*/  LDL.LU R22, [R1+0xb20] ;  /* 0x000b200001167983 */ /* 0x000ea80000300800 */
[----:B------:R-:W4:Y:S04]  /*14990*/  LDL.LU R230, [R1+0x18] ;  /* 0x0000180001e67983 */ /* 0x000f280000300800 */
[----:B------:R-:W4:Y:S01]  /*149a0*/  LDL.LU R231, [R1+0x1c] ;  /* 0x00001c0001e77983 */ /* 0x000f220000300800 */
[----:B------:R-:W-:-:S02]  /*149b0*/  IMAD.MOV.U32 R224, RZ, RZ, R23 ;  /* 0x000000ffffe07224 */ /* 0x000fc400078e0017 */
[----:B------:R-:W-:Y:S02]  /*149c0*/  IMAD.MOV.U32 R225, RZ, RZ, R31 ;  /* 0x000000ffffe17224 */ /* 0x000fe400078e001f */
[----:B------:R-:W-:Y:S02]  /*149d0*/  IMAD.MOV.U32 R226, RZ, RZ, R26 ;  /* 0x000000ffffe27224 */ /* 0x000fe400078e001a */
[----:B------:R-:W-:Y:S01]  /*149e0*/  IMAD.MOV.U32 R227, RZ, RZ, R27 ;  /* 0x000000ffffe37224 */ /* 0x000fe200078e001b */
[----:B---3--:R-:W-:Y:S01]  /*149f0*/  HMMA.1688.F32.TF32 R220, R232, R18, R248 ;  /* 0x00000012e8dc723c */ /* 0x008fe200000810f8 */
[----:B------:R-:W3:Y:S04]  /*14a00*/  LDL.LU R248, [R1+0x30] ;  /* 0x0000300001f87983 */ /* 0x000ee80000300800 */
[----:B------:R-:W3:Y:S02]  /*14a10*/  LDL.LU R249, [R1+0x34] ;  /* 0x0000340001f97983 */ /* 0x000ee40000300800 */
[----:B-----5:R-:W-:-:S02]  /*14a20*/  IMAD.MOV.U32 R250, RZ, RZ, R30 ;  /* 0x000000fffffa7224 */ /* 0x020fc400078e001e */
[----:B------:R-:W3:Y:S01]  /*14a30*/  LDL.LU R30, [R1+0xb1c] ;  /* 0x000b1c00011e7983 */ /* 0x000ee20000300800 */
[----:B--2---:R-:W-:-:S03]  /*14a40*/  MOV R251, R22 ;  /* 0x0000001600fb7202 */ /* 0x004fc60000000f00 */
[----:B------:R-:W2:Y:S04]  /*14a50*/  LDL.LU R22, [R1+0xb18] ;  /* 0x000b180001167983 */ /* 0x000ea80000300800 */
[----:B------:R-:W2:Y:S04]  /*14a60*/  LDL.LU R23, [R1+0xb14] ;  /* 0x000b140001177983 */ /* 0x000ea80000300800 */
[----:B------:R-:W3:Y:S04]  /*14a70*/  LDL.LU R31, [R1+0xb10] ;  /* 0x000b1000011f7983 */ /* 0x000ee80000300800 */
[----:B------:R-:W4:Y:S04]  /*14a80*/  LDL.LU R26, [R1+0xb0c] ;  /* 0x000b0c00011a7983 */ /* 0x000f280000300800 */
[----:B------:R-:W4:Y:S01]  /*14a90*/  LDL.LU R27, [R1+0xb08] ;  /* 0x000b0800011b7983 */ /* 0x000f220000300800 */
[----:B------:R-:W-:Y:S01]  /*14aa0*/  IMAD.MOV.U32 R4, RZ, RZ, R223 ;  /* 0x000000ffff047224 */ /* 0x000fe200078e00df */
[----:B------:R-:W-:Y:S01]  /*14ab0*/  MOV R9, R221 ;  /* 0x000000dd00097202 */ /* 0x000fe20000000f00 */
[----:B------:R-:W-:-:S02]  /*14ac0*/  IMAD.MOV.U32 R8, RZ, RZ, R222 ;  /* 0x000000ffff087224 */ /* 0x000fc400078e00de */
[----:B------:R-:W-:Y:S01]  /*14ad0*/  IMAD.MOV.U32 R12, RZ, RZ, R220 ;  /* 0x000000ffff0c7224 */ /* 0x000fe200078e00dc */
[----:B------:R-:W-:Y:S04]  /*14ae0*/  STL [R1+0xaa0], R4 ;  /* 0x000aa00401007387 */ /* 0x000fe80000100800 */
[----:B------:R-:W-:Y:S04]  /*14af0*/  STL [R1+0xa9c], R8 ;  /* 0x000a9c0801007387 */ /* 0x000fe80000100800 */
[----:B------:R-:W-:Y:S04]  /*14b00*/  STL [R1+0xa98], R9 ;  /* 0x000a980901007387 */ /* 0x000fe80000100800 */
[----:B------:R-:W-:Y:S01]  /*14b10*/  STL [R1+0xa94], R12 ;  /* 0x000a940c01007387 */ /* 0x000fe20000100800 */
[C---:B--2---:R-:W-:Y:S08]  /*14b20*/  HMMA.1688.F32.TF32 R40, R232.reuse, R22, R40 ;  /* 0x00000016e828723c */ /* 0x044ff00000081028 */
[----:B----4-:R-:W-:Y:S11]  /*14b30*/  HMMA.1688.F32.TF32 R36, R232, R26, R36 ;  /* 0x0000001ae824723c */ /* 0x010ff60000081024 */
[----:B------:R-:W-:Y:S05]  /*14b40*/  @!UPT UIADD3 URZ, URZ, URZ, URZ ;  /* 0x0000003f3f3ff290 */ /* 0x000fea000fffe03f */
[----:B------:R-:W-:Y:S01]  /*14b50*/  IMAD.MOV.U32 R222, RZ, RZ, R43 ;  /* 0x000000ffffde7224 */ /* 0x000fe200078e002b */
[----:B------:R-:W-:Y:S01]  /*14b60*/  MOV R25, R41 ;  /* 0x0000002900197202 */ /* 0x000fe20000000f00 */
[----:B------:R-:W-:Y:S02]  /*14b70*/  IMAD.MOV.U32 R223, RZ, RZ, R42 ;  /* 0x000000ffffdf7224 */ /* 0x000fe400078e002a */
[----:B------:R-:W-:Y:S01]  /*14b80*/  IMAD.MOV.U32 R24, RZ, RZ, R40 ;  /* 0x000000ffff187224 */ /* 0x000fe200078e0028 */
[----:B------:R-:W2:Y:S04]  /*14b90*/  LDL.LU.64 R42, [R1+0xb00] ;  /* 0x000b0000012a7983 */ /* 0x000ea80000300a00 */
[----:B------:R-:W2:Y:S01]  /*14ba0*/  LDL.LU.64 R40, [R1+0xaf8] ;  /* 0x000af80001287983 */ /* 0x000ea20000300a00 */
[----:B------:R-:W-:-:S03]  /*14bb0*/  MOV R220, R39 ;  /* 0x0000002700dc7202 */ /* 0x000fc60000000f00 */
[----:B------:R-:W-:Y:S01]  /*14bc0*/  STL [R1+0xab0], R222 ;  /* 0x000ab0de01007387 */ /* 0x000fe20000100800 */
[----:B------:R-:W-:-:S03]  /*14bd0*/  IMAD.MOV.U32 R221, RZ, RZ, R38 ;  /* 0x000000ffffdd7224 */ /* 0x000fc600078e0026 */
[----:B------:R-:W-:Y:S01]  /*14be0*/  STL [R1+0xaac], R223 ;  /* 0x000aacdf01007387 */ /* 0x000fe20000100800 */
[----:B------:R-:W-:-:S03]  /*14bf0*/  IMAD.MOV.U32 R28, RZ, RZ, R36 ;  /* 0x000000ffff1c7224 */ /* 0x000fc600078e0024 */
[----:B------:R-:W-:Y:S01]  /*14c00*/  STL [R1+0xaa8], R25 ;  /* 0x000aa81901007387 */ /* 0x000fe20000100800 */
[----:B------:R-:W-:-:S03]  /*14c10*/  IMAD.MOV.U32 R29, RZ, RZ, R37 ;  /* 0x000000ffff1d7224 */ /* 0x000fc600078e0025 */
[----:B------:R-:W-:Y:S04]  /*14c20*/  STL [R1+0xaa4], R24 ;  /* 0x000aa41801007387 */ /* 0x000fe80000100800 */
[----:B------:R-:W4:Y:S04]  /*14c30*/  LDL.LU.64 R38, [R1+0xaf0] ;  /* 0x000af00001267983 */ /* 0x000f280000300a00 */
[----:B------:R-:W4:Y:S04]  /*14c40*/  LDL.LU.64 R36, [R1+0xae8] ;  /* 0x000ae80001247983 */ /* 0x000f280000300a00 */
[----:B------:R1:W-:Y:S01]  /*14c50*/  STL [R1+0xac0], R220 ;  /* 0x000ac0dc01007387 */ /* 0x0003e20000100800 */
[----:B---3--:R-:W-:Y:S03]  /*14c60*/  HMMA.1688.F32.TF32 R248, R232, R30, R248 ;  /* 0x0000001ee8f8723c */ /* 0x008fe600000810f8 */
[----:B------:R3:W-:Y:S01]  /*14c70*/  STL [R1+0xabc], R221 ;  /* 0x000abcdd01007387 */ /* 0x0007e20000100800 */
[----:B-1----:R-:W-:-:S03]  /*14c80*/  IMAD.MOV.U32 R220, RZ, RZ, R34 ;  /* 0x000000ffffdc7224 */ /* 0x002fc600078e0022 */
[----:B------:R-:W5:Y:S01]  /*14c90*/  LDL.LU R34, [R1+0xae4] ;  /* 0x000ae40001227983 */ /* 0x000f620000300800 */
[----:B---3--:R-:W-:-:S03]  /*14ca0*/  IMAD.MOV.U32 R221, RZ, RZ, R35 ;  /* 0x000000ffffdd7224 */ /* 0x008fc600078e0023 */
[----:B------:R-:W5:Y:S04]  /*14cb0*/  LDL.LU R35, [R1+0xae0] ;  /* 0x000ae00001237983 */ /* 0x000f680000300800 */
[----:B------:R-:W-:Y:S04]  /*14cc0*/  STL [R1+0xab8], R29 ;  /* 0x000ab81d01007387 */ /* 0x000fe80000100800 */
[----:B------:R-:W-:Y:S05]  /*14cd0*/  STL [R1+0xab4], R28 ;  /* 0x000ab41c01007387 */ /* 0x000fea0000100800 */
[----:B------:R-:W-:Y:S01]  /*14ce0*/  IMAD.MOV.U32 R17, RZ, RZ, R250 ;  /* 0x000000ffff117224 */ /* 0x000fe200078e00fa */
[----:B------:R-:W-:Y:S01]  /*14cf0*/  MOV R16, R249 ;  /* 0x000000f900107202 */ /* 0x000fe20000000f00 */
[----:B------:R-:W-:-:S02]  /*14d00*/  IMAD.MOV.U32 R20, RZ, RZ, R251 ;  /* 0x000000ffff147224 */ /* 0x000fc400078e00fb */
[----:B------:R-:W-:Y:S01]  /*14d10*/  IMAD.MOV.U32 R13, RZ, RZ, R248 ;  /* 0x000000ffff0d7224 */ /* 0x000fe200078e00f8 */
[----:B------:R-:W3:Y:S04]  /*14d20*/  LDL.LU.64 R250, [R1+0xad8] ;  /* 0x000ad80001fa7983 */ /* 0x000ee80000300a00 */
[----:B------:R-:W3:Y:S01]  /*14d30*/  LDL.LU.64 R248, [R1+0xad0] ;  /* 0x000ad00001f87983 */ /* 0x000ee20000300a00 */
[----:B------:R-:W-:Y:S02]  /*14d40*/  IMAD.MOV.U32 R222, RZ, RZ, R2 ;  /* 0x000000ffffde7224 */ /* 0x000fe400078e0002 */
[----:B------:R-:W-:Y:S01]  /*14d50*/  IMAD.MOV.U32 R223, RZ, RZ, R0 ;  /* 0x000000ffffdf7224 */ /* 0x000fe200078e0000 */
[C---:B------:R-:W-:Y:S08]  /*14d60*/  HMMA.1688.F32.TF32 R228, R236.reuse, R6, R228 ;  /* 0x00000006ece4723c */ /* 0x040ff000000810e4 */
[----:B------:R-:W-:Y:S11]  /*14d70*/  HMMA.1688.F32.TF32 R220, R236, R10, R220 ;  /* 0x0000000aecdc723c */ /* 0x000ff600000810dc */
[----:B------:R-:W-:Y:S11]  /*14d80*/  @!UPT UIADD3 URZ, URZ, URZ, URZ ;  /* 0x0000003f3f3ff290 */ /* 0x000ff6000fffe03f */
[----:B------:R-:W-:Y:S02]  /*14d90*/  @!UPT UIADD3 URZ, URZ, URZ, URZ ;  /* 0x0000003f3f3ff290 */ /* 0x000fe4000fffe03f */
[----:B------:R-:W-:Y:S01]  /*14da0*/  MOV R21, R223 ;  /* 0x000000df00157202 */ /* 0x000fe20000000f00 */
[----:B------:R1:W-:Y:S04]  /*14db0*/  STL [R1+0xac8], R16 ;  /* 0x000ac81001007387 */ /* 0x0003e80000100800 */
[----:B------:R1:W-:Y:S01]  /*14dc0*/  STL [R1+0xac4], R13 ;  /* 0x000ac40d01007387 */ /* 0x0003e20000100800 */
[----:B-----5:R-:W-:Y:S08]  /*14dd0*/  HMMA.1688.F32.TF32 R224, R232, R34, R224 ;  /* 0x00000022e8e0723c */ /* 0x020ff000000810e0 */
[----:B----4-:R-:W-:Y:S11]  /*14de0*/  HMMA.1688.F32.TF32 R36, R236, R18, R36 ;  /* 0x00000012ec24723c */ /* 0x010ff60000081024 */
[----:B------:R-:W-:Y:S05]  /*14df0*/  @!UPT UIADD3 URZ, URZ, URZ, URZ ;  /* 0x0000003f3f3ff290 */ /* 0x000fea000fffe03f */
[----:B------:R-:W-:Y:S02]  /*14e00*/  IMAD.MOV.U32 R5, RZ, RZ, R224 ;  /* 0x000000ffff057224 */ /* 0x000fe400078e00e0 */
[----:B------:R-:W-:Y:S02]  /*14e10*/  IMAD.MOV.U32 R32, RZ, RZ, R225 ;  /* 0x000000ffff207224 */ /* 0x000fe400078e00e1 */
[----:B------:R-:W-:Y:S01]  /*14e20*/  IMAD.MOV.U32 R33, RZ, RZ, R226 ;  /* 0x000000ffff217224 */ /* 0x000fe200078e00e2 */
[----:B------:R-:W-:Y:S01]  /*14e30*/  MOV R226, R228 ;  /* 0x000000e400e27202 */ /* 0x000fe20000000f00 */
[----:B------:R-:W-:Y:S02]  /*14e40*/  IMAD.MOV.U32 R225, RZ, RZ, R229 ;  /* 0x000000ffffe17224 */ /* 0x000fe400078e00e5 */
[----:B------:R-:W-:Y:S02]  /*14e50*/  IMAD.MOV.U32 R224, RZ, RZ, R230 ;  /* 0x000000ffffe07224 */ /* 0x000fe400078e00e6 */
[----:B------:R-:W-:-:S02]  /*14e60*/  IMAD.MOV.U32 R230, RZ, RZ, R220 ;  /* 0x000000ffffe67224 */ /* 0x000fc400078e00dc */
[----:B------:R-:W-:Y:S02]  /*14e70*/  IMAD.MOV.U32 R229, RZ, RZ, R221 ;  /* 0x000000ffffe57224 */ /* 0x000fe400078e00dd */
[----:B------:R-:W-:Y:S02]  /*14e80*/  IMAD.MOV.U32 R228, RZ, RZ, R222 ;  /* 0x000000ffffe47224 */ /* 0x000fe400078e00de */
[C---:B---3--:R-:W-:Y:S01]  /*14e90*/  HMMA.1688.F32.TF32 R220, R236.reuse, R14, R248 ;  /* 0x0000000eecdc723c */ /* 0x048fe200000810f8 */
[----:B------:R-:W-:Y:S02]  /*14ea0*/  IMAD.MOV.U32 R25, RZ, RZ, R38 ;  /* 0x000000ffff197224 */ /* 0x000fe400078e0026 */
[----:B------:R-:W-:Y:S11]  /*14eb0*/  IMAD.MOV.U32 R24, RZ, RZ, R39 ;  /* 0x000000ffff187224 */ /* 0x000ff600078e0027 */
[----:B------:R-:W-:Y:S10]  /*14ec0*/  @!UPT UIADD3 URZ, URZ, URZ, URZ ;  /* 0x0000003f3f3ff290 */ /* 0x000ff4000fffe03f */
[----:B------:R-:W-:Y:S02]  /*14ed0*/  IMAD.MOV.U32 R9, RZ, RZ, R222 ;  /* 0x000000ffff097224 */ /* 0x000fe400078e00de */
[----:B------:R-:W-:Y:S01]  /*14ee0*/  IMAD.MOV.U32 R12, RZ, RZ, R223 ;  /* 0x000000ffff0c7224 */ /* 0x000fe200078e00df */
[----:B------:R-:W-:Y:S01]  /*14ef0*/  MOV R223, R37 ;  /* 0x0000002500df7202 */ /* 0x000fe20000000f00 */
[----:B------:R-:W-:Y:S02]  /*14f00*/  IMAD.MOV.U32 R222, RZ, RZ, R36 ;  /* 0x000000ffffde7224 */ /* 0x000fe400078e0024 */
[C---:B--2---:R-:W-:Y:S08]  /*14f10*/  HMMA.1688.F32.TF32 R36, R236.reuse, R22, R40 ;  /* 0x00000016ec24723c */ /* 0x044ff00000081028 */
[----:B------:R-:W-:Y:S01]  /*14f20*/  HMMA.1688.F32.TF32 R40, R236, R26, R44 ;  /* 0x0000001aec28723c */ /* 0x000fe2000008102c */
[----:B------:R-:W-:-:S02]  /*14f30*/  IMAD.MOV.U32 R4, RZ, RZ, R220 ;  /* 0x000000ffff047224 */ /* 0x000fc400078e00dc */
[----:B------:R-:W-:Y:S11]  /*14f40*/  IMAD.MOV.U32 R8, RZ, RZ, R221 ;  /* 0x000000ffff087224 */ /* 0x000ff600078e00dd */
[----:B------:R-:W-:Y:S02]  /*14f50*/  @!UPT UIADD3 URZ, URZ, URZ, URZ ;  /* 0x0000003f3f3ff290 */ /* 0x000fe4000fffe03f */
[----:B------:R-:W-:Y:S02]  /*14f60*/  IMAD.MOV.U32 R220, RZ, RZ, R36 ;  /* 0x000000ffffdc7224 */ /* 0x000fe400078e0024 */
[----:B------:R-:W-:-:S06]  /*14f70*/  IMAD.MOV.U32 R221, RZ, RZ, R37 ;  /* 0x000000ffffdd7224 */ /* 0x000fcc00078e0025 */
[----:B------:R-:W-:Y:S02]  /*14f80*/  IMAD.MOV.U32 R37, RZ, RZ, R40 ;  /* 0x000000ffff257224 */ /* 0x000fe400078e0028 */
[----:B------:R-:W-:Y:S02]  /*14f90*/  IMAD.MOV.U32 R36, RZ, RZ, R41 ;  /* 0x000000ffff247224 */ /* 0x000fe400078e0029 */
[----:B-1----:R-:W-:Y:S02]  /*14fa0*/  IMAD.MOV.U32 R16, RZ, RZ, R42 ;  /* 0x000000ffff107224 */ /* 0x002fe400078e002a */
[----:B------:R-:W-:Y:S02]  /*14fb0*/  IMAD.MOV.U32 R13, RZ, RZ, R43 ;  /* 0x000000ffff0d7224 */ /* 0x000fe400078e002b */
[C---:B------:R-:W-:Y:S08]  /*14fc0*/  HMMA.1688.F32.TF32 R40, R236.reuse, R30, R48 ;  /* 0x0000001eec28723c */ /* 0x040ff00000081030 */
[----:B------:R-:W-:Y:S11]  /*14fd0*/  HMMA.1688.F32.TF32 R48, R236, R34, R52 ;  /* 0x00000022ec30723c */ /* 0x000ff60000081034 */
[----:B------:R-:W-:Y:S05]  /*14fe0*/  @!UPT UIADD3 URZ, URZ, URZ, URZ ;  /* 0x0000003f3f3ff290 */ /* 0x000fea000fffe03f */
[----:B------:R-:W-:Y:S01]  /*14ff0*/  IMAD.MOV.U32 R47, RZ, RZ, R41 ;  /* 0x000000ffff2f7224 */ /* 0x000fe200078e0029 */
[----:B------:R-:W-:Y:S01]  /*15000*/  MOV R46, R42 ;  /* 0x0000002a002e7202 */ /* 0x000fe20000000f00 */
[----:B------:R-:W-:Y:S02]  /*15010*/  IMAD.MOV.U32 R45, RZ, RZ, R43 ;  /* 0x000000ffff2d7224 */ /* 0x000fe400078e002b */
[----:B------:R-:W-:-:S04]  /*15020*/  IMAD.MOV.U32 R44, RZ, RZ, R40 ;  /* 0x000000ffff2c7224 */ /* 0x000fc800078e0028 */
[----:B------:R-:W-:Y:S01]  /*15030*/  IMAD.MOV.U32 R43, RZ, RZ, R49 ;  /* 0x000000ffff2b7224 */ /* 0x000fe200078e0031 */
[----:B------:R-:W-:Y:S01]  /*15040*/  MOV R40, R48 ;  /* 0x0000003000287202 */ /* 0x000fe20000000f00 */
[----:B------:R-:W-:Y:S02]  /*15050*/  IMAD.MOV.U32 R42, RZ, RZ, R50 ;  /* 0x000000ffff2a7224 */ /* 0x000fe400078e0032 */
[----:B------:R-:W-:Y:S02]  /*15060*/  IMAD.MOV.U32 R41, RZ, RZ, R51 ;  /* 0x000000ffff297224 */ /* 0x000fe400078e0033 */
[C---:B------:R-:W-:Y:S11]  /*15070*/  HMMA.1688.F32.TF32 R48, R240.reuse, R6, R56 ;  /* 0x00000006f030723c */ /* 0x040ff60000081038 */
[----:B------:R-:W-:Y:S11]  /*15080*/  @!UPT UIADD3 URZ, URZ, URZ, URZ ;  /* 0x0000003f3f3ff290 */ /* 0x000ff6000fffe03f */
[----:B------:R-:W-:Y:S02]  /*15090*/  @!UPT UIADD3 URZ, URZ, URZ, URZ ;  /* 0x0000003f3f3ff290 */ /* 0x000fe4000fffe03f */
[----:B------:R-:W-:Y:S02]  /*150a0*/  IMAD.MOV.U32 R233, RZ, RZ, R48 ;  /* 0x000000ffffe97224 */ /* 0x000fe400078e0030 */
[----:B------:R-:W-:Y:S02]  /*150b0*/  IMAD.MOV.U32 R232, RZ, RZ, R49 ;  /* 0x000000ffffe87224 */ /* 0x000fe400078e0031 */
[----:B------:R-:W-:Y:S02]  /*150c0*/  IMAD.MOV.U32 R2, RZ, RZ, R50 ;  /* 0x000000ffff027224 */ /* 0x000fe400078e0032 */
[----:B------:R-:W-:Y:S02]  /*150d0*/  IMAD.MOV.U32 R0, RZ, RZ, R51 ;  /* 0x000000ffff007224 */ /* 0x000fe400078e0033 */
[C---:B------:R-:W-:Y:S01]  /*150e0*/  HMMA.1688.F32.TF32 R48, R240.reuse, R10, R60 ;  /* 0x0000000af030723c */ /* 0x040fe2000008103c */
[----:B------:R-:W-:Y:S01]  /*150f0*/  IMAD.MOV.U32 R29, RZ, RZ, R38 ;  /* 0x000000ffff1d7224 */ /* 0x000fe200078e0026 */
[----:B------:R-:W-:Y:S11]  /*15100*/  MOV R28, R39 ;  /* 0x00000027001c7202 */ /* 0x000ff60000000f00 */
[----:B------:R-:W-:Y:S11]  /*15110*/  @!UPT UIADD3 URZ, URZ, URZ, URZ ;  /* 0x0000003f3f3ff290 */ /* 0x000ff6000fffe03f */
[----:B------:R-:W-:Y:S01]  /*15120*/  MOV R62, R50 ;  /* 0x00000032003e7202 */ /* 0x000fe20000000f00 */
[----:B------:R-:W-:Y:S02]  /*15130*/  IMAD.MOV.U32 R59, RZ, RZ, R51 ;  /* 0x000000ffff3b7224 */ /* 0x000fe400078e0033 */
[----:B------:R-:W-:Y:S02]  /*15140*/  IMAD.MOV.U32 R50, RZ, RZ, R37 ;  /* 0x000000ffff327224 */ /* 0x000fe400078e0025 */
[----:B------:R-:W-:Y:S02]  /*15150*/  IMAD.MOV.U32 R51, RZ, RZ, R36 ;  /* 0x000000ffff337224 */ /* 0x000fe400078e0024 */
[C---:B------:R-:W-:Y:S08]  /*15160*/  HMMA.1688.F32.TF32 R36, R240.reuse, R14, R64 ;  /* 0x0000000ef024723c */ /* 0x040ff00000081040 */
[C---:B------:R-:W-:Y:S11]  /*15170*/  HMMA.1688.F32.TF32 R64, R240.reuse, R22, R72 ;  /* 0x00000016f040723c */ /* 0x040ff60000081048 */
[----:B------:R-:W-:Y:S05]  /*15180*/  @!UPT UIADD3 URZ, URZ, URZ, URZ ;  /* 0x0000003f3f3ff290 */ /* 0x000fea000fffe03f */
[----:B------:R-:W-:Y:S01]  /*15190*/  IMAD.MOV.U32 R57, RZ, RZ, R37 ;  /* 0x000000ffff397224 */ /* 0x000fe200078e0025 */
[----:B------:R-:W-:Y:S01]  /*151a0*/  MOV R56, R38 ;  /* 0x0000002600387202 */ /* 0x000fe20000000f00 */
[----:B------:R-:W-:Y:S02]  /*151b0*/  IMAD.MOV.U32 R55, RZ, RZ, R39 ;  /* 0x000000ffff377224 */ /* 0x000fe400078e0027 */
[----:B------:R-:W-:Y:S02]  /*151c0*/  IMAD.MOV.U32 R54, RZ, RZ, R36 ;  /* 0x000000ffff367224 */ /* 0x000fe400078e0024 */
[----:B------:R-:W-:Y:S01]  /*151d0*/  HMMA.1688.F32.TF32 R36, R240, R18, R68 ;  /* 0x00000012f024723c */ /* 0x000fe20000081044 */
[----:B------:R-:W-:-:S07]  /*151e0*/  IMAD.MOV.U32 R60, RZ, RZ, R233 ;  /* 0x000000ffff3c7224 */ /* 0x000fce00078e00e9 */
[----:B------:R-:W-:Y:S01]  /*151f0*/  HMMA.1688.F32.TF32 R248, R240, R26, R76 ;  /* 0x0000001af0f8723c */ /* 0x000fe2000008104c */
[----:B------:R-:W-:Y:S01]  /*15200*/  MOV R61, R232 ;  /* 0x000000e8003d7202 */ /* 0x000fe20000000f00 */
[----:B------:R-:W-:-:S06]  /*15210*/  IMAD.MOV.U32 R63, RZ, RZ, R49 ;  /* 0x000000ffff3f7224 */ /* 0x000fcc00078e0031 */
[----:B------:R-:W-:Y:S01]  /*15220*/  HMMA.1688.F32.TF32 R236, R240, R30, R80 ;  /* 0x0000001ef0ec723c */ /* 0x000fe20000081050 */
[----:B------:R-:W-:-:S07]  /*15230*/  IMAD.MOV.U32 R58, RZ, RZ, R48 ;  /* 0x000000ffff3a7224 */ /* 0x000fce00078e0030 */
[----:B------:R-:W-:Y:S01]  /*15240*/  HMMA.1688.F32.TF32 R232, R240, R34, R84 ;  /* 0x00000022f0e8723c */ /* 0x000fe20000081054 */
[----:B------:R-:W-:Y:S01]  /*15250*/  IMAD.MOV.U32 R53, RZ, RZ, R37 ;  /* 0x000000ffff357224 */ /* 0x000fe200078e0025 */
[----:B------:R-:W-:Y:S01]  /*15260*/  MOV R48, R36 ;  /* 0x0000002400307202 */ /* 0x000fe20000000f00 */
[----:B------:R-:W-:Y:S02]  /*15270*/  IMAD.MOV.U32 R52, RZ, RZ, R38 ;  /* 0x000000ffff347224 */ /* 0x000fe400078e0026 */
[----:B------:R-:W-:Y:S02]  /*15280*/  IMAD.MOV.U32 R49, RZ, RZ, R39 ;  /* 0x000000ffff317224 */ /* 0x000fe400078e0027 */
[----:B------:R-:W-:Y:S02]  /*15290*/  IMAD.MOV.U32 R39, RZ, RZ, R64 ;  /* 0x000000ffff277224 */ /* 0x000fe400078e0040 */
[----:B------:R-:W-:Y:S02]  /*152a0*/  IMAD.MOV.U32 R38, RZ, RZ, R65 ;  /* 0x000000ffff267224 */ /* 0x000fe400078e0041 */
[----:B------:R-:W-:-:S02]  /*152b0*/  IMAD.MOV.U32 R37, RZ, RZ, R66 ;  /* 0x000000ffff257224 */ /* 0x000fc400078e0042 */
[----:B------:R-:W-:Y:S02]  /*152c0*/  IMAD.MOV.U32 R36, RZ, RZ, R67 ;  /* 0x000000ffff247224 */ /* 0x000fe400078e0043 */
[C---:B------:R-:W-:Y:S01]  /*152d0*/  HMMA.1688.F32.TF32 R64, R244.reuse, R6, R88 ;  /* 0x00000006f440723c */ /* 0x040fe20000081058 */
[----:B------:R-:W-:Y:S04]  /*152e0*/  STL [R1+0x9e0], R248 ;  /* 0x0009e0f801007387 */ /* 0x000fe80000100800 */
[----:B------:R-:W-:Y:S03]  /*152f0*/  STL [R1+0x9dc], R249 ;  /* 0x0009dcf901007387 */ /* 0x000fe60000100800 */
[C---:B------:R-:W-:Y:S01]  /*15300*/  HMMA.1688.F32.TF32 R68, R244.reuse, R14, R96 ;  /* 0x0000000ef444723c */ /* 0x040fe20000081060 */
        /* <DEDUP_REMOVED lines=10> */
[----:B------:R-:W-:Y:S04]  /*153b0*/  STL.64 [R1+0x288], R64 ;  /* 0x0002884001007387 */ /* 0x000fe80000100a00 */
[----:B------:R1:W-:Y:S01]  /*153c0*/  STL.64 [R1+0x290], R66 ;  /* 0x0002904201007387 */ /* 0x0003e20000100a00 */
[C---:B------:R-:W-:Y:S03]  /*153d0*/  HMMA.1688.F32.TF32 R72, R244.reuse, R26, R108 ;  /* 0x0000001af448723c */ /* 0x040fe6000008106c */
[----:B------:R-:W-:Y:S05]  /*153e0*/  STL.64 [R1+0x278], R68 ;  /* 0x0002784401007387 */ /* 0x000fea0000100a00 */
[C---:B-1----:R-:W-:Y:S01]  /*153f0*/  HMMA.1688.F32.TF32 R64, R244.reuse, R10, R92 ;  /* 0x0000000af440723c */ /* 0x042fe2000008105c */
[----:B------:R1:W-:Y:S07]  /*15400*/  STL.64 [R1+0x280], R70 ;  /* 0x0002804601007387 */ /* 0x0003ee0000100a00 */
[----:B-1----:R-:W-:Y:S07]  /*15410*/  HMMA.1688.F32.TF32 R68, R244, R30, R112 ;  /* 0x0000001ef444723c */ /* 0x002fee0000081070 */
[----:B------:R1:W-:Y:S09]  /*15420*/  STL.64 [R1+0x248], R72 ;  /* 0x0002484801007387 */ /* 0x0003f20000100a00 */
[----:B------:R-:W-:-:S02]  /*15430*/  IMAD.MOV.U32 R237, RZ, RZ, R64 ;  /* 0x000000ffffed7224 */ /* 0x000fc400078e0040 */
[----:B------:R-:W-:Y:S02]  /*15440*/  IMAD.MOV.U32 R238, RZ, RZ, R65 ;  /* 0x000000ffffee7224 */ /* 0x000fe400078e0041 */
[----:B------:R-:W-:Y:S02]  /*15450*/  IMAD.MOV.U32 R239, RZ, RZ, R66 ;  /* 0x000000ffffef7224 */ /* 0x000fe400078e0042 */
[----:B------:R-:W-:Y:S01]  /*15460*/  IMAD.MOV.U32 R248, RZ, RZ, R67 ;  /* 0x000000fffff87224 */ /* 0x000fe200078e0043 */
[----:B------:R-:W-:Y:S01]  /*15470*/  MOV R77, R38 ;  /* 0x00000026004d7202 */ /* 0x000fe20000000f00 */
[----:B------:R-:W-:Y:S01]  /*15480*/  HMMA.1688.F32.TF32 R64, R244, R18, R100 ;  /* 0x00000012f440723c */ /* 0x000fe20000081064 */
[----:B------:R2:W-:Y:S01]  /*15490*/  STL.64 [R1+0x250], R74 ;  /* 0x0002504a01007387 */ /* 0x0005e20000100a00 */
[----:B-1----:R-:W-:-:S03]  /*154a0*/  MOV R72, R48 ;  /* 0x0000003000487202 */ /* 0x002fc60000000f00 */
[----:B------:R1:W-:Y:S04]  /*154b0*/  STL.64 [R1+0x238], R68 ;  /* 0x0002384401007387 */ /* 0x0003e80000100a00 */
[----:B------:R3:W-:Y:S01]  /*154c0*/  STL.64 [R1+0x240], R70 ;  /* 0x0002404601007387 */ /* 0x0007e20000100a00 */
[----:B--2---:R-:W-:-:S03]  /*154d0*/  IMAD.MOV.U32 R75, RZ, RZ, R49 ;  /* 0x000000ffff4b7224 */ /* 0x004fc600078e0031 */
[----:B------:R-:W-:Y:S01]  /*154e0*/  LDS R48, [R252+0xa200] ;  /* 0x00a20000fc307984 */ /* 0x000fe20000000800 */
[----:B-1----:R-:W-:-:S03]  /*154f0*/  IMAD.MOV.U32 R68, RZ, RZ, R54 ;  /* 0x000000ffff447224 */ /* 0x002fc600078e0036 */
[----:B------:R-:W-:Y:S01]  /*15500*/  LDS R49, [R3+0xa200] ;  /* 0x00a2000003317984 */ /* 0x000fe20000000800 */
[----:B------:R-:W-:Y:S02]  /*15510*/  IMAD.MOV.U32 R54, RZ, RZ, R50 ;  /* 0x000000ffff367224 */ /* 0x000fe400078e0032 */
[----:B---3--:R-:W-:Y:S01]  /*15520*/  IMAD.MOV.U32 R71, RZ, RZ, R55 ;  /* 0x000000ffff477224 */ /* 0x008fe200078e0037 */
[----:B------:R-:W-:Y:S01]  /*15530*/  LDS R50, [R252+0xb200] ;  /* 0x00b20000fc327984 */ /* 0x000fe20000000800 */
[----:B------:R-:W-:-:S03]  /*15540*/  IMAD.MOV.U32 R55, RZ, RZ, R51 ;  /* 0x000000ffff377224 */ /* 0x000fc600078e0033 */
[----:B------:R-:W1:Y:S01]  /*15550*/  LDS R51, [R3+0xb200] ;  /* 0x00b2000003337984 */ /* 0x000e620000000800 */
[----:B------:R-:W-:Y:S01]  /*15560*/  IMAD.MOV.U32 R249, RZ, RZ, R64 ;  /* 0x000000fffff97224 */ /* 0x000fe200078e0040 */
[----:B------:R-:W-:Y:S01]  /*15570*/  MOV R250, R65 ;  /* 0x0000004100fa7202 */ /* 0x000fe20000000f00 */
[----:B------:R-:W-:Y:S01]  /*15580*/  IMAD.MOV.U32 R251, RZ, RZ, R66 ;  /* 0x000000fffffb7224 */ /* 0x000fe200078e0042 */
[----:B------:R-:W-:Y:S01]  /*15590*/  LDS R38, [R252+0xb380] ;  /* 0x00b38000fc267984 */ /* 0x000fe20000000800 */
[----:B------:R-:W-:Y:S02]  /*155a0*/  IMAD.MOV.U32 R235, RZ, RZ, R67 ;  /* 0x000000ffffeb7224 */ /* 0x000fe400078e0043 */
[----:B------:R-:W-:Y:S01]  /*155b0*/  HMMA.1688.F32.TF32 R64, R244, R22, R104 ;  /* 0x00000016f440723c */ /* 0x000fe20000081068 */
[----:B------:R-:W-:Y:S02]  /*155c0*/  IMAD.MOV.U32 R76, RZ, RZ, R39 ;  /* 0x000000ffff4c7224 */ /* 0x000fe400078e0027 */
[----:B------:R-:W-:-:S02]  /*155d0*/  IMAD.MOV.U32 R78, RZ, RZ, R37 ;  /* 0x000000ffff4e7224 */ /* 0x000fc400078e0025 */
[----:B------:R-:W-:Y:S02]  /*155e0*/  IMAD.MOV.U32 R79, RZ, RZ, R36 ;  /* 0x000000ffff4f7224 */ /* 0x000fe400078e0024 */
[----:B------:R-:W-:Y:S02]  /*155f0*/  IMAD.MOV.U32 R96, RZ, RZ, R222 ;  /* 0x000000ffff607224 */ /* 0x000fe400078e00de */
[----:B------:R-:W-:Y:S02]  /*15600*/  IMAD.MOV.U32 R97, RZ, RZ, R223 ;  /* 0x000000ffff617224 */ /* 0x000fe400078e00df */
[----:B------:R-:W-:Y:S02]  /*15610*/  IMAD.MOV.U32 R98, RZ, RZ, R25 ;  /* 0x000000ffff627224 */ /* 0x000fe400078e0019 */
[----:B------:R-:W-:Y:S01]  /*15620*/  IMAD.MOV.U32 R99, RZ, RZ, R24 ;  /* 0x000000ffff637224 */ /* 0x000fe200078e0018 */
[----:B------:R-:W-:Y:S01]  /*15630*/  MOV R93, R8 ;  /* 0x00000008005d7202 */ /* 0x000fe20000000f00 */
[----:B------:R-:W-:Y:S01]  /*15640*/  IMAD.MOV.U32 R73, RZ, RZ, R53 ;  /* 0x000000ffff497224 */ /* 0x000fe200078e0035 */
[----:B------:R-:W-:Y:S01]  /*15650*/  LDS R112, [R252+0xc080] ;  /* 0x00c08000fc707984 */ /* 0x000fe20000000800 */
[----:B------:R-:W-:-:S02]  /*15660*/  IMAD.MOV.U32 R92, RZ, RZ, R4 ;  /* 0x000000ffff5c7224 */ /* 0x000fc400078e0004 */
[----:B------:R-:W-:Y:S01]  /*15670*/  IMAD.MOV.U32 R94, RZ, RZ, R9 ;  /* 0x000000ffff5e7224 */ /* 0x000fe200078e0009 */
[----:B------:R-:W-:Y:S04]  /*15680*/  LDS R114, [R252+0xd080] ;  /* 0x00d08000fc727984 */ /* 0x000fe80000000800 */
[----:B------:R-:W-:Y:S01]  /*15690*/  IMAD.MOV.U32 R232, RZ, RZ, R64 ;  /* 0x000000ffffe87224 */ /* 0x000fe200078e0040 */
[----:B------:R-:W-:Y:S01]  /*156a0*/  MOV R236, R67 ;  /* 0x0000004300ec7202 */ /* 0x000fe20000000f00 */
[----:B------:R-:W-:Y:S01]  /*156b0*/  IMAD.MOV.U32 R233, RZ, RZ, R65 ;  /* 0x000000ffffe97224 */ /* 0x000fe200078e0041 */
[----:B------:R-:W-:Y:S01]  /*156c0*/  LDS R113, [R3+0xc080] ;  /* 0x00c0800003717984 */ /* 0x000fe20000000800 */
[----:B------:R-:W-:Y:S02]  /*156d0*/  IMAD.MOV.U32 R234, RZ, RZ, R66 ;  /* 0x000000ffffea7224 */ /* 0x000fe400078e0042 */
[----:B------:R-:W-:Y:S01]  /*156e0*/  HMMA.1688.F32.TF32 R64, R244, R34, R116 ;  /* 0x00000022f440723c */ /* 0x000fe20000081074 */
[----:B------:R-:W-:Y:S01]  /*156f0*/  IMAD.MOV.U32 R95, RZ, RZ, R12 ;  /* 0x000000ffff5f7224 */ /* 0x000fe200078e000c */
[----:B------:R-:W-:Y:S06]  /*15700*/  LDS R115, [R3+0xd080] ;  /* 0x00d0800003737984 */ /* 0x000fec0000000800 */
[C---:B-1----:R-:W-:Y:S08]  /*15710*/  HMMA.1688.F32.TF32 R80, R48.reuse, R6, R120 ;  /* 0x000000063050723c */ /* 0x042ff00000081078 */
[C---:B------:R-:W-:Y:S01]  /*15720*/  HMMA.1688.F32.TF32 R88, R48.reuse, R10, R124 ;  /* 0x0000000a3058723c */ /* 0x040fe2000008107c */
[----:B------:R-:W-:Y:S01]  /*15730*/  IMAD.MOV.U32 R74, RZ, RZ, R52 ;  /* 0x000000ffff4a7224 */ /* 0x000fe200078e0034 */
[----:B------:R-:W-:Y:S01]  /*15740*/  MOV R70, R56 ;  /* 0x0000003800467202 */ /* 0x000fe20000000f00 */
[----:B------:R-:W-:Y:S01]  /*15750*/  IMAD.MOV.U32 R69, RZ, RZ, R57 ;  /* 0x000000ffff457224 */ /* 0x000fe200078e0039 */
[----:B------:R-:W-:Y:S04]  /*15760*/  LDS R36, [R252+0xa380] ;  /* 0x00a38000fc247984 */ /* 0x000fe80000000800 */
[----:B------:R1:W-:Y:S01]  /*15770*/  STL.64 [R1+0x1b0], R64 ;  /* 0x0001b04001007387 */ /* 0x0003e20000100a00 */
[----:B------:R-:W-:Y:S03]  /*15780*/  HMMA.1688.F32.TF32 R84, R48, R14, R128 ;  /* 0x0000000e3054723c */ /* 0x000fe60000081080 */
[----:B------:R2:W-:Y:S04]  /*15790*/  STL.64 [R1+0x1b8], R66 ;  /* 0x0001b84201007387 */ /* 0x0005e80000100a00 */
[----:B------:R-:W-:Y:S04]  /*157a0*/  STL.64 [R1+0x1a0], R80 ;  /* 0x0001a05001007387 */ /* 0x000fe80000100a00 */
[----:B------:R3:W-:Y:S01]  /*157b0*/  STL.64 [R1+0x1a8], R82 ;  /* 0x0001a85201007387 */ /* 0x0007e20000100a00 */
[----:B-1----:R-:W-:Y:S01]  /*157c0*/  IMAD.MOV.U32 R64, RZ, RZ, R58 ;  /* 0x000000ffff407224 */ /* 0x002fe200078e003a */
[----:B------:R-:W-:Y:S01]  /*157d0*/  MOV R58, R44 ;  /* 0x0000002c003a7202 */ /* 0x000fe20000000f00 */
[----:B------:R-:W-:Y:S01]  /*157e0*/  IMAD.MOV.U32 R52, RZ, RZ, R46 ;  /* 0x000000ffff347224 */ /* 0x000fe200078e002e */
[----:B------:R-:W-:Y:S01]  /*157f0*/  LDS R44, [R252+0xa280] ;  /* 0x00a28000fc2c7984 */ /* 0x000fe20000000800 */
[----:B--2---:R-:W-:-:S03]  /*15800*/  IMAD.MOV.U32 R67, RZ, RZ, R59 ;  /* 0x000000ffff437224 */ /* 0x004fc600078e003b */
[----:B------:R-:W-:Y:S01]  /*15810*/  LDS R37, [R3+0xa380] ;  /* 0x00a3800003257984 */ /* 0x000fe20000000800 */
[----:B---3--:R-:W-:Y:S01]  /*15820*/  HMMA.1688.F32.TF32 R80, R48, R18, R132 ;  /* 0x000000123050723c */ /* 0x008fe20000081084 */
[----:B------:R-:W-:Y:S02]  /*15830*/  IMAD.MOV.U32 R59, RZ, RZ, R47 ;  /* 0x000000ffff3b7224 */ /* 0x000fe400078e002f */
[----:B------:R-:W-:Y:S01]  /*15840*/  LDS R46, [R252+0xb280] ;  /* 0x00b28000fc2e7984 */ /* 0x000fe20000000800 */
[----:B------:R-:W-:-:S03]  /*15850*/  IMAD.MOV.U32 R53, RZ, RZ, R45 ;  /* 0x000000ffff357224 */ /* 0x000fc600078e002d */
[----:B------:R-:W-:Y:S04]  /*15860*/  LDS R45, [R3+0xa280] ;  /* 0x00a28000032d7984 */ /* 0x000fe80000000800 */
[----:B------:R-:W1:Y:S04]  /*15870*/  LDS R47, [R3+0xb280] ;  /* 0x00b28000032f7984 */ /* 0x000e680000000800 */
[----:B------:R-:W-:Y:S04]  /*15880*/  STL.64 [R1+0x190], R88 ;  /* 0x0001905801007387 */ /* 0x000fe80000100a00 */
[----:B------:R2:W-:Y:S04]  /*15890*/  STL.64 [R1+0x198], R90 ;  /* 0x0001985a01007387 */ /* 0x0005e80000100a00 */
[----:B------:R-:W-:Y:S04]  /*158a0*/  STL.64 [R1+0x180], R84 ;  /* 0x0001805401007387 */ /* 0x000fe80000100a00 */
[----:B------:R3:W-:Y:S01]  /*158b0*/  STL.64 [R1+0x188], R86 ;  /* 0x0001885601007387 */ /* 0x0007e20000100a00 */
[C---:B--2---:R-:W-:Y:S03]  /*158c0*/  HMMA.1688.F32.TF32 R88, R48.reuse, R22, R136 ;  /* 0x000000163058723c */ /* 0x044fe60000081088 */
[----:B------:R-:W-:Y:S04]  /*158d0*/  STL.64 [R1+0x170], R80 ;  /* 0x0001705001007387 */ /* 0x000fe80000100a00 */
[----:B------:R2:W-:Y:S01]  /*158e0*/  STL.64 [R1+0x178], R82 ;  /* 0x0001785201007387 */ /* 0x0005e20000100a00 */
[C---:B---3--:R-:W-:Y:S03]  /*158f0*/  HMMA.1688.F32.TF32 R84, R48.reuse, R26, R140 ;  /* 0x0000001a3054723c */ /* 0x048fe6000008108c */
[----:B------:R-:W-:Y:S05]  /*15900*/  LDS R39, [R3+0xb380] ;  /* 0x00b3800003277984 */ /* 0x000fea0000000800 */
[----:B--2---:R-:W-:Y:S07]  /*15910*/  HMMA.1688.F32.TF32 R80, R48, R30, R144 ;  /* 0x0000001e3050723c */ /* 0x004fee0000081090 */
[----:B------:R-:W-:Y:S04]  /*15920*/  STL.64 [R1+0x160], R88 ;  /* 0x0001605801007387 */ /* 0x000fe80000100a00 */
[----:B------:R-:W-:Y:S04]  /*15930*/  STL.64 [R1+0x168], R90 ;  /* 0x0001685a01007387 */ /* 0x000fe80000100a00 */
[----:B------:R-:W-:Y:S04]  /*15940*/  STL.64 [R1+0x140], R84 ;  /* 0x0001405401007387 */ /* 0x000fe80000100a00 */
[----:B------:R2:W-:Y:S01]  /*15950*/  STL.64 [R1+0x148], R86 ;  /* 0x0001485601007387 */ /* 0x0005e20000100a00 */
[----:B------:R-:W-:-:S02]  /*15960*/  IMAD.MOV.U32 R65, RZ, RZ, R63 ;  /* 0x000000ffff417224 */ /* 0x000fc400078e003f */
[----:B------:R-:W-:Y:S02]  /*15970*/  IMAD.MOV.U32 R66, RZ, RZ, R62 ;  /* 0x000000ffff427224 */ /* 0x000fe400078e003e */
[----:B------:R-:W-:Y:S01]  /*15980*/  IMAD.MOV.U32 R56, RZ, RZ, R42 ;  /* 0x000000ffff387224 */ /* 0x000fe200078e002a */
[----:B------:R-:W-:Y:S04]  /*15990*/  STL.64 [R1+0x130], R80 ;  /* 0x0001305001007387 */ /* 0x000fe80000100a00 */
[----:B------:R3:W-:Y:S01]  /*159a0*/  STL.64 [R1+0x138], R82 ;  /* 0x0001385201007387 */ /* 0x0007e20000100a00 */
[----:B--2---:R-:W-:Y:S01]  /*159b0*/  HMMA.1688.F32.TF32 R84, R48, R34, R148 ;  /* 0x000000223054723c */ /* 0x004fe20000081094 */
[----:B------:R-:W-:Y:S02]  /*159c0*/  IMAD.MOV.U32 R63, RZ, RZ, R43 ;  /* 0x000000ffff3f7224 */ /* 0x000fe400078e002b */
[----:B------:R-:W-:Y:S01]  /*159d0*/  LDS R42, [R252+0xb300] ;  /* 0x00b30000fc2a7984 */ /* 0x000fe20000000800 */
[----:B------:R-:W-:-:S02]  /*159e0*/  IMAD.MOV.U32 R57, RZ, RZ, R41 ;  /* 0x000000ffff397224 */ /* 0x000fc400078e0029 */
[----:B------:R-:W-:Y:S01]  /*159f0*/  IMAD.MOV.U32 R62, RZ, RZ, R40 ;  /* 0x000000ffff3e7224 */ /* 0x000fe200078e0028 */
[----:B------:R-:W-:Y:S01]  /*15a00*/  LDS R41, [R3+0xa300] ;  /* 0x00a3000003297984 */ /* 0x000fe20000000800 */
[C---:B-1----:R-:W-:Y:S03]  /*15a10*/  HMMA.1688.F32.TF32 R48, R44.reuse, R10, R156 ;  /* 0x0000000a2c30723c */ /* 0x042fe6000008109c */
[----:B------:R-:W-:Y:S04]  /*15a20*/  LDS R40, [R252+0xa300] ;  /* 0x00a30000fc287984 */ /* 0x000fe80000000800 */
[----:B------:R-:W1:Y:S01]  /*15a30*/  LDS R43, [R3+0xb300] ;  /* 0x00b30000032b7984 */ /* 0x000e620000000800 */
[----:B---3--:R-:W-:Y:S01]  /*15a40*/  HMMA.1688.F32.TF32 R80, R44, R6, R152 ;  /* 0x000000062c50723c */ /* 0x008fe20000081098 */
[----:B------:R-:W-:-:S02]  /*15a50*/  IMAD.MOV.U32 R106, RZ, RZ, R16 ;  /* 0x000000ffff6a7224 */ /* 0x000fc400078e0010 */
[----:B------:R-:W-:Y:S02]  /*15a60*/  IMAD.MOV.U32 R107, RZ, RZ, R13 ;  /* 0x000000ffff6b7224 */ /* 0x000fe400078e000d */
[----:B------:R-:W-:Y:S02]  /*15a70*/  IMAD.MOV.U32 R100, RZ, RZ, R220 ;  /* 0x000000ffff647224 */ /* 0x000fe400078e00dc */
[----:B------:R-:W-:Y:S01]  /*15a80*/  IMAD.MOV.U32 R101, RZ, RZ, R221 ;  /* 0x000000ffff657224 */ /* 0x000fe200078e00dd */
[----:B------:R-:W-:Y:S04]  /*15a90*/  STL.64 [R1+0x120], R84 ;  /* 0x0001205401007387 */ /* 0x000fe80000100a00 */
[----:B------:R-:W-:Y:S01]  /*15aa0*/  STL.64 [R1+0x128], R86 ;  /* 0x0001285601007387 */ /* 0x000fe20000100a00 */
[----:B------:R-:W-:Y:S01]  /*15ab0*/  IMAD.MOV.U32 R102, RZ, RZ, R29 ;  /* 0x000000ffff667224 */ /* 0x000fe200078e001d */
[----:B------:R-:W-:Y:S01]  /*15ac0*/  MOV R103, R28 ;  /* 0x0000001c00677202 */ /* 0x000fe20000000f00 */
[----:B------:R-:W-:Y:S01]  /*15ad0*/  IMAD.MOV.U32 R140, RZ, RZ, R5 ;  /* 0x000000ffff8c7224 */ /* 0x000fe200078e0005 */
[----:B------:R-:W-:Y:S01]  /*15ae0*/  MOV R141, R32 ;  /* 0x00000020008d7202 */ /* 0x000fe20000000f00 */
[----:B------:R-:W-:-:S02]  /*15af0*/  IMAD.MOV.U32 R142, RZ, RZ, R33 ;  /* 0x000000ffff8e7224 */ /* 0x000fc400078e0021 */
[----:B------:R-:W-:Y:S02]  /*15b00*/  IMAD.MOV.U32 R108, RZ, RZ, R58 ;  /* 0x000000ffff6c7224 */ /* 0x000fe400078e003a */
[----:B------:R-:W-:Y:S01]  /*15b10*/  IMAD.MOV.U32 R109, RZ, RZ, R59 ;  /* 0x000000ffff6d7224 */ /* 0x000fe200078e003b */
[----:B------:R-:W-:Y:S01]  /*15b20*/  HMMA.1688.F32.TF32 R240, R44, R26, R172 ;  /* 0x0000001a2cf0723c */ /* 0x000fe200000810ac */
[----:B------:R-:W-:Y:S04]  /*15b30*/  STL.64 [R1+0x110], R80 ;  /* 0x0001105001007387 */ /* 0x000fe80000100a00 */
[----:B------:R-:W-:Y:S04]  /*15b40*/  STL.64 [R1+0x118], R82 ;  /* 0x0001185201007387 */ /* 0x000fe80000100a00 */
[----:B------:R-:W-:Y:S04]  /*15b50*/  STL.64 [R1+0x100], R48 ;  /* 0x0001003001007387 */ /* 0x000fe80000100a00 */
[----:B------:R2:W-:Y:S01]  /*15b60*/  STL.64 [R1+0x108], R50 ;  /* 0x0001083201007387 */ /* 0x0005e20000100a00 */
[C---:B-1----:R-:W-:Y:S01]  /*15b70*/  HMMA.1688.F32.TF32 R184, R40.reuse, R6, R184 ;  /* 0x0000000628b8723c */ /* 0x042fe200000810b8 */
[----:B------:R-:W-:Y:S01]  /*15b80*/  IMAD.MOV.U32 R143, RZ, RZ, R227 ;  /* 0x000000ffff8f7224 */ /* 0x000fe200078e00e3 */
[----:B------:R-:W-:Y:S01]  /*15b90*/  MOV R105, R55 ;  /* 0x0000003700697202 */ /* 0x000fe20000000f00 */
[----:B------:R-:W-:Y:S01]  /*15ba0*/  IMAD.MOV.U32 R110, RZ, RZ, R52 ;  /* 0x000000ffff6e7224 */ /* 0x000fe200078e0034 */
[----:B------:R-:W-:Y:S04]  /*15bb0*/  LDS R144, [R252+0xc100] ;  /* 0x00c10000fc907984 */ /* 0x000fe80000000800 */
[----:B------:R-:W-:Y:S01]  /*15bc0*/  HMMA.1688.F32.TF32 R188, R40, R10, R188 ;  /* 0x0000000a28bc723c */ /* 0x000fe200000810bc */
[----:B------:R-:W-:Y:S01]  /*15bd0*/  IMAD.MOV.U32 R111, RZ, RZ, R53 ;  /* 0x000000ffff6f7224 */ /* 0x000fe200078e0035 */
[----:B------:R-:W-:Y:S01]  /*15be0*/  LDS R146, [R252+0xd100] ;  /* 0x00d10000fc927984 */ /* 0x000fe20000000800 */
[----:B------:R-:W-:-:S03]  /*15bf0*/  IMAD.MOV.U32 R104, RZ, RZ, R54 ;  /* 0x000000ffff687224 */ /* 0x000fc600078e0036 */
[----:B------:R-:W-:Y:S02]  /*15c00*/  LDS R145, [R3+0xc100] ;  /* 0x00c1000003917984 */ /* 0x000fe40000000800 */
[----:B--2---:R-:W-:Y:S01]  /*15c10*/  HMMA.1688.F32.TF32 R48, R44, R14, R160 ;  /* 0x0000000e2c30723c */ /* 0x004fe200000810a0 */
[----:B------:R-:W-:Y:S01]  /*15c20*/  IMAD.MOV.U32 R82, RZ, RZ, R76 ;  /* 0x000000ffff527224 */ /* 0x000fe200078e004c */
[----:B------:R-:W-:Y:S01]  /*15c30*/  LDS R147, [R3+0xd100] ;  /* 0x00d1000003937984 */ /* 0x000fe20000000800 */
[----:B------:R-:W-:Y:S01]  /*15c40*/  IMAD.MOV.U32 R83, RZ, RZ, R77 ;  /* 0x000000ffff537224 */ /* 0x000fe200078e004d */
[----:B------:R-:W-:Y:S01]  /*15c50*/  MOV R77, R79 ;  /* 0x0000004f004d7202 */ /* 0x000fe20000000f00 */
[----:B------:R-:W-:-:S03]  /*15c60*/  IMAD.MOV.U32 R76, RZ, RZ, R78 ;  /* 0x000000ffff4c7224 */ /* 0x000fc600078e004e */
[----:B------:R-:W-:Y:S01]  /*15c70*/  HMMA.1688.F32.TF32 R192, R40, R14, R192 ;  /* 0x0000000e28c0723c */ /* 0x000fe200000810c0 */
[----:B------:R-:W-:-:S07]  /*15c80*/  IMAD.MOV.U32 R78, RZ, RZ, R72 ;  /* 0x000000ffff4e7224 */ /* 0x000fce00078e0048 */
[----:B------:R-:W-:Y:S01]  /*15c90*/  HMMA.1688.F32.TF32 R196, R40, R18, R196 ;  /* 0x0000001228c4723c */ /* 0x000fe200000810c4 */
[----:B------:R-:W-:-:S07]  /*15ca0*/  IMAD.MOV.U32 R79, RZ, RZ, R73 ;  /* 0x000000ffff4f7224 */ /* 0x000fce00078e0049 */
[----:B------:R-:W-:Y:S01]  /*15cb0*/  HMMA.1688.F32.TF32 R200, R40, R22, R200 ;  /* 0x0000001628c8723c */ /* 0x000fe200000810c8 */
[----:B------:R-:W-:-:S07]  /*15cc0*/  IMAD.MOV.U32 R72, RZ, RZ, R74 ;  /* 0x000000ffff487224 */ /* 0x000fce00078e004a */
[----:B------:R-:W-:Y:S01]  /*15cd0*/  HMMA.1688.F32.TF32 R204, R40, R26, R204 ;  /* 0x0000001a28cc723c */ /* 0x000fe200000810cc */
[----:B------:R-:W-:Y:S01]  /*15ce0*/  IMAD.MOV.U32 R73, RZ, RZ, R75 ;  /* 0x000000ffff497224 */ /* 0x000fe200078e004b */
[----:B------:R-:W-:Y:S01]  /*15cf0*/  MOV R75, R69 ;  /* 0x00000045004b7202 */ /* 0x000fe20000000f00 */
[----:B------:R-:W-:-:S05]  /*15d00*/  IMAD.MOV.U32 R74, RZ, RZ, R68 ;  /* 0x000000ffff4a7224 */ /* 0x000fca00078e0044 */
[----:B------:R-:W-:Y:S01]  /*15d10*/  HMMA.1688.F32.TF32 R208, R40, R30, R208 ;  /* 0x0000001e28d0723c */ /* 0x000fe200000810d0 */
[----:B------:R-:W-:-:S07]  /*15d20*/  IMAD.MOV.U32 R68, RZ, RZ, R70 ;  /* 0x000000ffff447224 */ /* 0x000fce00078e0046 */
[----:B------:R-:W-:Y:S01]  /*15d30*/  HMMA.1688.F32.TF32 R212, R40, R34, R212 ;  /* 0x0000002228d4723c */ /* 0x000fe200000810d4 */
        /* <DEDUP_REMOVED lines=14> */
[----:B------:R-:W-:Y:S01]  /*15e20*/  MOV R65, R67 ;  /* 0x0000004300417202 */ /* 0x000fe20000000f00 */
[----:B------:R-:W-:-:S02]  /*15e30*/  IMAD.MOV.U32 R64, RZ, RZ, R66 ;  /* 0x000000ffff407224 */ /* 0x000fc400078e0042 */
[----:B------:R-:W-:Y:S01]  /*15e40*/  IMAD.MOV.U32 R138, RZ, RZ, R56 ;  /* 0x000000ffff8a7224 */ /* 0x000fe200078e0038 */
[----:B------:R-:W-:Y:S01]  /*15e50*/  HMMA.1688.F32.TF32 R244, R44, R22, R168 ;  /* 0x000000162cf4723c */ /* 0x000fe200000810a8 */
[----:B------:R-:W-:Y:S02]  /*15e60*/  IMAD.MOV.U32 R66, RZ, RZ, R60 ;  /* 0x000000ffff427224 */ /* 0x000fe400078e003c */
[----:B------:R-:W-:Y:S01]  /*15e70*/  IMAD.MOV.U32 R172, RZ, RZ, R249 ;  /* 0x000000ffffac7224 */ /* 0x000fe200078e00f9 */
[----:B------:R-:W-:Y:S01]  /*15e80*/  MOV R174, R251 ;  /* 0x000000fb00ae7202 */ /* 0x000fe20000000f00 */
[----:B------:R-:W-:Y:S01]  /*15e90*/  IMAD.MOV.U32 R67, RZ, RZ, R61 ;  /* 0x000000ffff437224 */ /* 0x000fe200078e003d */
[----:B------:R1:W-:Y:S01]  /*15ea0*/  STL.64 [R1+0xf0], R48 ;  /* 0x0000f03001007387 */ /* 0x0003e20000100a00 */
[----:B------:R-:W-:Y:S02]  /*15eb0*/  IMAD.MOV.U32 R60, RZ, RZ, R2 ;  /* 0x000000ffff3c7224 */ /* 0x000fe400078e0002 */
[----:B------:R-:W-:Y:S01]  /*15ec0*/  IMAD.MOV.U32 R61, RZ, RZ, R0 ;  /* 0x000000ffff3d7224 */ /* 0x000fe200078e0000 */
[----:B------:R-:W-:Y:S01]  /*15ed0*/  MOV R0, R51 ;  /* 0x0000003300007202 */ /* 0x000fe20000000f00 */
[----:B------:R-:W-:Y:S01]  /*15ee0*/  IMAD.MOV.U32 R2, RZ, RZ, R50 ;  /* 0x000000ffff027224 */ /* 0x000fe200078e0032 */
[----:B------:R-:W-:Y:S01]  /*15ef0*/  HMMA.1688.F32.TF32 R40, R36, R6, R216 ;  /* 0x000000062428723c */ /* 0x000fe200000810d8 */
[----:B------:R-:W-:Y:S01]  /*15f00*/  IMAD.MOV.U32 R173, RZ, RZ, R250 ;  /* 0x000000ffffad7224 */ /* 0x000fe200078e00fa */
[----:B------:R-:W-:Y:S01]  /*15f10*/  LDS R80, [R252+0xc000] ;  /* 0x00c00000fc507984 */ /* 0x000fe20000000800 */
[----:B------:R-:W-:-:S03]  /*15f20*/  IMAD.MOV.U32 R175, RZ, RZ, R235 ;  /* 0x000000ffffaf7224 */ /* 0x000fc600078e00eb */
[----:B------:R-:W-:Y:S02]  /*15f30*/  LDS R81, [R3+0xc000] ;  /* 0x00c0000003517984 */ /* 0x000fe40000000800 */
[----:B-1----:R-:W-:Y:S11]  /*15f40*/  HMMA.1688.F32.TF32 R48, R44, R18, R164 ;  /* 0x000000122c30723c */ /* 0x002ff600000810a4 */
[----:B------:R-:W-:Y:S11]  /*15f50*/  @!UPT UIADD3 URZ, URZ, URZ, URZ ;  /* 0x0000003f3f3ff290 */ /* 0x000ff6000fffe03f */
[----:B------:R-:W-:Y:S01]  /*15f60*/  @!UPT UIADD3 URZ, URZ, URZ, URZ ;  /* 0x0000003f3f3ff290 */ /* 0x000fe2000fffe03f */
[----:B------:R-:W-:Y:S04]  /*15f70*/  STL.64 [R1+0xe0], R48 ;  /* 0x0000e03001007387 */ /* 0x000fe80000100a00 */
[----:B------:R-:W-:Y:S04]  /*15f80*/  STL.64 [R1+0xe8], R50 ;  /* 0x0000e83201007387 */ /* 0x000fe80000100a00 */
[----:B------:R-:W-:Y:S04]  /*15f90*/  STL.64 [R1+0x150], R40 ;  /* 0x0001502801007387 */ /* 0x000fe80000100a00 */
[----:B------:R-:W-:Y:S04]  /*15fa0*/  STL.64 [R1+0x158], R42 ;  /* 0x0001582a01007387 */ /* 0x000fe80000100a00 */
[----:B------:R-:W2:Y:S04]  /*15fb0*/  LDL.LU R16, [R1+0xac8] ;  /* 0x000ac80001107983 */ /* 0x000ea80000300800 */
[----:B------:R-:W3:Y:S04]  /*15fc0*/  LDL.LU R13, [R1+0xac4] ;  /* 0x000ac400010d7983 */ /* 0x000ee80000300800 */
[----:B------:R-:W4:Y:S04]  /*15fd0*/  LDL.LU R220, [R1+0xac0] ;  /* 0x000ac00001dc7983 */ /* 0x000f280000300800 */
[----:B------:R-:W5:Y:S04]  /*15fe0*/  LDL.LU R221, [R1+0xabc] ;  /* 0x000abc0001dd7983 */ /* 0x000f680000300800 */
        /* <DEDUP_REMOVED lines=17> */
[----:B------:R-:W-:-:S03]  /*16100*/  IMAD.MOV.U32 R134, RZ, RZ, R76 ;  /* 0x000000ffff867224 */ /* 0x000fc600078e004c */
[----:B------:R-:W4:Y:S01]  /*16110*/  LDL.LU R231, [R1+0xa74] ;  /* 0x000a740001e77983 */ /* 0x000f220000300800 */
[----:B------:R-:W-:-:S03]  /*16120*/  IMAD.MOV.U32 R135, RZ, RZ, R77 ;  /* 0x000000ffff877224 */ /* 0x000fc600078e004d */
[----:B------:R-:W4:Y:S01]  /*16130*/  LDL.LU R5, [R1+0xa70] ;  /* 0x000a700001057983 */ /* 0x000f220000300800 */
[----:B------:R-:W-:-:S03]  /*16140*/  IMAD.MOV.U32 R128, RZ, RZ, R78 ;  /* 0x000000ffff807224 */ /* 0x000fc600078e004e */
[----:B------:R-:W4:Y:S01]  /*16150*/  LDL.LU R32, [R1+0xa6c] ;  /* 0x000a6c0001207983 */ /* 0x000f220000300800 */
[----:B------:R-:W-:-:S03]  /*16160*/  MOV R129, R79 ;  /* 0x0000004f00817202 */ /* 0x000fc60000000f00 */
[----:B------:R-:W4:Y:S01]  /*16170*/  LDL.LU R33, [R1+0xa68] ;  /* 0x000a680001217983 */ /* 0x000f220000300800 */
[----:B------:R-:W-:-:S03]  /*16180*/  IMAD.MOV.U32 R78, RZ, RZ, R17 ;  /* 0x000000ffff4e7224 */ /* 0x000fc600078e0011 */
[----:B------:R-:W4:Y:S01]  /*16190*/  LDL.LU R227, [R1+0xa64] ;  /* 0x000a640001e37983 */ /* 0x000f220000300800 */
[----:B------:R-:W-:Y:S01]  /*161a0*/  IMAD.MOV.U32 R130, RZ, RZ, R72 ;  /* 0x000000ffff827224 */ /* 0x000fe200078e0048 */
[----:B------:R-:W-:Y:S01]  /*161b0*/  MOV R79, R20 ;  /* 0x00000014004f7202 */ /* 0x000fe20000000f00 */
[----:B------:R-:W-:Y:S02]  /*161c0*/  IMAD.MOV.U32 R131, RZ, RZ, R73 ;  /* 0x000000ffff837224 */ /* 0x000fe400078e0049 */
[----:B------:R-:W-:Y:S02]  /*161d0*/  IMAD.MOV.U32 R124, RZ, RZ, R74 ;  /* 0x000000ffff7c7224 */ /* 0x000fe400078e004a */
[----:B------:R-:W-:Y:S01]  /*161e0*/  IMAD.MOV.U32 R125, RZ, RZ, R75 ;  /* 0x000000ffff7d7224 */ /* 0x000fe200078e004b */
[----:B------:R-:W-:Y:S01]  /*161f0*/  MOV R127, R69 ;  /* 0x00000045007f7202 */ /* 0x000fe20000000f00 */
[----:B------:R-:W-:Y:S02]  /*16200*/  IMAD.MOV.U32 R126, RZ, RZ, R68 ;  /* 0x000000ffff7e7224 */ /* 0x000fe400078e0044 */
[----:B------:R-:W-:-:S02]  /*16210*/  IMAD.MOV.U32 R120, RZ, RZ, R70 ;  /* 0x000000ffff787224 */ /* 0x000fc400078e0046 */
[----:B------:R-:W-:Y:S02]  /*16220*/  IMAD.MOV.U32 R121, RZ, RZ, R71 ;  /* 0x000000ffff797224 */ /* 0x000fe400078e0047 */
[----:B--2---:R-:W-:Y:S02]  /*16230*/  IMAD.MOV.U32 R77, RZ, RZ, R16 ;  /* 0x000000ffff4d7224 */ /* 0x004fe400078e0010 */
[----:B---3--:R-:W-:Y:S02]  /*16240*/  IMAD.MOV.U32 R76, RZ, RZ, R13 ;  /* 0x000000ffff4c7224 */ /* 0x008fe400078e000d */
[----:B------:R-:W2:Y:S04]  /*16250*/  LDL.LU R13, [R1+0xa60] ;  /* 0x000a6000010d7983 */ /* 0x000ea80000300800 */
[----:B------:R-:W3:Y:S04]  /*16260*/  LDL.LU R16, [R1+0xa5c] ;  /* 0x000a5c0001107983 */ /* 0x000ee80000300800 */
[----:B------:R-:W2:Y:S01]  /*16270*/  LDL.LU R17, [R1+0xa58] ;  /* 0x000a580001117983 */ /* 0x000ea20000300800 */
[----:B-----5:R-:W-:-:S02]  /*16280*/  IMAD.MOV.U32 R74, RZ, RZ, R221 ;  /* 0x000000ffff4a7224 */ /* 0x020fc400078e00dd */
[----:B----4-:R-:W-:Y:S01]  /*16290*/  IMAD.MOV.U32 R73, RZ, RZ, R29 ;  /* 0x000000ffff497224 */ /* 0x010fe200078e001d */
[----:B------:R-:W4:Y:S01]  /*162a0*/  LDL.LU R20, [R1+0xa54] ;  /* 0x000a540001147983 */ /* 0x000f220000300800 */
[----:B------:R-:W-:-:S03]  /*162b0*/  IMAD.MOV.U32 R72, RZ, RZ, R28 ;  /* 0x000000ffff487224 */ /* 0x000fc600078e001c */
[----:B------:R-:W5:Y:S01]  /*162c0*/  LDL.LU R28, [R1+0xa50] ;  /* 0x000a5000011c7983 */ /* 0x000f620000300800 */
[----:B------:R-:W-:-:S03]  /*162d0*/  IMAD.MOV.U32 R75, RZ, RZ, R220 ;  /* 0x000000ffff4b7224 */ /* 0x000fc600078e00dc */
[----:B------:R-:W2:Y:S04]  /*162e0*/  LDL.LU R29, [R1+0xa4c] ;  /* 0x000a4c00011d7983 */ /* 0x000ea80000300800 */
[----:B------:R-:W2:Y:S01]  /*162f0*/  LDL.LU R221, [R1+0xa48] ;  /* 0x000a480001dd7983 */ /* 0x000ea20000300800 */
[----:B------:R-:W-:Y:S01]  /*16300*/  IMAD.MOV.U32 R70, RZ, RZ, R223 ;  /* 0x000000ffff467224 */ /* 0x000fe200078e00df */
[----:B------:R-:W-:Y:S02]  /*16310*/  MOV R69, R25 ;  /* 0x0000001900457202 */ /* 0x000fe40000000f00 */
[----:B------:R-:W3:Y:S01]  /*16320*/  LDL.LU R220, [R1+0xa44] ;  /* 0x000a440001dc7983 */ /* 0x000ee20000300800 */
[----:B------:R-:W-:-:S03]  /*16330*/  IMAD.MOV.U32 R68, RZ, RZ, R24 ;  /* 0x000000ffff447224 */ /* 0x000fc600078e0018 */
[----:B------:R-:W4:Y:S01]  /*16340*/  LDL.LU R24, [R1+0xa40] ;  /* 0x000a400001187983 */ /* 0x000f220000300800 */
[----:B------:R-:W-:-:S03]  /*16350*/  IMAD.MOV.U32 R71, RZ, RZ, R222 ;  /* 0x000000ffff477224 */ /* 0x000fc600078e00de */
[----:B------:R-:W4:Y:S04]  /*16360*/  LDL.LU R25, [R1+0xa3c] ;  /* 0x000a3c0001197983 */ /* 0x000f280000300800 */
[----:B------:R-:W4:Y:S04]  /*16370*/  LDL.LU R223, [R1+0xa38] ;  /* 0x000a380001df7983 */ /* 0x000f280000300800 */
[----:B------:R-:W5:Y:S01]  /*16380*/  LDL.LU R222, [R1+0xa34] ;  /* 0x000a340001de7983 */ /* 0x000f620000300800 */
[----:B------:R-:W-:Y:S02]  /*16390*/  IMAD.MOV.U32 R118, RZ, RZ, R60 ;  /* 0x000000ffff767224 */ /* 0x000fe400078e003c */
[----:B------:R-:W-:Y:S01]  /*163a0*/  IMAD.MOV.U32 R119, RZ, RZ, R61 ;  /* 0x000000ffff777224 */ /* 0x000fe200078e003d */
[----:B------:R-:W-:Y:S01]  /*163b0*/  MOV R63, R230 ;  /* 0x000000e6003f7202 */ /* 0x000fe20000000f00 */
[----:B------:R-:W-:-:S02]  /*163c0*/  IMAD.MOV.U32 R62, RZ, RZ, R229 ;  /* 0x000000ffff3e7224 */ /* 0x000fc400078e00e5 */
[----:B------:R-:W-:Y:S02]  /*163d0*/  IMAD.MOV.U32 R61, RZ, RZ, R228 ;  /* 0x000000ffff3d7224 */ /* 0x000fe400078e00e4 */
[----:B------:R-:W-:Y:S02]  /*163e0*/  IMAD.MOV.U32 R60, RZ, RZ, R21 ;  /* 0x000000ffff3c7224 */ /* 0x000fe400078e0015 */
[----:B------:R-:W5:Y:S04]  /*163f0*/  LDL.LU R21, [R1+0xa30] ;  /* 0x000a300001157983 */ /* 0x000f680000300800 */
        /* <DEDUP_REMOVED lines=8> */
[----:B------:R-:W5:Y:S01]  /*16480*/  LDL.LU R224, [R1+0xa1c] ;  /* 0x000a1c0001e07983 */ /* 0x000f620000300800 */
[----:B------:R-:W-:-:S03]  /*16490*/  IMAD.MOV.U32 R151, RZ, RZ, R5 ;  /* 0x000000ffff977224 */ /* 0x000fc600078e0005 */
[----:B------:R-:W5:Y:S04]  /*164a0*/  LDL.LU R225, [R1+0xa18] ;  /* 0x000a180001e17983 */ /* 0x000f680000300800 */
[----:B------:R-:W5:Y:S01]  /*164b0*/  LDL.LU R226, [R1+0xa14] ;  /* 0x000a140001e27983 */ /* 0x000f620000300800 */
[----:B------:R-:W-:-:S03]  /*164c0*/  IMAD.MOV.U32 R148, RZ, RZ, R227 ;  /* 0x000000ffff947224 */ /* 0x000fc600078e00e3 */
[----:B------:R-:W5:Y:S04]  /*164d0*/  LDL.LU R227, [R1+0xa10] ;  /* 0x000a100001e37983 */ /* 0x000f680000300800 */
[----:B------:R-:W5:Y:S01]  /*164e0*/  LDL.LU R5, [R1+0x2a4] ;  /* 0x0002a40001057983 */ /* 0x000f620000300800 */
[----:B--2---:R-:W-:Y:S02]  /*164f0*/  IMAD.MOV.U32 R157, RZ, RZ, R221 ;  /* 0x000000ffff9d7224 */ /* 0x004fe400078e00dd */
[----:B---3--:R-:W-:Y:S02]  /*16500*/  IMAD.MOV.U32 R156, RZ, RZ, R220 ;  /* 0x000000ffff9c7224 */ /* 0x008fe400078e00dc */
[----:B------:R-:W2:Y:S04]  /*16510*/  LDL.LU R220, [R1+0xa0c] ;  /* 0x000a0c0001dc7983 */ /* 0x000ea80000300800 */
[----:B------:R-:W2:Y:S01]  /*16520*/  LDL.LU R221, [R1+0xa08] ;  /* 0x000a080001dd7983 */ /* 0x000ea20000300800 */
[----:B----4-:R-:W-:-:S02]  /*16530*/  IMAD.MOV.U32 R161, RZ, RZ, R223 ;  /* 0x000000ffffa17224 */ /* 0x010fc400078e00df */
[----:B-----5:R-:W-:Y:S02]  /*16540*/  IMAD.MOV.U32 R160, RZ, RZ, R222 ;  /* 0x000000ffffa07224 */ /* 0x020fe400078e00de */
[----:B------:R-:W2:Y:S04]  /*16550*/  LDL.LU R222, [R1+0xa04] ;  /* 0x000a040001de7983 */ /* 0x000ea80000300800 */
[----:B------:R-:W2:Y:S04]  /*16560*/  LDL.LU R223, [R1+0xa00] ;  /* 0x000a000001df7983 */ /* 0x000ea80000300800 */
[----:B------:R-:W3:Y:S04]  /*16570*/  LDL.LU R164, [R1+0x298] ;  /* 0x0002980001a47983 */ /* 0x000ee80000300800 */
[----:B------:R-:W3:Y:S04]  /*16580*/  LDL.LU R165, [R1+0x29c] ;  /* 0x00029c0001a57983 */ /* 0x000ee80000300800 */
[----:B------:R-:W3:Y:S01]  /*16590*/  LDL.LU R166, [R1+0x2a0] ;  /* 0x0002a00001a67983 */ /* 0x000ee20000300800 */
[----:B------:R-:W-:-:S02]  /*165a0*/  IMAD.MOV.U32 R162, RZ, RZ, R25 ;  /* 0x000000ffffa27224 */ /* 0x000fc400078e0019 */
[----:B------:R-:W-:Y:S02]  /*165b0*/  IMAD.MOV.U32 R163, RZ, RZ, R24 ;  /* 0x000000ffffa37224 */ /* 0x000fe400078e0018 */
[----:B------:R-:W-:Y:S02]  /*165c0*/  IMAD.MOV.U32 R167, RZ, RZ, R21 ;  /* 0x000000ffffa77224 */ /* 0x000fe400078e0015 */
[----:B------:R-:W-:Y:S02]  /*165d0*/  IMAD.MOV.U32 R216, RZ, RZ, R232 ;  /* 0x000000ffffd87224 */ /* 0x000fe400078e00e8 */
[----:B------:R-:W4:Y:S01]  /*165e0*/  LDL.LU R232, [R1+0x9fc] ;  /* 0x0009fc0001e87983 */ /* 0x000f220000300800 */
[----:B------:R-:W-:Y:S02]  /*165f0*/  IMAD.MOV.U32 R217, RZ, RZ, R233 ;  /* 0x000000ffffd97224 */ /* 0x000fe400078e00e9 */
[----:B------:R-:W-:Y:S01]  /*16600*/  IMAD.MOV.U32 R218, RZ, RZ, R234 ;  /* 0x000000ffffda7224 */ /* 0x000fe200078e00ea */
[----:B------:R-:W4:Y:S01]  /*16610*/  LDL.LU R233, [R1+0x9f8] ;  /* 0x0009f80001e97983 */ /* 0x000f220000300800 */
[----:B------:R-:W-:Y:S01]  /*16620*/  IMAD.MOV.U32 R219, RZ, RZ, R236 ;  /* 0x000000ffffdb7224 */ /* 0x000fe200078e00ec */
[----:B------:R-:W-:Y:S02]  /*16630*/  HMMA.1688.F32.TF32 R24, R36, R26, R160 ;  /* 0x0000001a2418723c */ /* 0x000fe400000810a0 */
[----:B------:R-:W4:Y:S01]  /*16640*/  LDL.LU R234, [R1+0x9f4] ;  /* 0x0009f40001ea7983 */ /* 0x000f220000300800 */
[----:B------:R-:W-:-:S03]  /*16650*/  MOV R152, R20 ;  /* 0x0000001400987202 */ /* 0x000fc60000000f00 */
[----:B------:R-:W5:Y:S04]  /*16660*/  LDL.LU R236, [R1+0x9f0] ;  /* 0x0009f00001ec7983 */ /* 0x000f680000300800 */
[----:B------:R-:W2:Y:S04]  /*16670*/  LDL.LU R160, [R1+0x288] ;  /* 0x0002880001a07983 */ /* 0x000ea80000300800 */
[----:B------:R-:W2:Y:S04]  /*16680*/  LDL.LU R161, [R1+0x28c] ;  /* 0x00028c0001a17983 */ /* 0x000ea80000300800 */
[----:B------:R-:W2:Y:S04]  /*16690*/  LDL.LU R162, [R1+0x290] ;  /* 0x0002900001a27983 */ /* 0x000ea80000300800 */
[----:B------:R-:W2:Y:S01]  /*166a0*/  LDL.LU R163, [R1+0x294] ;  /* 0x0002940001a37983 */ /* 0x000ea20000300800 */
[----:B------:R-:W-:Y:S01]  /*166b0*/  IMAD.MOV.U32 R122, RZ, RZ, R64 ;  /* 0x000000ffff7a7224 */ /* 0x000fe200078e0040 */
[----:B------:R-:W-:Y:S01]  /*166c0*/  HMMA.1688.F32.TF32 R176, R44, R30, R176 ;  /* 0x0000001e2cb0723c */ /* 0x000fe200000810b0 */
[----:B------:R-:W-:Y:S01]  /*166d0*/  IMAD.MOV.U32 R123, RZ, RZ, R65 ;  /* 0x000000ffff7b7224 */ /* 0x000fe200078e0041 */
[----:B------:R-:W-:Y:S01]  /*166e0*/  MOV R117, R67 ;  /* 0x0000004300757202 */ /* 0x000fe20000000f00 */
[----:B------:R-:W-:Y:S01]  /*166f0*/  IMAD.MOV.U32 R116, RZ, RZ, R66 ;  /* 0x000000ffff747224 */ /* 0x000fe200078e0042 */
[----:B------:R-:W-:Y:S01]  /*16700*/  LDSM.16.M88.4 R40, [R5+0x33080] ;  /* 0x033080000528783b */ /* 0x000fe20000000200 */
[----:B------:R-:W-:-:S02]  /*16710*/  IMAD.MOV.U32 R132, RZ, RZ, R82 ;  /* 0x000000ffff847224 */ /* 0x000fc400078e0052 */
[----:B------:R-:W-:Y:S01]  /*16720*/  IMAD.MOV.U32 R133, RZ, RZ, R83 ;  /* 0x000000ffff857224 */ /* 0x000fe200078e0053 */
[----:B------:R-:W-:Y:S01]  /*16730*/  HMMA.1688.F32.TF32 R180, R44, R34, R180 ;  /* 0x000000222cb4723c */ /* 0x000fe200000810b4 */
[----:B------:R-:W-:Y:S01]  /*16740*/  IMAD.MOV.U32 R153, RZ, RZ, R17 ;  /* 0x000000ffff997224 */ /* 0x000fe200078e0011 */
[----:B------:R-:W-:Y:S01]  /*16750*/  LDSM.16.M88.4 R52, [R5+0x34080] ;  /* 0x034080000534783b */ /* 0x000fe20000000200 */
[----:B------:R-:W-:Y:S02]  /*16760*/  IMAD.MOV.U32 R154, RZ, RZ, R16 ;  /* 0x000000ffff9a7224 */ /* 0x000fe400078e0010 */
[----:B------:R-:W-:Y:S01]  /*16770*/  IMAD.MOV.U32 R155, RZ, RZ, R13 ;  /* 0x000000ffff9b7224 */ /* 0x000fe200078e000d */
[----:B------:R-:W-:Y:S02]  /*16780*/  LDSM.16.M88.4 R48, [R5+0x35080] ;  /* 0x035080000530783b */ /* 0x000fe40000000200 */
[----:B---3--:R-:W-:Y:S01]  /*16790*/  HMMA.1688.F32.TF32 R20, R36, R22, R164 ;  /* 0x000000162414723c */ /* 0x008fe200000810a4 */
[----:B------:R-:W-:Y:S01]  /*167a0*/  IMAD.MOV.U32 R64, RZ, RZ, R12 ;  /* 0x000000ffff407224 */ /* 0x000fe200078e000c */
[----:B------:R-:W-:Y:S01]  /*167b0*/  MOV R66, R8 ;  /* 0x0000000800427202 */ /* 0x000fe20000000f00 */
[----:B------:R-:W-:Y:S01]  /*167c0*/  IMAD.MOV.U32 R65, RZ, RZ, R9 ;  /* 0x000000ffff417224 */ /* 0x000fe200078e0009 */
[----:B------:R-:W-:Y:S03]  /*167d0*/  LDS R82, [R252+0xd000] ;  /* 0x00d00000fc527984 */ /* 0x000fe60000000800 */
[----:B------:R-:W-:Y:S01]  /*167e0*/  MOV R164, R237 ;  /* 0x000000ed00a47202 */ /* 0x000fe20000000f00 */
[----:B------:R-:W-:Y:S01]  /*167f0*/  IMAD.MOV.U32 R165, RZ, RZ, R238 ;  /* 0x000000ffffa57224 */ /* 0x000fe200078e00ee */
[----:B------:R-:W5:Y:S01]  /*16800*/  LDL.LU R237, [R1+0x9ec] ;  /* 0x0009ec0001ed7983 */ /* 0x000f620000300800 */
[----:B------:R-:W-:-:S02]  /*16810*/  IMAD.MOV.U32 R166, RZ, RZ, R239 ;  /* 0x000000ffffa67224 */ /* 0x000fc400078e00ef */
[----:B------:R-:W-:Y:S01]  /*16820*/  IMAD.MOV.U32 R167, RZ, RZ, R248 ;  /* 0x000000ffffa77224 */ /* 0x000fe200078e00f8 */
[----:B------:R-:W5:Y:S04]  /*16830*/  LDL.LU R238, [R1+0x9e8] ;  /* 0x0009e80001ee7983 */ /* 0x000f680000300800 */
[----:B------:R-:W5:Y:S04]  /*16840*/  LDL.LU R239, [R1+0x9e4] ;  /* 0x0009e40001ef7983 */ /* 0x000f680000300800 */
[----:B------:R-:W3:Y:S04]  /*16850*/  LDL.LU R248, [R1+0x9e0] ;  /* 0x0009e00001f87983 */ /* 0x000ee80000300800 */
[----:B------:R-:W3:Y:S04]  /*16860*/  LDL.LU R249, [R1+0x9dc] ;  /* 0x0009dc0001f97983 */ /* 0x000ee80000300800 */
[----:B------:R-:W3:Y:S04]  /*16870*/  LDL.LU R250, [R1+0x9d8] ;  /* 0x0009d80001fa7983 */ /* 0x000ee80000300800 */
[----:B------:R-:W3:Y:S04]  /*16880*/  LDL.LU R251, [R1+0x9d4] ;  /* 0x0009d40001fb7983 */ /* 0x000ee80000300800 */
[----:B------:R-:W4:Y:S01]  /*16890*/  LDL.LU R235, [R1+0x9d0] ;  /* 0x0009d00001eb7983 */ /* 0x000f220000300800 */
[----:B--2---:R-:W-:Y:S01]  /*168a0*/  HMMA.1688.F32.TF32 R220, R36, R10, R220 ;  /* 0x0000000a24dc723c */ /* 0x004fe200000810dc */
[----:B------:R-:W-:-:S02]  /*168b0*/  IMAD.MOV.U32 R67, RZ, RZ, R4 ;  /* 0x000000ffff437224 */ /* 0x000fc400078e0004 */
[----:B------:R-:W-:Y:S04]  /*168c0*/  LDS R83, [R3+0xd000] ;  /* 0x00d0000003537984 */ /* 0x000fe80000000800 */
[----:B------:R-:W-:Y:S01]  /*168d0*/  LDSM.16.M88.4 R44, [R5+0x32080] ;  /* 0x03208000052c783b */ /* 0x000fe20000000200 */
[C---:B------:R-:W-:Y:S03]  /*168e0*/  HMMA.1688.F32.TF32 R224, R36.reuse, R14, R224 ;  /* 0x0000000e24e0723c */ /* 0x040fe600000810e0 */
[----:B------:R-:W1:Y:S04]  /*168f0*/  LDSM.16.M88.4 R12, [R5+0x31080] ;  /* 0x03108000050c783b */ /* 0x000e680000000200 */
[----:B------:R-:W-:Y:S01]  /*16900*/  LDSM.16.M88.4 R8, [R5+0x36080] ;  /* 0x036080000508783b */ /* 0x000fe20000000200 */
[----:B------:R-:W-:Y:S03]  /*16910*/  HMMA.1688.F32.TF32 R228, R36, R18, R228 ;  /* 0x0000001224e4723c */ /* 0x000fe600000810e4 */
[----:B------:R-:W2:Y:S04]  /*16920*/  LDSM.16.M88.4 R16, [R5+0x30080] ;  /* 0x030080000510783b */ /* 0x000ea80000000200 */
[----:B------:R-:W2:Y:S01]  /*16930*/  LDSM.16.M88.4 R4, [R5+0x37080] ;  /* 0x037080000504783b */ /* 0x000ea20000000200 */
[----:B------:R-:W-:Y:S01]  /*16940*/  IMAD.MOV.U32 R158, RZ, RZ, R29 ;  /* 0x000000ffff9e7224 */ /* 0x000fe200078e001d */
[----:B------:R-:W-:-:S02]  /*16950*/  MOV R159, R28 ;  /* 0x0000001c009f7202 */ /* 0x000fc40000000f00 */
[----:B------:R-:W4:Y:S01]  /*16960*/  LDL.LU R168, [R1+0x278] ;  /* 0x0002780001a87983 */ /* 0x000f220000300800 */
[----:B------:R-:W-:Y:S01]  /*16970*/  MOV R149, R33 ;  /* 0x0000002100957202 */ /* 0x000fe20000000f00 */
[----:B------:R-:W-:Y:S02]  /*16980*/  IMAD.MOV.U32 R150, RZ, RZ, R32 ;  /* 0x000000ffff967224 */ /* 0x000fe400078e0020 */
[----:B------:R-:W4:Y:S04]  /*16990*/  LDL.LU R169, [R1+0x27c] ;  /* 0x00027c0001a97983 */ /* 0x000f280000300800 */
[----:B------:R-:W4:Y:S04]  /*169a0*/  LDL.LU R170, [R1+0x280] ;  /* 0x0002800001aa7983 */ /* 0x000f280000300800 */
[----:B------:R-:W4:Y:S01]  /*169b0*/  LDL.LU R171, [R1+0x284] ;  /* 0x0002840001ab7983 */ /* 0x000f220000300800 */
[C---:B------:R-:W-:Y:S03]  /*169c0*/  HMMA.1688.F32.TF32 R28, R36.reuse, R30, R156 ;  /* 0x0000001e241c723c */ /* 0x040fe6000008109c */
[----:B------:R-:W-:Y:S04]  /*169d0*/  LDS R156, [R252+0xc300] ;  /* 0x00c30000fc9c7984 */ /* 0x000fe80000000800 */
[----:B------:R-:W-:Y:S01]  /*169e0*/  LDS R158, [R252+0xd300] ;  /* 0x00d30000fc9e7984 */ /* 0x000fe20000000800 */
[----:B------:R-:W-:Y:S03]  /*169f0*/  HMMA.1688.F32.TF32 R36, R36, R34, R152 ;  /* 0x000000222424723c */ /* 0x000fe60000081098 */
[----:B------:R-:W-:Y:S04]  /*16a00*/  LDS R157, [R3+0xc300] ;  /* 0x00c30000039d7984 */ /* 0x000fe80000000800 */
[----:B------:R-:W-:Y:S01]  /*16a10*/  LDS R159, [R3+0xd300] ;  /* 0x00d30000039f7984 */ /* 0x000fe20000000800 */
[C---:B-1----:R-:W-:Y:S03]  /*16a20*/  HMMA.1688.F32.TF32 R56, R80.reuse, R12, R56 ;  /* 0x0000000c5038723c */ /* 0x042fe60000081038 */
[----:B------:R-:W-:Y:S04]  /*16a30*/  LDS R152, [R252+0xc280] ;  /* 0x00c28000fc987984 */ /* 0x000fe80000000800 */
[----:B------:R-:W-:Y:S01]  /*16a40*/  LDS R154, [R252+0xd280] ;  /* 0x00d28000fc9a7984 */ /* 0x000fe20000000800 */
[C---:B--2---:R-:W-:Y:S03]  /*16a50*/  HMMA.1688.F32.TF32 R32, R80.reuse, R16, R148 ;  /* 0x000000105020723c */ /* 0x044fe60000081094 */
[----:B------:R-:W-:Y:S04]  /*16a60*/  LDS R148, [R252+0xc200] ;  /* 0x00c20000fc947984 */ /* 0x000fe80000000800 */
[----:B------:R-:W-:Y:S01]  /*16a70*/  LDS R150, [R252+0xd200] ;  /* 0x00d20000fc967984 */ /* 0x000fe20000000800 */
[C---:B------:R-:W-:Y:S03]  /*16a80*/  HMMA.1688.F32.TF32 R60, R80.reuse, R44, R60 ;  /* 0x0000002c503c723c */ /* 0x040fe6000008103c */
[----:B------:R-:W-:Y:S04]  /*16a90*/  LDS R149, [R3+0xc200] ;  /* 0x00c2000003957984 */ /* 0x000fe80000000800 */
[----:B------:R-:W-:Y:S01]  /*16aa0*/  LDS R151, [R3+0xd200] ;  /* 0x00d2000003977984 */ /* 0x000fe20000000800 */
[C---:B------:R-:W-:Y:S03]  /*16ab0*/  HMMA.1688.F32.TF32 R64, R80.reuse, R40, R64 ;  /* 0x000000285040723c */ /* 0x040fe60000081040 */
[----:B------:R-:W-:Y:S04]  /*16ac0*/  LDS R153, [R3+0xc280] ;  /* 0x00c2800003997984 */ /* 0x000fe80000000800 */
[----:B------:R-:W-:Y:S01]  /*16ad0*/  LDS R155, [R3+0xd280] ;  /* 0x00d28000039b7984 */ /* 0x000fe20000000800 */
[C---:B------:R-:W-:Y:S08]  /*16ae0*/  HMMA.1688.F32.TF32 R68, R80.reuse, R52, R68 ;  /* 0x000000345044723c */ /* 0x040ff00000081044 */
        /* <DEDUP_REMOVED lines=8> */
[----:B------:R-:W-:Y:S08]  /*16b70*/  HMMA.1688.F32.TF32 R108, R112, R8, R108 ;  /* 0x00000008706c723c */ /* 0x000ff0000008106c */
[-C--:B------:R-:W-:Y:S08]  /*16b80*/  HMMA.1688.F32.TF32 R80, R80, R4.reuse, R140 ;  /* 0x000000045050723c */ /* 0x080ff0000008108c */
[----:B------:R-:W-:Y:S08]  /*16b90*/  HMMA.1688.F32.TF32 R112, R112, R4, R136 ;  /* 0x000000047070723c */ /* 0x000ff00000081088 */
[C---:B------:R-:W-:Y:S08]  /*16ba0*/  HMMA.1688.F32.TF32 R116, R144.reuse, R16, R116 ;  /* 0x000000109074723c */ /* 0x040ff00000081074 */
[C---:B------:R-:W-:Y:S08]  /*16bb0*/  HMMA.1688.F32.TF32 R120, R144.reuse, R12, R120 ;  /* 0x0000000c9078723c */ /* 0x040ff00000081078 */
[C---:B------:R-:W-:Y:S08]  /*16bc0*/  HMMA.1688.F32.TF32 R124, R144.reuse, R44, R124 ;  /* 0x0000002c907c723c */ /* 0x040ff0000008107c */
[C---:B------:R-:W-:Y:S08]  /*16bd0*/  HMMA.1688.F32.TF32 R128, R144.reuse, R40, R128 ;  /* 0x000000289080723c */ /* 0x040ff00000081080 */
[C---:B------:R-:W-:Y:S08]  /*16be0*/  HMMA.1688.F32.TF32 R132, R144.reuse, R52, R132 ;  /* 0x000000349084723c */ /* 0x040ff00000081084 */
[C---:B-----5:R-:W-:Y:S08]  /*16bf0*/  HMMA.1688.F32.TF32 R140, R144.reuse, R8, R236 ;  /* 0x00000008908c723c */ /* 0x060ff000000810ec */
[C---:B---3--:R-:W-:Y:S08]  /*16c00*/  HMMA.1688.F32.TF32 R136, R144.reuse, R48, R248 ;  /* 0x000000309088723c */ /* 0x048ff000000810f8 */
[----:B----4-:R-:W-:Y:S01]  /*16c10*/  HMMA.1688.F32.TF32 R144, R144, R4, R232 ;  /* 0x000000049090723c */ /* 0x010fe200000810e8 */
[----:B------:R-:W-:Y:S04]  /*16c20*/  LDS R232, [R252+0xc180] ;  /* 0x00c18000fce87984 */ /* 0x000fe80000000800 */
[----:B------:R-:W-:Y:S04]  /*16c30*/  LDS R234, [R252+0xd180] ;  /* 0x00d18000fcea7984 */ /* 0x000fe80000000800 */
[----:B------:R-:W-:Y:S04]  /*16c40*/  LDS R233, [R3+0xc180] ;  /* 0x00c1800003e97984 */ /* 0x000fe80000000800 */
[----:B------:R-:W1:Y:S02]  /*16c50*/  LDS R235, [R3+0xd180] ;  /* 0x00d1800003eb7984 */ /* 0x000e640000000800 */
[C---:B-1----:R-:W-:Y:S11]  /*16c60*/  HMMA.1688.F32.TF32 R160, R232.reuse, R16, R160 ;  /* 0x00000010e8a0723c */ /* 0x042ff600000810a0 */
[----:B------:R-:W-:Y:S11]  /*16c70*/  @!UPT UIADD3 URZ, URZ, URZ, URZ ;  /* 0x0000003f3f3ff290 */ /* 0x000ff6000fffe03f */
[----:B------:R-:W-:Y:S01]  /*16c80*/  @!UPT UIADD3 URZ, URZ, URZ, URZ ;  /* 0x0000003f3f3ff290 */ /* 0x000fe2000fffe03f */
[----:B------:R-:W-:Y:S04]  /*16c90*/  STL [R1+0x914], R160 ;  /* 0x000914a001007387 */ /* 0x000fe80000100800 */
[----:B------:R-:W-:Y:S04]  /*16ca0*/  STL [R1+0x910], R161 ;  /* 0x000910a101007387 */ /* 0x000fe80000100800 */
[----:B------:R-:W-:Y:S04]  /*16cb0*/  STL [R1+0x90c], R162 ;  /* 0x00090ca201007387 */ /* 0x000fe80000100800 */
[----:B------:R-:W-:Y:S04]  /*16cc0*/  STL [R1+0x908], R163 ;  /* 0x000908a301007387 */ /* 0x000fe80000100800 */
[----:B------:R-:W2:Y:S04]  /*16cd0*/  LDL.LU R248, [R1+0x248] ;  /* 0x0002480001f87983 */ /* 0x000ea80000300800 */
[----:B------:R-:W2:Y:S04]  /*16ce0*/  LDL.LU R249, [R1+0x24c] ;  /* 0x00024c0001f97983 */ /* 0x000ea80000300800 */
[----:B------:R-:W2:Y:S04]  /*16cf0*/  LDL.LU R250, [R1+0x250] ;  /* 0x0002500001fa7983 */ /* 0x000ea80000300800 */
[----:B------:R-:W2:Y:S01]  /*16d00*/  LDL.LU R251, [R1+0x254] ;  /* 0x0002540001fb7983 */ /* 0x000ea20000300800 */
[C---:B------:R-:W-:Y:S08]  /*16d10*/  HMMA.1688.F32.TF32 R164, R232.reuse, R12, R164 ;  /* 0x0000000ce8a4723c */ /* 0x040ff000000810a4 */
[C---:B------:R-:W-:Y:S08]  /*16d20*/  HMMA.1688.F32.TF32 R168, R232.reuse, R44, R168 ;  /* 0x0000002ce8a8723c */ /* 0x040ff000000810a8 */
[C---:B------:R-:W-:Y:S08]  /*16d30*/  HMMA.1688.F32.TF32 R172, R232.reuse, R40, R172 ;  /* 0x00000028e8ac723c */ /* 0x040ff000000810ac */
[C---:B------:R-:W-:Y:S01]  /*16d40*/  HMMA.1688.F32.TF32 R216, R232.reuse, R52, R216 ;  /* 0x00000034e8d8723c */ /* 0x040fe200000810d8 */
[----:B------:R1:W-:Y:S04]  /*16d50*/  STL [R1+0x924], R164 ;  /* 0x000924a401007387 */ /* 0x0003e80000100800 */
[----:B------:R3:W-:Y:S04]  /*16d60*/  STL [R1+0x920], R165 ;  /* 0x000920a501007387 */ /* 0x0007e80000100800 */
[----:B------:R4:W-:Y:S04]  /*16d70*/  STL [R1+0x91c], R166 ;  /* 0x00091ca601007387 */ /* 0x0009e80000100800 */
[----:B------:R5:W-:Y:S04]  /*16d80*/  STL [R1+0x918], R167 ;  /* 0x000918a701007387 */ /* 0x000be80000100800 */
[----:B-1----:R-:W2:Y:S04]  /*16d90*/  LDL.LU R164, [R1+0x238] ;  /* 0x0002380001a47983 */ /* 0x002ea80000300800 */
[----:B---3--:R-:W3:Y:S04]  /*16da0*/  LDL.LU R165, [R1+0x23c] ;  /* 0x00023c0001a57983 */ /* 0x008ee80000300800 */
[----:B----4-:R-:W3:Y:S04]  /*16db0*/  LDL.LU R166, [R1+0x240] ;  /* 0x0002400001a67983 */ /* 0x010ee80000300800 */
[----:B-----5:R-:W3:Y:S04]  /*16dc0*/  LDL.LU R167, [R1+0x244] ;  /* 0x0002440001a77983 */ /* 0x020ee80000300800 */
        /* <DEDUP_REMOVED lines=8> */
[----:B------:R-:W4:Y:S04]  /*16e50*/  LDL.LU R236, [R1+0x1a0] ;  /* 0x0001a00001ec7983 */ /* 0x000f280000300800 */
[----:B------:R-:W4:Y:S04]  /*16e60*/  LDL.LU R237, [R1+0x1a4] ;  /* 0x0001a40001ed7983 */ /* 0x000f280000300800 */
[----:B------:R-:W4:Y:S04]  /*16e70*/  LDL.LU R238, [R1+0x1a8] ;  /* 0x0001a80001ee7983 */ /* 0x000f280000300800 */
[----:B------:R-:W4:Y:S04]  /*16e80*/  LDL.LU R239, [R1+0x1ac] ;  /* 0x0001ac0001ef7983 */ /* 0x000f280000300800 */
[----:B------:R1:W-:Y:S04]  /*16e90*/  STL [R1+0x954], R216 ;  /* 0x000954d801007387 */ /* 0x0003e80000100800 */
[----:B------:R5:W-:Y:S04]  /*16ea0*/  STL [R1+0x950], R217 ;  /* 0x000950d901007387 */ /* 0x000be80000100800 */
[----:B------:R5:W-:Y:S04]  /*16eb0*/  STL [R1+0x94c], R218 ;  /* 0x00094cda01007387 */ /* 0x000be80000100800 */
[----:B------:R5:W-:Y:S04]  /*16ec0*/  STL [R1+0x948], R219 ;  /* 0x000948db01007387 */ /* 0x000be80000100800 */
[----:B-1----:R-:W4:Y:S04]  /*16ed0*/  LDL.LU R216, [R1+0x1b0] ;  /* 0x0001b00001d87983 */ /* 0x002f280000300800 */
[----:B-----5:R-:W4:Y:S04]  /*16ee0*/  LDL.LU R217, [R1+0x1b4] ;  /* 0x0001b40001d97983 */ /* 0x020f280000300800 */
[----:B------:R-:W4:Y:S04]  /*16ef0*/  LDL.LU R218, [R1+0x1b8] ;  /* 0x0001b80001da7983 */ /* 0x000f280000300800 */
[----:B------:R-:W4:Y:S01]  /*16f00*/  LDL.LU R219, [R1+0x1bc] ;  /* 0x0001bc0001db7983 */ /* 0x000f220000300800 */
[C---:B--2---:R-:W-:Y:S03]  /*16f10*/  HMMA.1688.F32.TF32 R160, R232.reuse, R48, R248 ;  /* 0x00000030e8a0723c */ /* 0x044fe600000810f8 */
[----:B------:R-:W2:Y:S11]  /*16f20*/  LDL.LU R248, [R1+0x190] ;  /* 0x0001900001f87983 */ /* 0x000eb60000300800 */
[----:B------:R-:W-:Y:S09]  /*16f30*/  @!UPT UIADD3 URZ, URZ, URZ, URZ ;  /* 0x0000003f3f3ff290 */ /* 0x000ff2000fffe03f */
[----:B------:R1:W-:Y:S04]  /*16f40*/  STL.64 [R1+0x10], R160 ;  /* 0x000010a001007387 */ /* 0x0003e80000100a00 */
[----:B------:R5:W-:Y:S04]  /*16f50*/  STL.64 [R1+0x18], R162 ;  /* 0x000018a201007387 */ /* 0x000be80000100a00 */
[----:B------:R-:W2:Y:S04]  /*16f60*/  LDL.LU R249, [R1+0x194] ;  /* 0x0001940001f97983 */ /* 0x000ea80000300800 */
[----:B------:R-:W2:Y:S04]  /*16f70*/  LDL.LU R250, [R1+0x198] ;  /* 0x0001980001fa7983 */ /* 0x000ea80000300800 */
[----:B------:R-:W2:Y:S04]  /*16f80*/  LDL.LU R251, [R1+0x19c] ;  /* 0x00019c0001fb7983 */ /* 0x000ea80000300800 */
[----:B-1----:R-:W2:Y:S04]  /*16f90*/  LDL.LU R160, [R1+0x180] ;  /* 0x0001800001a07983 */ /* 0x002ea80000300800 */
[----:B------:R-:W2:Y:S04]  /*16fa0*/  LDL.LU R161, [R1+0x184] ;  /* 0x0001840001a17983 */ /* 0x000ea80000300800 */
[----:B-----5:R-:W5:Y:S04]  /*16fb0*/  LDL.LU R162, [R1+0x188] ;  /* 0x0001880001a27983 */ /* 0x020f680000300800 */
[----:B------:R-:W5:Y:S01]  /*16fc0*/  LDL.LU R163, [R1+0x18c] ;  /* 0x00018c0001a37983 */ /* 0x000f620000300800 */
[C---:B---3--:R-:W-:Y:S11]  /*16fd0*/  HMMA.1688.F32.TF32 R172, R232.reuse, R8, R164 ;  /* 0x00000008e8ac723c */ /* 0x048ff600000810a4 */
[----:B------:R-:W-:Y:S11]  /*16fe0*/  @!UPT UIADD3 URZ, URZ, URZ, URZ ;  /* 0x0000003f3f3ff290 */ /* 0x000ff6000fffe03f */
[----:B------:R-:W-:Y:S02]  /*16ff0*/  @!UPT UIADD3 URZ, URZ, URZ, URZ ;  /* 0x0000003f3f3ff290 */ /* 0x000fe4000fffe03f */
[----:B------:R-:W-:Y:S02]  /*17000*/  IMAD.MOV.U32 R170, RZ, RZ, R172 ;  /* 0x000000ffffaa7224 */ /* 0x000fe400078e00ac */
[----:B------:R-:W-:Y:S01]  /*17010*/  IMAD.MOV.U32 R165, RZ, RZ, R175 ;  /* 0x000000ffffa57224 */ /* 0x000fe200078e00af */
[----:B------:R-:W3:Y:S01]  /*17020*/  LDL.LU R172, [R1+0x170] ;  /* 0x0001700001ac7983 */ /* 0x000ee20000300800 */
[----:B------:R-:W-:Y:S02]  /*17030*/  IMAD.MOV.U32 R171, RZ, RZ, R173 ;  /* 0x000000ffffab7224 */ /* 0x000fe400078e00ad */
[----:B------:R-:W-:Y:S01]  /*17040*/  IMAD.MOV.U32 R164, RZ, RZ, R174 ;  /* 0x000000ffffa47224 */ /* 0x000fe200078e00ae */
[----:B------:R-:W3:Y:S04]  /*17050*/  LDL.LU R173, [R1+0x174] ;  /* 0x0001740001ad7983 */ /* 0x000ee80000300800 */
[----:B------:R-:W3:Y:S04]  /*17060*/  LDL.LU R174, [R1+0x178] ;  /* 0x0001780001ae7983 */ /* 0x000ee80000300800 */
[----:B------:R-:W3:Y:S04]  /*17070*/  LDL.LU R175, [R1+0x17c] ;  /* 0x00017c0001af7983 */ /* 0x000ee80000300800 */
[----:B------:R-:W-:Y:S04]  /*17080*/  STL [R1+0x964], R165 ;  /* 0x000964a501007387 */ /* 0x000fe80000100800 */
[----:B------:R-:W-:Y:S04]  /*17090*/  STL [R1+0x960], R164 ;  /* 0x000960a401007387 */ /* 0x000fe80000100800 */
[----:B------:R-:W-:Y:S04]  /*170a0*/  STL [R1+0x95c], R171 ;  /* 0x00095cab01007387 */ /* 0x000fe80000100800 */
[----:B------:R5:W-:Y:S01]  /*170b0*/  STL [R1+0x958], R170 ;  /* 0x000958aa01007387 */ /* 0x000be20000100800 */
[----:B----4-:R-:W-:Y:S11]  /*170c0*/  HMMA.1688.F32.TF32 R232, R232, R4, R216 ;  /* 0x00000004e8e8723c */ /* 0x010ff600000810d8 */
[----:B------:R-:W-:Y:S11]  /*170d0*/  @!UPT UIADD3 URZ, URZ, URZ, URZ ;  /* 0x0000003f3f3ff290 */ /* 0x000ff6000fffe03f */
[----:B------:R-:W-:Y:S01]  /*170e0*/  @!UPT UIADD3 URZ, URZ, URZ, URZ ;  /* 0x0000003f3f3ff290 */ /* 0x000fe2000fffe03f */
[----:B------:R-:W-:Y:S04]  /*170f0*/  STL [R1+0x974], R232 ;  /* 0x000974e801007387 */ /* 0x000fe80000100800 */
[----:B------:R-:W-:Y:S04]  /*17100*/  STL [R1+0x970], R233 ;  /* 0x000970e901007387 */ /* 0x000fe80000100800 */
[----:B------:R-:W-:Y:S04]  /*17110*/  STL [R1+0x96c], R234 ;  /* 0x00096cea01007387 */ /* 0x000fe80000100800 */
[----:B------:R-:W-:Y:S04]  /*17120*/  STL [R1+0x968], R235 ;  /* 0x000968eb01007387 */ /* 0x000fe80000100800 */
[----:B------:R-:W4:Y:S04]  /*17130*/  LDL.LU R216, [R1+0x160] ;  /* 0x0001600001d87983 */ /* 0x000f280000300800 */
[----:B------:R-:W4:Y:S04]  /*17140*/  LDL.LU R217, [R1+0x164] ;  /* 0x0001640001d97983 */ /* 0x000f280000300800 */
[----:B------:R-:W4:Y:S04]  /*17150*/  LDL.LU R218, [R1+0x168] ;  /* 0x0001680001da7983 */ /* 0x000f280000300800 */
[----:B------:R-:W4:Y:S01]  /*17160*/  LDL.LU R219, [R1+0x16c] ;  /* 0x00016c0001db7983 */ /* 0x000f220000300800 */
[C---:B------:R-:W-:Y:S11]  /*17170*/  HMMA.1688.F32.TF32 R236, R148.reuse, R16, R236 ;  /* 0x0000001094ec723c */ /* 0x040ff600000810ec */
[----:B------:R-:W-:Y:S11]  /*17180*/  @!UPT UIADD3 URZ, URZ, URZ, URZ ;  /* 0x0000003f3f3ff290 */ /* 0x000ff6000fffe03f */
[----:B------:R-:W-:Y:S01]  /*17190*/  @!UPT UIADD3 URZ, URZ, URZ, URZ ;  /* 0x0000003f3f3ff290 */ /* 0x000fe2000fffe03f */
[----:B------:R-:W-:Y:S04]  /*171a0*/  STL [R1+0x984], R236 ;  /* 0x000984ec01007387 */ /* 0x000fe80000100800 */
[----:B------:R-:W-:Y:S04]  /*171b0*/  STL [R1+0x980], R237 ;  /* 0x000980ed01007387 */ /* 0x000fe80000100800 */
[----:B------:R-:W-:Y:S04]  /*171c0*/  STL [R1+0x97c], R238 ;  /* 0x00097cee01007387 */ /* 0x000fe80000100800 */
[----:B------:R-:W-:Y:S01]  /*171d0*/  STL [R1+0x978], R239 ;  /* 0x000978ef01007387 */ /* 0x000fe20000100800 */
[C---:B--2---:R-:W-:Y:S08]  /*171e0*/  HMMA.1688.F32.TF32 R248, R148.reuse, R12, R248 ;  /* 0x0000000c94f8723c */ /* 0x044ff000000810f8 */
[----:B-----5:R-:W-:Y:S11]  /*171f0*/  HMMA.1688.F32.TF32 R168, R148, R44, R160 ;  /* 0x0000002c94a8723c */ /* 0x020ff600000810a0 */
[----:B------:R-:W-:Y:S04]  /*17200*/  @!UPT UIADD3 URZ, URZ, URZ, URZ ;  /* 0x0000003f3f3ff290 */ /* 0x000fe8000fffe03f */
[----:B------:R-:W-:Y:S04]  /*17210*/  STL [R1+0x994], R248 ;  /* 0x000994f801007387 */ /* 0x000fe80000100800 */
[----:B------:R-:W-:Y:S04]  /*17220*/  STL [R1+0x990], R249 ;  /* 0x000990f901007387 */ /* 0x000fe80000100800 */
[----:B------:R-:W-:Y:S04]  /*17230*/  STL [R1+0x98c], R250 ;  /* 0x00098cfa01007387 */ /* 0x000fe80000100800 */
[----:B------:R-:W-:Y:S01]  /*17240*/  STL [R1+0x988], R251 ;  /* 0x000988fb01007387 */ /* 0x000fe20000100800 */
[----:B------:R-:W-:-:S02]  /*17250*/  IMAD.MOV.U32 R161, RZ, RZ, R171 ;  /* 0x000000ffffa17224 */ /* 0x000fc400078e00ab */
[----:B------:R-:W-:Y:S01]  /*17260*/  IMAD.MOV.U32 R160, RZ, RZ, R170 ;  /* 0x000000ffffa07224 */ /* 0x000fe200078e00aa */
[----:B------:R-:W-:Y:S01]  /*17270*/  MOV R166, R168 ;  /* 0x000000a800a67202 */ /* 0x000fe20000000f00 */
[----:B------:R-:W-:Y:S01]  /*17280*/  IMAD.MOV.U32 R167, RZ, RZ, R169 ;  /* 0x000000ffffa77224 */ /* 0x000fe200078e00a9 */
[----:B------:R-:W-:Y:S04]  /*17290*/  STL [R1+0x9a4], R161 ;  /* 0x0009a4a101007387 */ /* 0x000fe80000100800 */
[----:B------:R-:W-:Y:S04]  /*172a0*/  STL [R1+0x9a0], R160 ;  /* 0x0009a0a001007387 */ /* 0x000fe80000100800 */
[----:B------:R-:W-:Y:S04]  /*172b0*/  STL [R1+0x99c], R167 ;  /* 0x00099ca701007387 */ /* 0x000fe80000100800 */
[----:B------:R1:W-:Y:S04]  /*172c0*/  STL [R1+0x998], R166 ;  /* 0x000998a601007387 */ /* 0x0003e80000100800 */
[----:B------:R-:W2:Y:S04]  /*172d0*/  LDL.LU R164, [R1+0x140] ;  /* 0x0001400001a47983 */ /* 0x000ea80000300800 */
[----:B------:R-:W2:Y:S04]  /*172e0*/  LDL.LU R165, [R1+0x144] ;  /* 0x0001440001a57983 */ /* 0x000ea80000300800 */
[----:B-1----:R-:W2:Y:S04]  /*172f0*/  LDL.LU R166, [R1+0x148] ;  /* 0x0001480001a67983 */ /* 0x002ea80000300800 */
[----:B------:R-:W2:Y:S01]  /*17300*/  LDL.LU R167, [R1+0x14c] ;  /* 0x00014c0001a77983 */ /* 0x000ea20000300800 */
[C---:B---3--:R-:W-:Y:S11]  /*17310*/  HMMA.1688.F32.TF32 R232, R148.reuse, R40, R172 ;  /* 0x0000002894e8723c */ /* 0x048ff600000810ac */
[----:B------:R-:W-:Y:S11]  /*17320*/  @!UPT UIADD3 URZ, URZ, URZ, URZ ;  /* 0x0000003f3f3ff290 */ /* 0x000ff6000fffe03f */
[----:B------:R-:W-:Y:S02]  /*17330*/  @!UPT UIADD3 URZ, URZ, URZ, URZ ;  /* 0x0000003f3f3ff290 */ /* 0x000fe4000fffe03f */
[----:B------:R-:W-:Y:S01]  /*17340*/  IMAD.MOV.U32 R169, RZ, RZ, R235 ;  /* 0x000000ffffa97224 */ /* 0x000fe200078e00eb */
[----:B------:R-:W-:Y:S01]  /*17350*/  MOV R168, R234 ;  /* 0x000000ea00a87202 */ /* 0x000fe20000000f00 */
[----:B------:R-:W-:Y:S02]  /*17360*/  IMAD.MOV.U32 R175, RZ, RZ, R233 ;  /* 0x000000ffffaf7224 */ /* 0x000fe400078e00e9 */
[----:B------:R-:W-:Y:S01]  /*17370*/  IMAD.MOV.U32 R174, RZ, RZ, R232 ;  /* 0x000000ffffae7224 */ /* 0x000fe200078e00e8 */
[----:B------:R-:W-:Y:S04]  /*17380*/  STL [R1+0x9b4], R169 ;  /* 0x0009b4a901007387 */ /* 0x000fe80000100800 */
[----:B------:R-:W-:Y:S04]  /*17390*/  STL [R1+0x9b0], R168 ;  /* 0x0009b0a801007387 */ /* 0x000fe80000100800 */
[----:B------:R-:W-:Y:S04]  /*173a0*/  STL [R1+0x9ac], R175 ;  /* 0x0009acaf01007387 */ /* 0x000fe80000100800 */
[----:B------:R-:W-:Y:S01]  /*173b0*/  STL [R1+0x9a8], R174 ;  /* 0x0009a8ae01007387 */ /* 0x000fe20000100800 */
[C---:B----4-:R-:W-:Y:S11]  /*173c0*/  HMMA.1688.F32.TF32 R160, R148.reuse, R52, R216 ;  /* 0x0000003494a0723c */ /* 0x050ff600000810d8 */
        /* <DEDUP_REMOVED lines=10> */
[----:B------:R-:W4:Y:S04]  /*17470*/  LDL.LU R232, [R1+0x120] ;  /* 0x0001200001e87983 */ /* 0x000f280000300800 */
[----:B------:R-:W4:Y:S04]  /*17480*/  LDL.LU R233, [R1+0x124] ;  /* 0x0001240001e97983 */ /* 0x000f280000300800 */
[----:B------:R-:W4:Y:S04]  /*17490*/  LDL.LU R234, [R1+0x128] ;  /* 0x0001280001ea7983 */ /* 0x000f280000300800 */
[----:B------:R-:W4:Y:S04]  /*174a0*/  LDL.LU R235, [R1+0x12c] ;  /* 0x00012c0001eb7983 */ /* 0x000f280000300800 */
        /* <DEDUP_REMOVED lines=8> */
[----:B------:R-:W-:Y:S04]  /*17530*/  STL [R1+0x9c4], R173 ;  /* 0x0009c4ad01007387 */ /* 0x000fe80000100800 */
[----:B------:R1:W-:Y:S04]  /*17540*/  STL [R1+0x9c0], R172 ;  /* 0x0009c0ac01007387 */ /* 0x0003e80000100800 */
[----:B-1----:R-:W2:Y:S04]  /*17550*/  LDL.LU R172, [R1+0xe0] ;  /* 0x0000e00001ac7983 */ /* 0x002ea80000300800 */
[----:B------:R-:W2:Y:S04]  /*17560*/  LDL.LU R173, [R1+0xe4] ;  /* 0x0000e40001ad7983 */ /* 0x000ea80000300800 */
[----:B------:R-:W2:Y:S04]  /*17570*/  LDL.LU R174, [R1+0xe8] ;  /* 0x0000e80001ae7983 */ /* 0x000ea80000300800 */
[----:B------:R-:W2:Y:S04]  /*17580*/  LDL.LU R175, [R1+0xec] ;  /* 0x0000ec0001af7983 */ /* 0x000ea80000300800 */
[----:B------:R-:W-:Y:S04]  /*17590*/  STL [R1+0x9bc], R219 ;  /* 0x0009bcdb01007387 */ /* 0x000fe80000100800 */
[----:B------:R-:W-:Y:S01]  /*175a0*/  STL [R1+0x9b8], R218 ;  /* 0x0009b8da01007387 */ /* 0x000fe20000100800 */
[----:B--2---:R-:W-:Y:S11]  /*175b0*/  HMMA.1688.F32.TF32 R164, R148, R48, R164 ;  /* 0x0000003094a4723c */ /* 0x004ff600000810a4 */
[----:B------:R-:W-:Y:S11]  /*175c0*/  @!UPT UIADD3 URZ, URZ, URZ, URZ ;  /* 0x0000003f3f3ff290 */ /* 0x000ff6000fffe03f */
[----:B------:R-:W-:Y:S02]  /*175d0*/  @!UPT UIADD3 URZ, URZ, URZ, URZ ;  /* 0x0000003f3f3ff290 */ /* 0x000fe4000fffe03f */
[----:B------:R-:W-:Y:S01]  /*175e0*/  IMAD.MOV.U32 R170, RZ, RZ, R165 ;  /* 0x000000ffffaa7224 */ /* 0x000fe200078e00a5 */
[----:B------:R-:W-:-:S04]  /*175f0*/  MOV R171, R164 ;  /* 0x000000a400ab7202 */ /* 0x000fc80000000f00 */
[----:B------:R1:W-:Y:S04]  /*17600*/  STL [R1+0x9cc], R170 ;  /* 0x0009ccaa01007387 */ /* 0x0003e80000100800 */
[----:B------:R2:W-:Y:S04]  /*17610*/  STL [R1+0x9c8], R171 ;  /* 0x0009c8ab01007387 */ /* 0x0005e80000100800 */
[----:B------:R-:W5:Y:S04]  /*17620*/  LDL.LU R168, [R1+0xf0] ;  /* 0x0000f00001a87983 */ /* 0x000f680000300800 */
[----:B------:R-:W5:Y:S01]  /*17630*/  LDL.LU R169, [R1+0xf4] ;  /* 0x0000f40001a97983 */ /* 0x000f620000300800 */
[C---:B------:R-:W-:Y:S08]  /*17640*/  HMMA.1688.F32.TF32 R184, R156.reuse, R16, R184 ;  /* 0x000000109cb8723c */ /* 0x040ff000000810b8 */
[C---:B------:R-:W-:Y:S08]  /*17650*/  HMMA.1688.F32.TF32 R188, R156.reuse, R12, R188 ;  /* 0x0000000c9cbc723c */ /* 0x040ff000000810bc */
[C---:B------:R-:W-:Y:S08]  /*17660*/  HMMA.1688.F32.TF32 R192, R156.reuse, R44, R192 ;  /* 0x0000002c9cc0723c */ /* 0x040ff000000810c0 */
[C---:B------:R-:W-:Y:S08]  /*17670*/  HMMA.1688.F32.TF32 R196, R156.reuse, R40, R196 ;  /* 0x000000289cc4723c */ /* 0x040ff000000810c4 */
[C---:B------:R-:W-:Y:S08]  /*17680*/  HMMA.1688.F32.TF32 R200, R156.reuse, R52, R200 ;  /* 0x000000349cc8723c */ /* 0x040ff000000810c8 */
[C---:B------:R-:W-:Y:S08]  /*17690*/  HMMA.1688.F32.TF32 R204, R156.reuse, R48, R204 ;  /* 0x000000309ccc723c */ /* 0x040ff000000810cc */
[C---:B------:R-:W-:Y:S08]  /*176a0*/  HMMA.1688.F32.TF32 R208, R156.reuse, R8, R208 ;  /* 0x000000089cd0723c */ /* 0x040ff000000810d0 */
[----:B------:R-:W-:Y:S01]  /*176b0*/  HMMA.1688.F32.TF32 R212, R156, R4, R212 ;  /* 0x000000049cd4723c */ /* 0x000fe200000810d4 */
[----:B------:R-:W5:Y:S04]  /*176c0*/  LDL.LU R156, [R1+0x150] ;  /* 0x00015000019c7983 */ /* 0x000f680000300800 */
[----:B------:R-:W5:Y:S04]  /*176d0*/  LDL.LU R157, [R1+0x154] ;  /* 0x00015400019d7983 */ /* 0x000f680000300800 */
[----:B------:R-:W5:Y:S04]  /*176e0*/  LDL.LU R158, [R1+0x158] ;  /* 0x00015800019e7983 */ /* 0x000f680000300800 */
[----:B------:R-:W5:Y:S01]  /*176f0*/  LDL.LU R159, [R1+0x15c] ;  /* 0x00015c00019f7983 */ /* 0x000f620000300800 */
[----:B------:R-:W-:-:S02]  /*17700*/  IMAD.MOV.U32 R216, RZ, RZ, R166 ;  /* 0x000000ffffd87224 */ /* 0x000fc400078e00a6 */
[----:B------:R-:W-:Y:S02]  /*17710*/  IMAD.MOV.U32 R217, RZ, RZ, R167 ;  /* 0x000000ffffd97224 */ /* 0x000fe400078e00a7 */
[C---:B---3--:R-:W-:Y:S08]  /*17720*/  HMMA.1688.F32.TF32 R164, R148.reuse, R8, R160 ;  /* 0x0000000894a4723c */ /* 0x048ff000000810a0 */
[----:B----4-:R-:W-:Y:S11]  /*17730*/  HMMA.1688.F32.TF32 R148, R148, R4, R232 ;  /* 0x000000049494723c */ /* 0x010ff600000810e8 */
[----:B------:R-:W-:Y:S05]  /*17740*/  @!UPT UIADD3 URZ, URZ, URZ, URZ ;  /* 0x0000003f3f3ff290 */ /* 0x000fea000fffe03f */
[----:B------:R-:W-:Y:S01]  /*17750*/  MOV R162, R164 ;  /* 0x000000a400a27202 */ /* 0x000fe20000000f00 */
[----:B------:R-:W-:-:S07]  /*17760*/  IMAD.MOV.U32 R163, RZ, RZ, R165 ;  /* 0x000000ffffa37224 */ /* 0x000fce00078e00a5 */
[----:B------:R-:W-:Y:S01]  /*17770*/  IMAD.MOV.U32 R234, RZ, RZ, R148 ;  /* 0x000000ffffea7224 */ /* 0x000fe200078e0094 */
[----:B------:R-:W-:Y:S01]  /*17780*/  MOV R165, R150 ;  /* 0x0000009600a57202 */ /* 0x000fe20000000f00 */
[----:B------:R-:W-:Y:S02]  /*17790*/  IMAD.MOV.U32 R235, RZ, RZ, R149 ;  /* 0x000000ffffeb7224 */ /* 0x000fe400078e0095 */
[----:B------:R-:W-:Y:S02]  /*177a0*/  IMAD.MOV.U32 R164, RZ, RZ, R151 ;  /* 0x000000ffffa47224 */ /* 0x000fe400078e0097 */
[C---:B--2---:R-:W-:Y:S01]  /*177b0*/  HMMA.1688.F32.TF32 R148, R152.reuse, R16, R236 ;  /* 0x000000109894723c */ /* 0x044fe200000810ec */
[----:B-1----:R-:W-:Y:S02]  /*177c0*/  IMAD.MOV.U32 R170, RZ, RZ, R2 ;  /* 0x000000ffffaa7224 */ /* 0x002fe400078e0002 */
[----:B------:R-:W-:Y:S11]  /*177d0*/  IMAD.MOV.U32 R171, RZ, RZ, R0 ;  /* 0x000000ffffab7224 */ /* 0x000ff600078e0000 */
[----:B------:R-:W-:Y:S10]  /*177e0*/  @!UPT UIADD3 URZ, URZ, URZ, URZ ;  /* 0x0000003f3f3ff290 */ /* 0x000ff4000fffe03f */
[----:B------:R-:W-:Y:S02]  /*177f0*/  IMAD.MOV.U32 R238, RZ, RZ, R148 ;  /* 0x000000ffffee7224 */ /* 0x000fe400078e0094 */
[----:B------:R-:W-:Y:S02]  /*17800*/  IMAD.MOV.U32 R239, RZ, RZ, R149 ;  /* 0x000000ffffef7224 */ /* 0x000fe400078e0095 */
[----:B------:R-:W-:Y:S02]  /*17810*/  IMAD.MOV.U32 R232, RZ, RZ, R150 ;  /* 0x000000ffffe87224 */ /* 0x000fe400078e0096 */
[----:B------:R-:W-:Y:S02]  /*17820*/  IMAD.MOV.U32 R233, RZ, RZ, R151 ;  /* 0x000000ffffe97224 */ /* 0x000fe400078e0097 */
[C---:B------:R-:W-:Y:S11]  /*17830*/  HMMA.1688.F32.TF32 R148, R152.reuse, R12, R248 ;  /* 0x0000000c9894723c */ /* 0x040ff600000810f8 */
[----:B------:R-:W-:Y:S11]  /*17840*/  @!UPT UIADD3 URZ, URZ, URZ, URZ ;  /* 0x0000003f3f3ff290 */ /* 0x000ff6000fffe03f */
[----:B------:R-:W-:Y:S02]  /*17850*/  @!UPT UIADD3 URZ, URZ, URZ, URZ ;  /* 0x0000003f3f3ff290 */ /* 0x000fe4000fffe03f */
[----:B------:R-:W-:Y:S01]  /*17860*/  MOV R250, R148 ;  /* 0x0000009400fa7202 */ /* 0x000fe20000000f00 */
[----:B------:R-:W-:Y:S02]  /*17870*/  IMAD.MOV.U32 R251, RZ, RZ, R149 ;  /* 0x000000fffffb7224 */ /* 0x000fe400078e0095 */
[----:B------:R-:W-:Y:S02]  /*17880*/  IMAD.MOV.U32 R236, RZ, RZ, R150 ;  /* 0x000000ffffec7224 */ /* 0x000fe400078e0096 */
[----:B------:R-:W-:Y:S02]  /*17890*/  IMAD.MOV.U32 R237, RZ, RZ, R151 ;  /* 0x000000ffffed7224 */ /* 0x000fe400078e0097 */
[----:B------:R-:W-:Y:S02]  /*178a0*/  IMAD.MOV.U32 R0, RZ, RZ, R166 ;  /* 0x000000ffff007224 */ /* 0x000fe400078e00a6 */
[----:B------:R-:W-:Y:S01]  /*178b0*/  IMAD.MOV.U32 R2, RZ, RZ, R167 ;  /* 0x000000ffff027224 */ /* 0x000fe200078e00a7 */
[C---:B-----5:R-:W-:Y:S11]  /*178c0*/  HMMA.1688.F32.TF32 R148, R152.reuse, R44, R168 ;  /* 0x0000002c9894723c */ /* 0x060ff600000810a8 */
[----:B------:R-:W-:Y:S11]  /*178d0*/  @!UPT UIADD3 URZ, URZ, URZ, URZ ;  /* 0x0000003f3f3ff290 */ /* 0x000ff6000fffe03f */
[----:B------:R-:W-:Y:S02]  /*178e0*/  @!UPT UIADD3 URZ, URZ, URZ, URZ ;  /* 0x0000003f3f3ff290 */ /* 0x000fe4000fffe03f */
        /* <DEDUP_REMOVED lines=11> */
[C---:B------:R-:W-:Y:S08]  /*179a0*/  HMMA.1688.F32.TF32 R148, R152.reuse, R52, R244 ;  /* 0x000000349894723c */ /* 0x040ff000000810f4 */
[----:B------:R-:W-:Y:S01]  /*179b0*/  HMMA.1688.F32.TF32 R244, R152, R8, R176 ;  /* 0x0000000898f4723c */ /* 0x000fe200000810b0 */
[----:B------:R-:W-:Y:S04]  /*179c0*/  LDS R176, [R252+0xe000] ;  /* 0x00e00000fcb07984 */ /* 0x000fe80000000800 */
[----:B------:R-:W-:Y:S04]  /*179d0*/  LDS R178, [R252+0xf000] ;  /* 0x00f00000fcb27984 */ /* 0x000fe80000000800 */
[----:B------:R-:W-:Y:S04]  /*179e0*/  LDS R177, [R3+0xe000] ;  /* 0x00e0000003b17984 */ /* 0x000fe80000000800 */
[----:B------:R-:W-:Y:S03]  /*179f0*/  LDS R179, [R3+0xf000] ;  /* 0x00f0000003b37984 */ /* 0x000fe60000000800 */
[----:B------:R-:W-:Y:S01]  /*17a00*/  MOV R219, R148 ;  /* 0x0000009400db7202 */ /* 0x000fe20000000f00 */
[----:B------:R-:W-:-:S02]  /*17a10*/  IMAD.MOV.U32 R218, RZ, RZ, R149 ;  /* 0x000000ffffda7224 */ /* 0x000fc400078e0095 */
[----:B------:R-:W-:Y:S02]  /*17a20*/  IMAD.MOV.U32 R169, RZ, RZ, R150 ;  /* 0x000000ffffa97224 */ /* 0x000fe400078e0096 */
[----:B------:R-:W-:Y:S02]  /*17a30*/  IMAD.MOV.U32 R168, RZ, RZ, R151 ;  /* 0x000000ffffa87224 */ /* 0x000fe400078e0097 */
[C---:B------:R-:W-:Y:S08]  /*17a40*/  HMMA.1688.F32.TF32 R148, R152.reuse, R48, R240 ;  /* 0x000000309894723c */ /* 0x040ff000000810f0 */
[----:B------:R-:W-:Y:S01]  /*17a50*/  HMMA.1688.F32.TF32 R240, R152, R4, R180 ;  /* 0x0000000498f0723c */ /* 0x000fe200000810b4 */
[----:B------:R-:W-:Y:S04]  /*17a60*/  LDS R180, [R252+0xc380] ;  /* 0x00c38000fcb47984 */ /* 0x000fe80000000800 */
[----:B------:R-:W-:Y:S04]  /*17a70*/  LDS R182, [R252+0xd380] ;  /* 0x00d38000fcb67984 */ /* 0x000fe80000000800 */
[----:B------:R-:W-:Y:S04]  /*17a80*/  LDS R181, [R3+0xc380] ;  /* 0x00c3800003b57984 */ /* 0x000fe80000000800 */
[----:B------:R-:W1:Y:S03]  /*17a90*/  LDS R183, [R3+0xd380] ;  /* 0x00d3800003b77984 */ /* 0x000e660000000800 */
[----:B------:R-:W-:Y:S01]  /*17aa0*/  IMAD.MOV.U32 R170, RZ, RZ, R148 ;  /* 0x000000ffffaa7224 */ /* 0x000fe200078e0094 */
[----:B------:R-:W-:Y:S01]  /*17ab0*/  MOV R173, R150 ;  /* 0x0000009600ad7202 */ /* 0x000fe20000000f00 */
[----:B------:R-:W-:Y:S01]  /*17ac0*/  IMAD.MOV.U32 R171, RZ, RZ, R149 ;  /* 0x000000ffffab7224 */ /* 0x000fe200078e0095 */
[----:B------:R-:W-:Y:S01]  /*17ad0*/  LDS R148, [R252+0xe080] ;  /* 0x00e08000fc947984 */ /* 0x000fe20000000800 */
[----:B------:R-:W-:-:S03]  /*17ae0*/  IMAD.MOV.U32 R172, RZ, RZ, R151 ;  /* 0x000000ffffac7224 */ /* 0x000fc600078e0097 */
[----:B------:R-:W-:Y:S04]  /*17af0*/  LDS R150, [R252+0xf080] ;  /* 0x00f08000fc967984 */ /* 0x000fe80000000800 */
[----:B------:R-:W-:Y:S04]  /*17b00*/  LDS R149, [R3+0xe080] ;  /* 0x00e0800003957984 */ /* 0x000fe80000000800 */
[----:B------:R-:W2:Y:S04]  /*17b10*/  LDS R151, [R3+0xf080] ;  /* 0x00f0800003977984 */ /* 0x000ea80000000800 */
[----:B------:R-:W-:Y:S04]  /*17b20*/  LDS R152, [R252+0xe100] ;  /* 0x00e10000fc987984 */ /* 0x000fe80000000800 */
[----:B------:R-:W-:Y:S04]  /*17b30*/  LDS R154, [R252+0xf100] ;  /* 0x00f10000fc9a7984 */ /* 0x000fe80000000800 */
[----:B------:R-:W-:Y:S04]  /*17b40*/  LDS R153, [R3+0xe100] ;  /* 0x00e1000003997984 */ /* 0x000fe80000000800 */
[----:B------:R-:W3:Y:S01]  /*17b50*/  LDS R155, [R3+0xf100] ;  /* 0x00f10000039b7984 */ /* 0x000ee20000000800 */
[C---:B-1----:R-:W-:Y:S08]  /*17b60*/  HMMA.1688.F32.TF32 R156, R180.reuse, R16, R156 ;  /* 0x00000010b49c723c */ /* 0x042ff0000008109c */
[C---:B------:R-:W-:Y:S08]  /*17b70*/  HMMA.1688.F32.TF32 R220, R180.reuse, R12, R220 ;  /* 0x0000000cb4dc723c */ /* 0x040ff000000810dc */
[C---:B------:R-:W-:Y:S08]  /*17b80*/  HMMA.1688.F32.TF32 R224, R180.reuse, R44, R224 ;  /* 0x0000002cb4e0723c */ /* 0x040ff000000810e0 */
[C---:B------:R-:W-:Y:S08]  /*17b90*/  HMMA.1688.F32.TF32 R228, R180.reuse, R40, R228 ;  /* 0x00000028b4e4723c */ /* 0x040ff000000810e4 */
[C---:B------:R-:W-:Y:S08]  /*17ba0*/  HMMA.1688.F32.TF32 R20, R180.reuse, R52, R20 ;  /* 0x00000034b414723c */ /* 0x040ff00000081014 */
[C---:B------:R-:W-:Y:S08]  /*17bb0*/  HMMA.1688.F32.TF32 R24, R180.reuse, R48, R24 ;  /* 0x00000030b418723c */ /* 0x040ff00000081018 */
[C---:B------:R-:W-:Y:S08]  /*17bc0*/  HMMA.1688.F32.TF32 R28, R180.reuse, R8, R28 ;  /* 0x00000008b41c723c */ /* 0x040ff0000008101c */
[----:B------:R-:W-:Y:S08]  /*17bd0*/  HMMA.1688.F32.TF32 R36, R180, R4, R36 ;  /* 0x00000004b424723c */ /* 0x000ff00000081024 */
[C---:B------:R-:W-:Y:S08]  /*17be0*/  HMMA.1688.F32.TF32 R180, R176.reuse, R14, R56 ;  /* 0x0000000eb0b4723c */ /* 0x040ff00000081038 */
[C---:B------:R-:W-:Y:S08]  /*17bf0*/  HMMA.1688.F32.TF32 R56, R176.reuse, R46, R60 ;  /* 0x0000002eb038723c */ /* 0x040ff0000008103c */
[C---:B------:R-:W-:Y:S11]  /*17c00*/  HMMA.1688.F32.TF32 R60, R176.reuse, R42, R64 ;  /* 0x0000002ab03c723c */ /* 0x040ff60000081040 */
[----:B------:R-:W-:Y:S04]  /*17c10*/  @!UPT UIADD3 URZ, URZ, URZ, URZ ;  /* 0x0000003f3f3ff290 */ /* 0x000fe8000fffe03f */
[----:B------:R-:W-:Y:S04]  /*17c20*/  STL.64 [R1+0xf0], R56 ;  /* 0x0000f03801007387 */ /* 0x000fe80000100a00 */
[----:B------:R1:W-:Y:S02]  /*17c30*/  STL.64 [R1+0xf8], R58 ;  /* 0x0000f83a01007387 */ /* 0x0003e40000100a00 */
[C---:B-1----:R-:W-:Y:S02]  /*17c40*/  HMMA.1688.F32.TF32 R56, R176.reuse, R54, R68 ;  /* 0x00000036b038723c */ /* 0x042fe40000081044 */
[----:B------:R-:W-:Y:S04]  /*17c50*/  STL.64 [R1+0x140], R60 ;  /* 0x0001403c01007387 */ /* 0x000fe80000100a00 */
[----:B------:R1:W-:Y:S02]  /*17c60*/  STL.64 [R1+0x148], R62 ;  /* 0x0001483e01007387 */ /* 0x0003e40000100a00 */
[C---:B------:R-:W-:Y:S02]  /*17c70*/  HMMA.1688.F32.TF32 R64, R176.reuse, R50, R72 ;  /* 0x00000032b040723c */ /* 0x040fe40000081048 */
[----:B------:R-:W-:Y:S04]  /*17c80*/  LDS R72, [R252+0xe200] ;  /* 0x00e20000fc487984 */ /* 0x000fe80000000800 */
[----:B------:R-:W-:Y:S02]  /*17c90*/  LDS R74, [R252+0xf200] ;  /* 0x00f20000fc4a7984 */ /* 0x000fe40000000800 */
[C---:B-1----:R-:W-:Y:S02]  /*17ca0*/  HMMA.1688.F32.TF32 R60, R176.reuse, R10, R76 ;  /* 0x0000000ab03c723c */ /* 0x042fe4000008104c */
[----:B------:R-:W-:Y:S04]  /*17cb0*/  LDS R73, [R3+0xe200] ;  /* 0x00e2000003497984 */ /* 0x000fe80000000800 */
[----:B------:R-:W-:Y:S04]  /*17cc0*/  LDS R75, [R3+0xf200] ;  /* 0x00f20000034b7984 */ /* 0x000fe80000000800 */
[----:B------:R-:W-:Y:S04]  /*17cd0*/  STL.64 [R1+0x1f0], R56 ;  /* 0x0001f03801007387 */ /* 0x000fe80000100a00 */
[----:B------:R1:W-:Y:S02]  /*17ce0*/  STL.64 [R1+0x1f8], R58 ;  /* 0x0001f83a01007387 */ /* 0x0003e40000100a00 */
[----:B-1----:R-:W-:Y:S02]  /*17cf0*/  HMMA.1688.F32.TF32 R56, R176, R6, R80 ;  /* 0x00000006b038723c */ /* 0x002fe40000081050 */
[----:B------:R-:W-:Y:S04]  /*17d00*/  STL.64 [R1+0x268], R64 ;  /* 0x0002684001007387 */ /* 0x000fe80000100a00 */
[----:B------:R-:W-:Y:S04]  /*17d10*/  STL.64 [R1+0x270], R66 ;  /* 0x0002704201007387 */ /* 0x000fe80000100a00 */
[----:B------:R-:W-:Y:S04]  /*17d20*/  STL.64 [R1+0x258], R60 ;  /* 0x0002583c01007387 */ /* 0x000fe80000100a00 */
[----:B------:R2:W-:Y:S09]  /*17d30*/  STL.64 [R1+0x260], R62 ;  /* 0x0002603e01007387 */ /* 0x0005f20000100a00 */
[----:B------:R-:W-:Y:S01]  /*17d40*/  STL.64 [R1+0x248], R56 ;  /* 0x0002483801007387 */ /* 0x000fe20000100a00 */
[C---:B--2---:R-:W-:Y:S03]  /*17d50*/  HMMA.1688.F32.TF32 R60, R148.reuse, R42, R96 ;  /* 0x0000002a943c723c */ /* 0x044fe60000081060 */
[----:B------:R1:W-:Y:S05]  /*17d60*/  STL.64 [R1+0x250], R58 ;  /* 0x0002503a01007387 */ /* 0x0003ea0000100a00 */
[C---:B-1----:R-:W-:Y:S08]  /*17d70*/  HMMA.1688.F32.TF32 R56, R148.reuse, R54, R100 ;  /* 0x000000369438723c */ /* 0x042ff00000081064 */
[----:B------:R-:W-:Y:S07]  /*17d80*/  HMMA.1688.F32.TF32 R64, R148, R50, R104 ;  /* 0x000000329440723c */ /* 0x000fee0000081068 */
[----:B------:R-:W-:Y:S04]  /*17d90*/  STL.64 [R1+0xe0], R60 ;  /* 0x0000e03c01007387 */ /* 0x000fe80000100a00 */
[----:B------:R1:W-:Y:S01]  /*17da0*/  STL.64 [R1+0xe8], R62 ;  /* 0x0000e83e01007387 */ /* 0x0003e20000100a00 */
[----:B------:R-:W-:Y:S01]  /*17db0*/  MOV R96, R219 ;  /* 0x000000db00607202 */ /* 0x000fe20000000f00 */
[----:B------:R-:W-:-:S02]  /*17dc0*/  IMAD.MOV.U32 R97, RZ, RZ, R218 ;  /* 0x000000ffff617224 */ /* 0x000fc400078e00da */
[----:B------:R-:W-:Y:S02]  /*17dd0*/  IMAD.MOV.U32 R98, RZ, RZ, R169 ;  /* 0x000000ffff627224 */ /* 0x000fe400078e00a9 */
[----:B------:R-:W-:Y:S02]  /*17de0*/  IMAD.MOV.U32 R80, RZ, RZ, R175 ;  /* 0x000000ffff507224 */ /* 0x000fe400078e00af */
[----:B------:R-:W-:Y:S01]  /*17df0*/  IMAD.MOV.U32 R81, RZ, RZ, R174 ;  /* 0x000000ffff517224 */ /* 0x000fe200078e00ae */
[----:B------:R-:W-:Y:S01]  /*17e00*/  MOV R82, R161 ;  /* 0x000000a100527202 */ /* 0x000fe20000000f00 */
[----:B------:R-:W-:Y:S01]  /*17e10*/  STL.64 [R1+0x130], R56 ;  /* 0x0001303801007387 */ /* 0x000fe20000100a00 */
[----:B-1----:R-:W-:Y:S03]  /*17e20*/  HMMA.1688.F32.TF32 R60, R148, R10, R108 ;  /* 0x0000000a943c723c */ /* 0x002fe6000008106c */
[----:B------:R1:W-:Y:S01]  /*17e30*/  STL.64 [R1+0x138], R58 ;  /* 0x0001383a01007387 */ /* 0x0003e20000100a00 */
[----:B------:R-:W-:-:S02]  /*17e40*/  IMAD.MOV.U32 R99, RZ, RZ, R168 ;  /* 0x000000ffff637224 */ /* 0x000fc400078e00a8 */
[----:B------:R-:W-:Y:S01]  /*17e50*/  IMAD.MOV.U32 R83, RZ, RZ, R160 ;  /* 0x000000ffff537224 */ /* 0x000fe200078e00a0 */
[----:B------:R-:W-:Y:S01]  /*17e60*/  LDS R100, [R252+0xe280] ;  /* 0x00e28000fc647984 */ /* 0x000fe20000000800 */
[----:B------:R-:W-:Y:S02]  /*17e70*/  IMAD.MOV.U32 R76, RZ, RZ, R167 ;  /* 0x000000ffff4c7224 */ /* 0x000fe400078e00a7 */
[----:B------:R-:W-:Y:S01]  /*17e80*/  IMAD.MOV.U32 R77, RZ, RZ, R166 ;  /* 0x000000ffff4d7224 */ /* 0x000fe200078e00a6 */
[----:B------:R-:W-:Y:S01]  /*17e90*/  HMMA.1688.F32.TF32 R84, R148, R18, R84 ;  /* 0x000000129454723c */ /* 0x000fe20000081054 */
[----:B------:R-:W-:Y:S01]  /*17ea0*/  IMAD.MOV.U32 R78, RZ, RZ, R248 ;  /* 0x000000ffff4e7224 */ /* 0x000fe200078e00f8 */
[----:B------:R-:W-:Y:S01]  /*17eb0*/  LDS R102, [R252+0xf280] ;  /* 0x00f28000fc667984 */ /* 0x000fe20000000800 */
[----:B------:R-:W-:-:S03]  /*17ec0*/  IMAD.MOV.U32 R79, RZ, RZ, R249 ;  /* 0x000000ffff4f7224 */ /* 0x000fc600078e00f9 */
[----:B------:R-:W-:Y:S02]  /*17ed0*/  LDS R101, [R3+0xe280] ;  /* 0x00e2800003657984 */ /* 0x000fe40000000800 */
[----:B-1----:R-:W-:Y:S02]  /*17ee0*/  HMMA.1688.F32.TF32 R56, R148, R6, R112 ;  /* 0x000000069438723c */ /* 0x002fe40000081070 */
[----:B------:R-:W-:Y:S04]  /*17ef0*/  STL.64 [R1+0x238], R64 ;  /* 0x0002384001007387 */ /* 0x000fe80000100a00 */
[----:B------:R3:W-:Y:S04]  /*17f00*/  STL.64 [R1+0x240], R66 ;  /* 0x0002404201007387 */ /* 0x0007e80000100a00 */
[----:B------:R-:W-:Y:S04]  /*17f10*/  STL.64 [R1+0x220], R60 ;  /* 0x0002203c01007387 */ /* 0x000fe80000100a00 */
[----:B------:R1:W-:Y:S01]  /*17f20*/  STL.64 [R1+0x228], R62 ;  /* 0x0002283e01007387 */ /* 0x0003e20000100a00 */
[C---:B---3--:R-:W-:Y:S03]  /*17f30*/  HMMA.1688.F32.TF32 R64, R152.reuse, R50, R136 ;  /* 0x000000329840723c */ /* 0x048fe60000081088 */
[----:B------:R-:W-:Y:S05]  /*17f40*/  LDS R103, [R3+0xf280] ;  /* 0x00f2800003677984 */ /* 0x000fea0000000800 */
[----:B------:R-:W-:Y:S01]  /*17f50*/  STL.64 [R1+0x210], R56 ;  /* 0x0002103801007387 */ /* 0x000fe20000100a00 */
[----:B-1----:R-:W-:Y:S03]  /*17f60*/  HMMA.1688.F32.TF32 R60, R152, R10, R140 ;  /* 0x0000000a983c723c */ /* 0x002fe6000008108c */
[----:B------:R1:W-:Y:S01]  /*17f70*/  STL.64 [R1+0x218], R58 ;  /* 0x0002183a01007387 */ /* 0x0003e20000100a00 */
[----:B------:R-:W-:-:S02]  /*17f80*/  IMAD.MOV.U32 R104, RZ, RZ, R170 ;  /* 0x000000ffff687224 */ /* 0x000fc400078e00aa */
[----:B------:R-:W-:Y:S02]  /*17f90*/  IMAD.MOV.U32 R105, RZ, RZ, R171 ;  /* 0x000000ffff697224 */ /* 0x000fe400078e00ab */
[----:B------:R-:W-:Y:S02]  /*17fa0*/  IMAD.MOV.U32 R106, RZ, RZ, R173 ;  /* 0x000000ffff6a7224 */ /* 0x000fe400078e00ad */
[----:B------:R-:W-:Y:S01]  /*17fb0*/  IMAD.MOV.U32 R107, RZ, RZ, R172 ;  /* 0x000000ffff6b7224 */ /* 0x000fe200078e00ac */
[----:B------:R-:W-:Y:S01]  /*17fc0*/  MOV R108, R250 ;  /* 0x000000fa006c7202 */ /* 0x000fe20000000f00 */
[----:B------:R-:W-:Y:S02]  /*17fd0*/  IMAD.MOV.U32 R109, RZ, RZ, R251 ;  /* 0x000000ffff6d7224 */ /* 0x000fe400078e00fb */
[----:B------:R-:W-:Y:S01]  /*17fe0*/  IMAD.MOV.U32 R110, RZ, RZ, R236 ;  /* 0x000000ffff6e7224 */ /* 0x000fe200078e00ec */
[----:B-1----:R-:W-:Y:S01]  /*17ff0*/  HMMA.1688.F32.TF32 R56, R152, R6, R144 ;  /* 0x000000069838723c */ /* 0x002fe20000081090 */
[----:B------:R-:W-:Y:S01]  /*18000*/  IMAD.MOV.U32 R111, RZ, RZ, R237 ;  /* 0x000000ffff6f7224 */ /* 0x000fe200078e00ed */
[----:B------:R-:W-:Y:S04]  /*18010*/  STL.64 [R1+0x170], R64 ;  /* 0x0001704001007387 */ /* 0x000fe80000100a00 */
[----:B------:R1:W-:Y:S04]  /*18020*/  STL.64 [R1+0x178], R66 ;  /* 0x0001784201007387 */ /* 0x0003e80000100a00 */
[----:B------:R2:W-:Y:S04]  /*18030*/  STL.64 [R1+0x160], R60 ;  /* 0x0001603c01007387 */ /* 0x0005e80000100a00 */
[----:B------:R3:W-:Y:S04]  /*18040*/  STL.64 [R1+0x168], R62 ;  /* 0x0001683e01007387 */ /* 0x0007e80000100a00 */
[----:B------:R-:W4:Y:S01]  /*18050*/  LDL.LU R170, [R1+0x9cc] ;  /* 0x0009cc0001aa7983 */ /* 0x000f220000300800 */
[----:B------:R-:W-:Y:S01]  /*18060*/  IMAD.MOV.U32 R112, RZ, RZ, R238 ;  /* 0x000000ffff707224 */ /* 0x000fe200078e00ee */
[----:B------:R-:W-:Y:S01]  /*18070*/  MOV R114, R232 ;  /* 0x000000e800727202 */ /* 0x000fe20000000f00 */
[----:B------:R-:W-:Y:S01]  /*18080*/  IMAD.MOV.U32 R113, RZ, RZ, R239 ;  /* 0x000000ffff717224 */ /* 0x000fe200078e00ef */
[C---:B------:R-:W-:Y:S01]  /*18090*/  HMMA.1688.F32.TF32 R88, R148.reuse, R14, R88 ;  /* 0x0000000e9458723c */ /* 0x040fe20000081058 */
[----:B------:R-:W-:Y:S04]  /*180a0*/  STL.64 [R1+0x150], R56 ;  /* 0x0001503801007387 */ /* 0x000fe80000100a00 */
[----:B------:R-:W-:Y:S04]  /*180b0*/  STL.64 [R1+0x158], R58 ;  /* 0x0001583a01007387 */ /* 0x000fe80000100a00 */
[----:B------:R-:W5:Y:S04]  /*180c0*/  LDL.LU R171, [R1+0x9c8] ;  /* 0x0009c80001ab7983 */ /* 0x000f680000300800 */
[----:B------:R-:W2:Y:S04]  /*180d0*/  LDL.LU R173, [R1+0x9c4] ;  /* 0x0009c40001ad7983 */ /* 0x000ea80000300800 */
[----:B------:R-:W2:Y:S04]  /*180e0*/  LDL.LU R172, [R1+0x9c0] ;  /* 0x0009c00001ac7983 */ /* 0x000ea80000300800 */
[----:B------:R-:W3:Y:S04]  /*180f0*/  LDL.LU R219, [R1+0x9bc] ;  /* 0x0009bc0001db7983 */ /* 0x000ee80000300800 */
[----:B------:R-:W3:Y:S04]  /*18100*/  LDL.LU R218, [R1+0x9b8] ;  /* 0x0009b80001da7983 */ /* 0x000ee80000300800 */
[----:B------:R-:W3:Y:S04]  /*18110*/  LDL.LU R169, [R1+0x9b4] ;  /* 0x0009b40001a97983 */ /* 0x000ee80000300800 */
[----:B------:R-:W1:Y:S04]  /*18120*/  LDL.LU R168, [R1+0x9b0] ;  /* 0x0009b00001a87983 */ /* 0x000e680000300800 */
        /* <DEDUP_REMOVED lines=11> */
[----:B------:R-:W-:Y:S03]  /*181e0*/  HMMA.1688.F32.TF32 R92, R148, R46, R92 ;  /* 0x0000002e945c723c */ /* 0x000fe6000008105c */
[----:B------:R-:W3:Y:S01]  /*181f0*/  LDL.LU R237, [R1+0x980] ;  /* 0x0009800001ed7983 */ /* 0x000ee20000300800 */
[----:B------:R-:W-:-:S03]  /*18200*/  IMAD.MOV.U32 R115, RZ, RZ, R233 ;  /* 0x000000ffff737224 */ /* 0x000fc600078e00e9 */
        /* <DEDUP_REMOVED lines=8> */
[----:B------:R-:W3:Y:S04]  /*18290*/  LDL.LU R234, [R1+0x96c] ;  /* 0x00096c0001ea7983 */ /* 0x000ee80000300800 */
[----:B------:R-:W3:Y:S04]  /*182a0*/  LDL.LU R235, [R1+0x968] ;  /* 0x0009680001eb7983 */ /* 0x000ee80000300800 */
[----:B------:R-:W3:Y:S04]  /*182b0*/  LDL.LU R165, [R1+0x964] ;  /* 0x0009640001a57983 */ /* 0x000ee80000300800 */
[----:B------:R-:W3:Y:S01]  /*182c0*/  LDL.LU R164, [R1+0x960] ;  /* 0x0009600001a47983 */ /* 0x000ee20000300800 */
[----:B------:R-:W-:-:S02]  /*182d0*/  IMAD.MOV.U32 R138, RZ, RZ, R216 ;  /* 0x000000ffff8a7224 */ /* 0x000fc400078e00d8 */
[----:B------:R-:W-:Y:S01]  /*182e0*/  IMAD.MOV.U32 R139, RZ, RZ, R217 ;  /* 0x000000ffff8b7224 */ /* 0x000fe200078e00d9 */
[-C--:B------:R-:W-:Y:S01]  /*182f0*/  HMMA.1688.F32.TF32 R32, R176, R18.reuse, R32 ;  /* 0x00000012b020723c */ /* 0x080fe20000081020 */
[----:B------:R-:W-:Y:S04]  /*18300*/  LDS R56, [R252+0xe180] ;  /* 0x00e18000fc387984 */ /* 0x000fe80000000800 */
[----:B------:R-:W-:Y:S03]  /*18310*/  LDS R58, [R252+0xf180] ;  /* 0x00f18000fc3a7984 */ /* 0x000fe60000000800 */
[C---:B------:R-:W-:Y:S01]  /*18320*/  HMMA.1688.F32.TF32 R116, R152.reuse, R18, R116 ;  /* 0x000000129874723c */ /* 0x040fe20000081074 */
[----:B------:R-:W-:Y:S04]  /*18330*/  LDS R57, [R3+0xe180] ;  /* 0x00e1800003397984 */ /* 0x000fe80000000800 */
[----:B------:R-:W1:Y:S03]  /*18340*/  LDS R59, [R3+0xf180] ;  /* 0x00f18000033b7984 */ /* 0x000e660000000800 */
[C---:B------:R-:W-:Y:S01]  /*18350*/  HMMA.1688.F32.TF32 R120, R152.reuse, R14, R120 ;  /* 0x0000000e9878723c */ /* 0x040fe20000081078 */
[----:B------:R-:W-:Y:S04]  /*18360*/  LDS R140, [R252+0xe300] ;  /* 0x00e30000fc8c7984 */ /* 0x000fe80000000800 */
[----:B------:R-:W-:Y:S03]  /*18370*/  LDS R142, [R252+0xf300] ;  /* 0x00f30000fc8e7984 */ /* 0x000fe60000000800 */
[----:B------:R-:W-:Y:S01]  /*18380*/  HMMA.1688.F32.TF32 R124, R152, R46, R124 ;  /* 0x0000002e987c723c */ /* 0x000fe2000008107c */
[----:B------:R-:W-:Y:S04]  /*18390*/  LDS R141, [R3+0xe300] ;  /* 0x00e30000038d7984 */ /* 0x000fe80000000800 */
[----:B------:R-:W1:Y:S01]  /*183a0*/  LDS R143, [R3+0xf300] ;  /* 0x00f30000038f7984 */ /* 0x000e620000000800 */
[----:B----4-:R-:W-:Y:S01]  /*183b0*/  IMAD.MOV.U32 R137, RZ, RZ, R170 ;  /* 0x000000ffff897224 */ /* 0x010fe200078e00aa */
[----:B-----5:R-:W-:-:S02]  /*183c0*/  MOV R136, R171 ;  /* 0x000000ab00887202 */ /* 0x020fc40000000f00 */
[----:B------:R-:W4:Y:S04]  /*183d0*/  LDL.LU R171, [R1+0x95c] ;  /* 0x00095c0001ab7983 */ /* 0x000f280000300800 */
[----:B------:R-:W5:Y:S04]  /*183e0*/  LDL.LU R170, [R1+0x958] ;  /* 0x0009580001aa7983 */ /* 0x000f680000300800 */
[----:B------:R-:W5:Y:S01]  /*183f0*/  LDL.LU R216, [R1+0x954] ;  /* 0x0009540001d87983 */ /* 0x000f620000300800 */
[----:B--2---:R-:W-:Y:S01]  /*18400*/  MOV R70, R172 ;  /* 0x000000ac00467202 */ /* 0x004fe20000000f00 */
[----:B---3--:R-:W-:-:S02]  /*18410*/  IMAD.MOV.U32 R69, RZ, RZ, R219 ;  /* 0x000000ffff457224 */ /* 0x008fc400078e00db */
[----:B------:R-:W2:Y:S01]  /*18420*/  LDL.LU R217, [R1+0x950] ;  /* 0x0009500001d97983 */ /* 0x000ea20000300800 */
[----:B------:R-:W-:-:S03]  /*18430*/  IMAD.MOV.U32 R68, RZ, RZ, R218 ;  /* 0x000000ffff447224 */ /* 0x000fc600078e00da */
[----:B------:R-:W2:Y:S01]  /*18440*/  LDL.LU R218, [R1+0x94c] ;  /* 0x00094c0001da7983 */ /* 0x000ea20000300800 */
[----:B------:R-:W-:-:S03]  /*18450*/  IMAD.MOV.U32 R71, RZ, RZ, R173 ;  /* 0x000000ffff477224 */ /* 0x000fc600078e00ad */
[----:B------:R-:W2:Y:S04]  /*18460*/  LDL.LU R219, [R1+0x948] ;  /* 0x0009480001db7983 */ /* 0x000ea80000300800 */
[----:B------:R-:W3:Y:S01]  /*18470*/  LDL.LU R172, [R1+0x944] ;  /* 0x0009440001ac7983 */ /* 0x000ee20000300800 */
[----:B-1----:R-:W-:Y:S02]  /*18480*/  IMAD.MOV.U32 R66, RZ, RZ, R168 ;  /* 0x000000ffff427224 */ /* 0x002fe400078e00a8 */
[----:B------:R-:W-:Y:S01]  /*18490*/  IMAD.MOV.U32 R65, RZ, RZ, R175 ;  /* 0x000000ffff417224 */ /* 0x000fe200078e00af */
[----:B------:R-:W3:Y:S01]  /*184a0*/  LDL.LU R173, [R1+0x940] ;  /* 0x0009400001ad7983 */ /* 0x000ee20000300800 */
[----:B------:R-:W-:-:S03]  /*184b0*/  IMAD.MOV.U32 R64, RZ, RZ, R174 ;  /* 0x000000ffff407224 */ /* 0x000fc600078e00ae */
[----:B------:R-:W3:Y:S01]  /*184c0*/  LDL.LU R174, [R1+0x93c] ;  /* 0x00093c0001ae7983 */ /* 0x000ee20000300800 */
[----:B------:R-:W-:Y:S01]  /*184d0*/  IMAD.MOV.U32 R67, RZ, RZ, R169 ;  /* 0x000000ffff437224 */ /* 0x000fe200078e00a9 */
[C---:B------:R-:W-:Y:S02]  /*184e0*/  HMMA.1688.F32.TF32 R128, R152.reuse, R42, R128 ;  /* 0x0000002a9880723c */ /* 0x040fe40000081080 */
[----:B------:R-:W3:Y:S04]  /*184f0*/  LDL.LU R175, [R1+0x938] ;  /* 0x0009380001af7983 */ /* 0x000ee80000300800 */
[----:B------:R-:W2:Y:S02]  /*18500*/  LDL.LU R168, [R1+0x934] ;  /* 0x0009340001a87983 */ /* 0x000ea40000300800 */
[----:B------:R-:W-:Y:S02]  /*18510*/  HMMA.1688.F32.TF32 R176, R152, R54, R132 ;  /* 0x0000003698b0723c */ /* 0x000fe40000081084 */
[----:B------:R-:W2:Y:S04]  /*18520*/  LDL.LU R169, [R1+0x930] ;  /* 0x0009300001a97983 */ /* 0x000ea80000300800 */
[----:B------:R-:W2:Y:S04]  /*18530*/  LDL.LU R152, [R1+0x10] ;  /* 0x0000100001987983 */ /* 0x000ea80000300800 */
[----:B------:R-:W2:Y:S04]  /*18540*/  LDL.LU R153, [R1+0x14] ;  /* 0x0000140001997983 */ /* 0x000ea80000300800 */
[----:B------:R-:W2:Y:S04]  /*18550*/  LDL.LU R154, [R1+0x18] ;  /* 0x00001800019a7983 */ /* 0x000ea80000300800 */
[----:B------:R-:W2:Y:S01]  /*18560*/  LDL.LU R155, [R1+0x1c] ;  /* 0x00001c00019b7983 */ /* 0x000ea20000300800 */
[----:B------:R-:W-:Y:S01]  /*18570*/  IMAD.MOV.U32 R60, RZ, RZ, R166 ;  /* 0x000000ffff3c7224 */ /* 0x000fe200078e00a6 */
[----:B------:R-:W-:Y:S01]  /*18580*/  MOV R62, R160 ;  /* 0x000000a0003e7202 */ /* 0x000fe20000000f00 */
[----:B------:R-:W-:-:S02]  /*18590*/  IMAD.MOV.U32 R61, RZ, RZ, R167 ;  /* 0x000000ffff3d7224 */ /* 0x000fc400078e00a7 */
[----:B------:R-:W-:Y:S02]  /*185a0*/  IMAD.MOV.U32 R63, RZ, RZ, R161 ;  /* 0x000000ffff3f7224 */ /* 0x000fe400078e00a1 */
[----:B------:R-:W-:Y:S02]  /*185b0*/  IMAD.MOV.U32 R132, RZ, RZ, R162 ;  /* 0x000000ffff847224 */ /* 0x000fe400078e00a2 */
[----:B------:R-:W-:Y:S02]  /*185c0*/  IMAD.MOV.U32 R133, RZ, RZ, R163 ;  /* 0x000000ffff857224 */ /* 0x000fe400078e00a3 */
[----:B------:R-:W-:Y:S02]  /*185d0*/  IMAD.MOV.U32 R147, RZ, RZ, R165 ;  /* 0x000000ffff937224 */ /* 0x000fe400078e00a5 */
[----:B------:R-:W-:Y:S02]  /*185e0*/  IMAD.MOV.U32 R146, RZ, RZ, R164 ;  /* 0x000000ffff927224 */ /* 0x000fe400078e00a4 */
[----:B----4-:R-:W-:Y:S01]  /*185f0*/  IMAD.MOV.U32 R145, RZ, RZ, R171 ;  /* 0x000000ffff917224 */ /* 0x010fe200078e00ab */
[----:B-----5:R-:W-:-:S02]  /*18600*/  MOV R144, R170 ;  /* 0x000000aa00907202 */ /* 0x020fc40000000f00 */
        /* <DEDUP_REMOVED lines=10> */
[----:B--2---:R-:W-:Y:S01]  /*186b0*/  HMMA.1688.F32.TF32 R152, R56, R50, R152 ;  /* 0x000000323898723c */ /* 0x004fe20000081098 */
[----:B------:R-:W-:-:S02]  /*186c0*/  IMAD.MOV.U32 R134, RZ, RZ, R0 ;  /* 0x000000ffff867224 */ /* 0x000fc400078e0000 */
[----:B------:R-:W2:Y:S01]  /*186d0*/  LDL.LU R0, [R1+0x904] ;  /* 0x0009040001007983 */ /* 0x000ea20000300800 */
[----:B------:R-:W-:-:S03]  /*186e0*/  IMAD.MOV.U32 R135, RZ, RZ, R2 ;  /* 0x000000ffff877224 */ /* 0x000fc600078e0002 */
[----:B------:R-:W2:Y:S01]  /*186f0*/  LDL.LU R2, [R1+0x900] ;  /* 0x0009000001027983 */ /* 0x000ea20000300800 */
[C---:B------:R-:W-:Y:S11]  /*18700*/  HMMA.1688.F32.TF32 R136, R72.reuse, R50, R136 ;  /* 0x000000324888723c */ /* 0x040ff60000081088 */
[----:B------:R-:W-:Y:S04]  /*18710*/  @!UPT UIADD3 URZ, URZ, URZ, URZ ;  /* 0x0000003f3f3ff290 */ /* 0x000fe8000fffe03f */
[----:B------:R-:W-:Y:S04]  /*18720*/  STL.64 [R1+0x120], R152 ;  /* 0x0001209801007387 */ /* 0x000fe80000100a00 */
[----:B------:R1:W-:Y:S01]  /*18730*/  STL.64 [R1+0x128], R154 ;  /* 0x0001289a01007387 */ /* 0x0003e20000100a00 */
[-C--:B------:R-:W-:Y:S08]  /*18740*/  HMMA.1688.F32.TF32 R132, R72, R10.reuse, R132 ;  /* 0x0000000a4884723c */ /* 0x080ff00000081084 */
[C---:B-1----:R-:W-:Y:S08]  /*18750*/  HMMA.1688.F32.TF32 R152, R56.reuse, R10, R144 ;  /* 0x0000000a3898723c */ /* 0x042ff00000081090 */
[C---:B------:R-:W-:Y:S08]  /*18760*/  HMMA.1688.F32.TF32 R144, R56.reuse, R6, R232 ;  /* 0x000000063890723c */ /* 0x040ff000000810e8 */
[C---:B---3--:R-:W-:Y:S08]  /*18770*/  HMMA.1688.F32.TF32 R172, R56.reuse, R42, R172 ;  /* 0x0000002a38ac723c */ /* 0x048ff000000810ac */
[----:B------:R-:W-:Y:S08]  /*18780*/  HMMA.1688.F32.TF32 R216, R56, R54, R216 ;  /* 0x0000003638d8723c */ /* 0x000ff000000810d8 */
[C---:B------:R-:W-:Y:S08]  /*18790*/  HMMA.1688.F32.TF32 R236, R72.reuse, R18, R236 ;  /* 0x0000001248ec723c */ /* 0x040ff000000810ec */
[C---:B------:R-:W-:Y:S08]  /*187a0*/  HMMA.1688.F32.TF32 R60, R72.reuse, R46, R60 ;  /* 0x0000002e483c723c */ /* 0x040ff0000008103c */
[C---:B------:R-:W-:Y:S08]  /*187b0*/  HMMA.1688.F32.TF32 R64, R72.reuse, R42, R64 ;  /* 0x0000002a4840723c */ /* 0x040ff00000081040 */
[----:B------:R-:W-:Y:S01]  /*187c0*/  HMMA.1688.F32.TF32 R68, R72, R54, R68 ;  /* 0x000000364844723c */ /* 0x000fe20000081044 */
[----:B------:R-:W-:Y:S04]  /*187d0*/  STL.64 [R1+0x110], R152 ;  /* 0x0001109801007387 */ /* 0x000fe80000100a00 */
[----:B------:R-:W-:Y:S04]  /*187e0*/  STL.64 [R1+0x118], R154 ;  /* 0x0001189a01007387 */ /* 0x000fe80000100a00 */
[----:B------:R-:W-:Y:S04]  /*187f0*/  STL.64 [R1+0x100], R144 ;  /* 0x0001009001007387 */ /* 0x000fe80000100a00 */
[----:B------:R-:W-:Y:S04]  /*18800*/  STL.64 [R1+0x108], R146 ;  /* 0x0001089201007387 */ /* 0x000fe80000100a00 */
[----:B------:R-:W-:Y:S04]  /*18810*/  STL.64 [R1+0x90], R136 ;  /* 0x0000908801007387 */ /* 0x000fe80000100a00 */
[----:B------:R1:W-:Y:S04]  /*18820*/  STL.64 [R1+0x98], R138 ;  /* 0x0000988a01007387 */ /* 0x0003e80000100a00 */
[----:B------:R-:W-:Y:S04]  /*18830*/  STL.64 [R1+0x80], R132 ;  /* 0x0000808401007387 */ /* 0x000fe80000100a00 */
[----:B------:R-:W-:Y:S04]  /*18840*/  STL.64 [R1+0x88], R134 ;  /* 0x0000888601007387 */ /* 0x000fe80000100a00 */
[----:B------:R-:W3:Y:S01]  /*18850*/  LDL.LU R12, [R1+0x2c0] ;  /* 0x0002c000010c7983 */ /* 0x000ee20000300800 */
[C---:B-1----:R-:W-:Y:S08]  /*18860*/  HMMA.1688.F32.TF32 R136, R100.reuse, R18, R112 ;  /* 0x000000126488723c */ /* 0x042ff00000081070 */
[C---:B------:R-:W-:Y:S08]  /*18870*/  HMMA.1688.F32.TF32 R76, R100.reuse, R46, R76 ;  /* 0x0000002e644c723c */ /* 0x040ff0000008104c */
[C---:B------:R-:W-:Y:S08]  /*18880*/  HMMA.1688.F32.TF32 R80, R100.reuse, R42, R80 ;  /* 0x0000002a6450723c */ /* 0x040ff00000081050 */
[----:B------:R-:W-:Y:S08]  /*18890*/  HMMA.1688.F32.TF32 R96, R100, R54, R96 ;  /* 0x000000366460723c */ /* 0x000ff00000081060 */
[C---:B----4-:R-:W-:Y:S08]  /*188a0*/  HMMA.1688.F32.TF32 R168, R56.reuse, R46, R168 ;  /* 0x0000002e38a8723c */ /* 0x050ff000000810a8 */
[C---:B-----5:R-:W-:Y:S08]  /*188b0*/  HMMA.1688.F32.TF32 R164, R56.reuse, R14, R164 ;  /* 0x0000000e38a4723c */ /* 0x060ff000000810a4 */
[----:B------:R-:W-:Y:S08]  /*188c0*/  HMMA.1688.F32.TF32 R160, R56, R18, R160 ;  /* 0x0000001238a0723c */ /* 0x000ff000000810a0 */
[C---:B------:R-:W-:Y:S08]  /*188d0*/  HMMA.1688.F32.TF32 R56, R72.reuse, R14, R248 ;  /* 0x0000000e4838723c */ /* 0x040ff000000810f8 */
[----:B------:R-:W-:Y:S11]  /*188e0*/  HMMA.1688.F32.TF32 R72, R72, R6, R148 ;  /* 0x000000064848723c */ /* 0x000ff60000081094 */
[----:B------:R-:W-:Y:S11]  /*188f0*/  @!UPT UIADD3 URZ, URZ, URZ, URZ ;  /* 0x0000003f3f3ff290 */ /* 0x000ff6000fffe03f */
[----:B------:R-:W-:Y:S01]  /*18900*/  @!UPT UIADD3 URZ, URZ, URZ, URZ ;  /* 0x0000003f3f3ff290 */ /* 0x000fe2000fffe03f */
[----:B------:R-:W-:Y:S04]  /*18910*/  STL.64 [R1+0x60], R72 ;  /* 0x0000604801007387 */ /* 0x000fe80000100a00 */
[----:B------:R1:W-:Y:S04]  /*18920*/  STL.64 [R1+0x68], R74 ;  /* 0x0000684a01007387 */ /* 0x0003e80000100a00 */
[----:B------:R-:W4:Y:S01]  /*18930*/  LDL.LU R5, [R1+0x2a8] ;  /* 0x0002a80001057983 */ /* 0x000f220000300800 */
[C---:B-1----:R-:W-:Y:S08]  /*18940*/  HMMA.1688.F32.TF32 R72, R100.reuse, R14, R108 ;  /* 0x0000000e6448723c */ /* 0x042ff0000008106c */
[C---:B------:R-:W-:Y:S08]  /*18950*/  HMMA.1688.F32.TF32 R108, R100.reuse, R50, R104 ;  /* 0x00000032646c723c */ /* 0x040ff00000081068 */
[C---:B------:R-:W-:Y:S08]  /*18960*/  HMMA.1688.F32.TF32 R104, R100.reuse, R10, R244 ;  /* 0x0000000a6468723c */ /* 0x040ff000000810f4 */
[----:B------:R-:W-:Y:S07]  /*18970*/  HMMA.1688.F32.TF32 R100, R100, R6, R240 ;  /* 0x000000066464723c */ /* 0x000fee00000810f0 */
[----:B------:R-:W-:Y:S04]  /*18980*/  STL.64 [R1+0x40], R108 ;  /* 0x0000406c01007387 */ /* 0x000fe80000100a00 */
[----:B------:R-:W-:Y:S04]  /*18990*/  STL.64 [R1+0x48], R110 ;  /* 0x0000486e01007387 */ /* 0x000fe80000100a00 */
[----:B------:R-:W2:Y:S04]  /*189a0*/  LDL.LU R40, [R1+0x8b8] ;  /* 0x0008b80001287983 */ /* 0x000ea80000300800 */
[----:B------:R-:W-:Y:S04]  /*189b0*/  STL.64 [R1+0x50], R104 ;  /* 0x0000506801007387 */ /* 0x000fe80000100a00 */
[----:B------:R-:W-:Y:S04]  /*189c0*/  STL.64 [R1+0x58], R106 ;  /* 0x0000586a01007387 */ /* 0x000fe80000100a00 */
[----:B------:R-:W5:Y:S04]  /*189d0*/  LDL.LU R9, [R1+0x8bc] ;  /* 0x0008bc0001097983 */ /* 0x000f680000300800 */
[----:B------:R-:W-:Y:S04]  /*189e0*/  STL.64 [R1+0x30], R100 ;  /* 0x0000306401007387 */ /* 0x000fe80000100a00 */
        /* <DEDUP_REMOVED lines=9> */
[----:B------:R-:W-:-:S04]  /*18a80*/  MOV R17, 0x3f ;  /* 0x0000003f00117802 */ /* 0x000fc80000000f00 */
[----:B------:R-:W-:Y:S01]  /*18a90*/  IADD3 R17, R17, c[0x0][0x180], RZ ;  /* 0x0000600011117a10 */ /* 0x000fe20007ffe0ff */
[----:B------:R-:W-:-:S03]  /*18aa0*/  IMAD.MOV.U32 R4, RZ, RZ, c[0x0][0x180] ;  /* 0x00006000ff047624 */ /* 0x000fc600078e00ff */
[----:B------:R-:W-:-:S04]  /*18ab0*/  SHF.R.S32.HI R8, RZ, 0x1f, R17 ;  /* 0x0000001fff087819 */ /* 0x000fc80000011411 */
[----:B------:R-:W-:Y:S02]  /*18ac0*/  LEA.HI R8, R8, R17, RZ, 0x6 ;  /* 0x0000001108087211 */ /* 0x000fe400078f30ff */
[----:B------:R-:W1:Y:S01]  /*18ad0*/  S2R R17, SR_TID.X ;  /* 0x0000000000117919 */ /* 0x000e620000002100 */
[----:B------:R-:W-:Y:S01]  /*18ae0*/  IADD3 R4, R4, -0xc0, RZ ;  /* 0xffffff4004047810 */ /* 0x000fe20007ffe0ff */
[----:B------:R-:W-:Y:S01]  /*18af0*/  IMAD.MOV.U32 R48, RZ, RZ, c[0x0][0x188] ;  /* 0x00006200ff307624 */ /* 0x000fe200078e00ff */
[----:B------:R-:W-:-:S03]  /*18b00*/  SHF.R.S32.HI R8, RZ, 0x6, R8 ;  /* 0x00000006ff087819 */ /* 0x000fc60000011408 */
[----:B---3--:R-:W-:Y:S01]  /*18b10*/  IMAD R4, R12, -0x40, R4 ;  /* 0xffffffc00c047824 */ /* 0x008fe200078e0204 */
[----:B------:R-:W-:Y:S01]  /*18b20*/  HMMA.1688.F32.TF32 R112, R140, R14, R188 ;  /* 0x0000000e8c70723c */ /* 0x000fe200000810bc */
[----:B------:R-:W-:Y:S01]  /*18b30*/  IADD3 R8, R8, -0x3, RZ ;  /* 0xfffffffd08087810 */ /* 0x000fe20007ffe0ff */
[----:B------:R-:W-:Y:S02]  /*18b40*/  IMAD.SHL.U32 R48, R48, 0x40, RZ ;  /* 0x0000004030307824 */ /* 0x000fe400078e00ff */
[----:B------:R-:W-:-:S04]  /*18b50*/  ISETP.GT.AND P0, PT, R4, RZ, PT ;  /* 0x000000ff0400720c */ /* 0x000fc80003f04270 */
[----:B-1----:R-:W-:Y:S01]  /*18b60*/  HMMA.1688.F32.TF32 R100, R140, R46, R192 ;  /* 0x0000002e8c64723c */ /* 0x002fe200000810c0 */
[----:B------:R-:W-:Y:S01]  /*18b70*/  ISETP.GE.AND P5, PT, R12, R8, PT ;  /* 0x000000080c00720c */ /* 0x000fe20003fa6270 */
[----:B------:R-:W-:-:S06]  /*18b80*/  IMAD.SHL.U32 R48, R48, 0x4, RZ ;  /* 0x0000000430307824 */ /* 0x000fcc00078e00ff */
[----:B------:R-:W-:Y:S01]  /*18b90*/  HMMA.1688.F32.TF32 R108, R140, R42, R196 ;  /* 0x0000002a8c6c723c */ /* 0x000fe200000810c4 */
[----:B------:R-:W-:-:S07]  /*18ba0*/  SEL R8, RZ, 0x4, !P0 ;  /* 0x00000004ff087807 */ /* 0x000fce0004000000 */
[C---:B------:R-:W-:Y:S08]  /*18bb0*/  HMMA.1688.F32.TF32 R132, R140.reuse, R18, R184 ;  /* 0x000000128c84723c */ /* 0x040ff000000810b8 */
[C---:B------:R-:W-:Y:S08]  /*18bc0*/  HMMA.1688.F32.TF32 R104, R140.reuse, R54, R200 ;  /* 0x000000368c68723c */ /* 0x040ff000000810c8 */
[C---:B------:R-:W-:Y:S08]  /*18bd0*/  HMMA.1688.F32.TF32 R188, R140.reuse, R50, R204 ;  /* 0x000000328cbc723c */ /* 0x040ff000000810cc */
[C---:B------:R-:W-:Y:S08]  /*18be0*/  HMMA.1688.F32.TF32 R192, R140.reuse, R10, R208 ;  /* 0x0000000a8cc0723c */ /* 0x040ff000000810d0 */
[----:B------:R-:W-:Y:S01]  /*18bf0*/  HMMA.1688.F32.TF32 R196, R140, R6, R212 ;  /* 0x000000068cc4723c */ /* 0x000fe200000810d4 */
[----:B------:R-:W-:Y:S04]  /*18c00*/  LDS R142, [R252+0xf380] ;  /* 0x00f38000fc8e7984 */ /* 0x000fe80000000800 */
[----:B------:R-:W-:Y:S04]  /*18c10*/  LDS R140, [R252+0xe380] ;  /* 0x00e38000fc8c7984 */ /* 0x000fe80000000800 */
[----:B------:R-:W-:Y:S04]  /*18c20*/  LDS R143, [R3+0xf380] ;  /* 0x00f38000038f7984 */ /* 0x000fe80000000800 */
[----:B------:R1:W3:Y:S01]  /*18c30*/  LDS R141, [R3+0xe380] ;  /* 0x00e38000038d7984 */ /* 0x0002e20000000800 */
[----:B------:R-:W-:-:S02]  /*18c40*/  SEL R8, R8, RZ, !P5 ;  /* 0x000000ff08087207 */ /* 0x000fc40006800000 */
[----:B------:R-:W-:Y:S02]  /*18c50*/  LOP3.LUT R151, R17, 0x7f, RZ, 0xc0, !PT ;  /* 0x0000007f11977812 */ /* 0x000fe400078ec0ff */
[----:B------:R-:W-:Y:S02]  /*18c60*/  ISETP.NE.U32.AND P0, PT, R8, RZ, PT ;  /* 0x000000ff0800720c */ /* 0x000fe40003f05070 */
[----:B------:R-:W-:Y:S02]  /*18c70*/  SHF.L.U32 R52, R151, 0x2, RZ ;  /* 0x0000000297347819 */ /* 0x000fe400000006ff */
[----:B----4-:R-:W-:-:S04]  /*18c80*/  IADD3 R5, R5, 0x1, RZ ;  /* 0x0000000105057810 */ /* 0x010fc80007ffe0ff */
[----:B------:R-:W-:-:S04]  /*18c90*/  ISETP.GT.AND P1, PT, R5, 0x2, PT ;  /* 0x000000020500780c */ /* 0x000fc80003f24270 */
[----:B------:R-:W-:Y:S02]  /*18ca0*/  SEL R45, R5, RZ, !P1 ;  /* 0x000000ff052d7207 */ /* 0x000fe40004800000 */
[----:B------:R-:W-:-:S03]  /*18cb0*/  ISETP.GT.AND P1, PT, R4, 0x4, PT ;  /* 0x000000040400780c */ /* 0x000fc60003f24270 */
[----:B------:R-:W-:Y:S01]  /*18cc0*/  IMAD R5, R45, 0x10000, R52 ;  /* 0x000100002d057824 */ /* 0x000fe200078e0234 */
[----:B-1----:R-:W-:-:S04]  /*18cd0*/  SEL R3, RZ, 0x4, !P1 ;  /* 0x00000004ff037807 */ /* 0x002fc80004800000 */
[----:B------:R-:W-:-:S04]  /*18ce0*/  SEL R3, R3, RZ, !P5 ;  /* 0x000000ff03037207 */ /* 0x000fc80006800000 */
[----:B------:R-:W-:Y:S02]  /*18cf0*/  ISETP.NE.U32.AND P1, PT, R3, RZ, PT ;  /* 0x000000ff0300720c */ /* 0x000fe40003f25070 */
[----:B-----5:R-:W-:-:S05]  /*18d00*/  IADD3 R9, P2, R9, R48, RZ ;  /* 0x0000003009097210 */ /* 0x020fca0007f5e0ff */
[----:B--2---:R-:W-:Y:S01]  /*18d10*/  IMAD.X R40, R40, 0x1, R0, P2 ;  /* 0x0000000128287824 */ /* 0x004fe200010e0600 */
[----:B------:R1:W-:Y:S01]  /*18d20*/  STL [R1+0x8bc], R9 ;  /* 0x0008bc0901007387 */ /* 0x0003e20000100800 */
[----:B------:R-:W-:Y:S01]  /*18d30*/  IMAD.MOV.U32 R8, RZ, RZ, R9 ;  /* 0x000000ffff087224 */ /* 0x000fe200078e0009 */
[----:B------:R-:W-:Y:S02]  /*18d40*/  IADD3 R53, P2, R53, R48, RZ ;  /* 0x0000003035357210 */ /* 0x000fe40007f5e0ff */
[----:B------:R2:W-:Y:S01]  /*18d50*/  STL [R1+0x8b8], R40 ;  /* 0x0008b82801007387 */ /* 0x0005e20000100800 */
[----:B-1----:R-:W-:-:S03]  /*18d60*/  IMAD.MOV.U32 R9, RZ, RZ, R40 ;  /* 0x000000ffff097224 */ /* 0x002fc600078e0028 */
[----:B------:R-:W-:Y:S01]  /*18d70*/  BAR.SYNC.DEFER_BLOCKING 0x0 ;  /* 0x0000000000007b1d */ /* 0x000fe20000010000 */
[----:B------:R-:W-:Y:S01]  /*18d80*/  IADD3 R16, P3, R16, R48, RZ ;  /* 0x0000003010107210 */ /* 0x000fe20007f7e0ff */
[----:B------:R-:W-:-:S04]  /*18d90*/  IMAD.X R145, R145, 0x1, R0, P2 ;  /* 0x0000000191917824 */ /* 0x000fc800010e0600 */
[----:B------:R-:W-:Y:S04]  /*18da0*/  STL [R1+0x2a8], R45 ;  /* 0x0002a82d01007387 */ /* 0x000fe80000100800 */
[----:B------:R-:W4:Y:S04]  /*18db0*/  LDL.LU R144, [R1+0x8a4] ;  /* 0x0008a40001907983 */ /* 0x000f280000300800 */
[----:B--2---:R-:W2:Y:S04]  /*18dc0*/  LDL.LU R40, [R1+0x358] ;  /* 0x0003580001287983 */ /* 0x004ea80000300800 */
[----:B------:R-:W-:Y:S04]  /*18dd0*/  STL [R1+0x8c4], R53 ;  /* 0x0008c43501007387 */ /* 0x000fe80000100800 */
[----:B------:R1:W-:Y:S04]  /*18de0*/  STL [R1+0x8c0], R145 ;  /* 0x0008c09101007387 */ /* 0x0003e80000100800 */
[----:B------:R-:W-:Y:S01]  /*18df0*/  @!PT LDS RZ, [RZ] ;  /* 0x00000000fffff984 */ /* 0x000fe20000000800 */
[----:B------:R-:W-:Y:S01]  /*18e00*/  @!PT LDS RZ, [RZ] ;  /* 0x00000000fffff984 */ /* 0x000fe20000000800 */
[----:B------:R-:W-:Y:S01]  /*18e10*/  @!PT LDS RZ, [RZ] ;  /* 0x00000000fffff984 */ /* 0x000fe20000000800 */
[----:B------:R5:W-:Y:S04]  /*18e20*/  LDGSTS.E [R5], [R8.64], P0 ;  /* 0x0000000008057fae */ /* 0x000be80008121844 */
[----:B------:R1:W-:Y:S01]  /*18e30*/  STL [R1+0x8ac], R16 ;  /* 0x0008ac1001007387 */ /* 0x0003e20000100800 */
[----:B------:R-:W-:-:S02]  /*18e40*/  IMAD.X R146, R146, 0x1, R0, P3 ;  /* 0x0000000192927824 */ /* 0x000fc400018e0600 */
[----:B-----5:R-:W-:Y:S02]  /*18e50*/  IMAD.MOV.U32 R9, RZ, RZ, R145 ;  /* 0x000000ffff097224 */ /* 0x020fe400078e0091 */
[----:B-1----:R-:W5:Y:S01]  /*18e60*/  LDL.LU R145, [R1+0x8a0] ;  /* 0x0008a00001917983 */ /* 0x002f620000300800 */
[----:B------:R-:W-:Y:S02]  /*18e70*/  MOV R8, R53 ;  /* 0x0000003500087202 */ /* 0x000fe40000000f00 */
[-C--:B------:R-:W-:Y:S01]  /*18e80*/  IADD3 R44, P2, R44, R48.reuse, RZ ;  /* 0x000000302c2c7210 */ /* 0x080fe20007f5e0ff */
[----:B------:R-:W-:Y:S01]  /*18e90*/  STL [R1+0x8a8], R146 ;  /* 0x0008a89201007387 */ /* 0x000fe20000100800 */
[----:B------:R-:W-:-:S03]  /*18ea0*/  IADD3 R13, P3, R13, R48, RZ ;  /* 0x000000300d0d7210 */ /* 0x000fc60007f7e0ff */
[----:B------:R-:W3:Y:S01]  /*18eb0*/  LDL.LU R53, [R1+0x354] ;  /* 0x0003540001357983 */ /* 0x000ee20000300800 */
[----:B------:R-:W-:-:S03]  /*18ec0*/  IMAD.X R49, R49, 0x1, R0, P2 ;  /* 0x0000000131317824 */ /* 0x000fc600010e0600 */
[----:B------:R1:W-:Y:S01]  /*18ed0*/  LDGSTS.E [R5+0x200], [R8.64], P0 ;  /* 0x0020000008057fae */ /* 0x0003e20008121844 */
[----:B------:R-:W-:-:S03]  /*18ee0*/  IMAD.X R41, R41, 0x1, R0, P3 ;  /* 0x0000000129297824 */ /* 0x000fc600018e0600 */
[----:B------:R-:W3:Y:S01]  /*18ef0*/  LDL.LU R147, [R1+0x360] ;  /* 0x0003600001937983 */ /* 0x000ee20000300800 */
[----:B-1----:R-:W-:Y:S02]  /*18f00*/  IMAD.MOV.U32 R8, RZ, RZ, R16 ;  /* 0x000000ffff087224 */ /* 0x002fe400078e0010 */
[----:B------:R-:W-:Y:S01]  /*18f10*/  IMAD.MOV.U32 R9, RZ, RZ, R146 ;  /* 0x000000ffff097224 */ /* 0x000fe200078e0092 */
[----:B------:R-:W3:Y:S04]  /*18f20*/  LDL.LU R16, [R1+0x398] ;  /* 0x0003980001107983 */ /* 0x000ee80000300800 */
[----:B------:R1:W-:Y:S04]  /*18f30*/  LDGSTS.E [R5+0x1000], [R8.64], P1 ;  /* 0x0100000008057fae */ /* 0x0003e80008921844 */
[----:B------:R1:W-:Y:S04]  /*18f40*/  STL [R1+0x8b4], R44 ;  /* 0x0008b42c01007387 */ /* 0x0003e80000100800 */
[----:B------:R1:W-:Y:S02]  /*18f50*/  STL [R1+0x8b0], R49 ;  /* 0x0008b03101007387 */ /* 0x0003e40000100800 */
[----:B-1----:R-:W-:Y:S01]  /*18f60*/  MOV R8, R44 ;  /* 0x0000002c00087202 */ /* 0x002fe20000000f00 */
[----:B------:R-:W-:Y:S01]  /*18f70*/  IMAD.MOV.U32 R9, RZ, RZ, R49 ;  /* 0x000000ffff097224 */ /* 0x000fe200078e0031 */
[----:B------:R-:W-:Y:S04]  /*18f80*/  STL [R1+0x89c], R13 ;  /* 0x00089c0d01007387 */ /* 0x000fe80000100800 */
[----:B------:R-:W3:Y:S04]  /*18f90*/  LDL.LU R148, [R1+0x35c] ;  /* 0x00035c0001947983 */ /* 0x000ee80000300800 */
[----:B------:R1:W-:Y:S04]  /*18fa0*/  STL [R1+0x898], R41 ;  /* 0x0008982901007387 */ /* 0x0003e80000100800 */
[----:B------:R-:W3:Y:S04]  /*18fb0*/  LDL.LU R44, [R1+0x394] ;  /* 0x00039400012c7983 */ /* 0x000ee80000300800 */
[----:B------:R1:W-:Y:S04]  /*18fc0*/  LDGSTS.E [R5+0x1200], [R8.64], P1 ;  /* 0x0120000008057fae */ /* 0x0003e80008921844 */
[----:B------:R-:W3:Y:S01]  /*18fd0*/  LDL.LU R49, [R1+0x39c] ;  /* 0x00039c0001317983 */ /* 0x000ee20000300800 */
[----:B-1----:R-:W-:-:S03]  /*18fe0*/  IMAD.MOV.U32 R9, RZ, RZ, R41 ;  /* 0x000000ffff097224 */ /* 0x002fc600078e0029 */
[----:B------:R-:W3:Y:S01]  /*18ff0*/  LDL.LU R41, [R1+0x3a0] ;  /* 0x0003a00001297983 */ /* 0x000ee20000300800 */
[----:B------:R-:W-:-:S03]  /*19000*/  IMAD.MOV.U32 R8, RZ, RZ, R13 ;  /* 0x000000ffff087224 */ /* 0x000fc600078e000d */
[----:B------:R-:W3:Y:S04]  /*19010*/  LDL.LU R146, [R1+0x3d8] ;  /* 0x0003d80001927983 */ /* 0x000ee80000300800 */
[----:B------:R-:W3:Y:S01]  /*19020*/  LDL.LU R13, [R1+0x3dc] ;  /* 0x0003dc00010d7983 */ /* 0x000ee20000300800 */
[----:B------:R-:W-:-:S04]  /*19030*/  ISETP.GT.AND P0, PT, R4, 0x8, PT ;  /* 0x000000080400780c */ /* 0x000fc80003f04270 */
[----:B------:R-:W-:-:S04]  /*19040*/  SEL R3, RZ, 0x4, !P0 ;  /* 0x00000004ff037807 */ /* 0x000fc80004000000 */
[----:B------:R-:W-:-:S04]  /*19050*/  SEL R3, R3, RZ, !P5 ;  /* 0x000000ff03037207 */ /* 0x000fc80006800000 */
[----:B------:R-:W-:Y:S02]  /*19060*/  ISETP.NE.U32.AND P0, PT, R3, RZ, PT ;  /* 0x000000ff0300720c */ /* 0x000fe40003f05070 */
[----:B------:R-:W-:-:S04]  /*19070*/  ISETP.GT.AND P1, PT, R4, 0xc, PT ;  /* 0x0000000c0400780c */ /* 0x000fc80003f24270 */
[----:B------:R-:W-:-:S04]  /*19080*/  SEL R3, RZ, 0x4, !P1 ;  /* 0x00000004ff037807 */ /* 0x000fc80004800000 */
[----:B------:R-:W-:-:S03]  /*19090*/  SEL R3, R3, RZ, !P5 ;  /* 0x000000ff03037207 */ /* 0x000fc60006800000 */
[----:B------:R1:W-:Y:S01]  /*190a0*/  LDGSTS.E [R5+0x2000], [R8.64], P0 ;  /* 0x0200000008057fae */ /* 0x0003e20008121844 */
[----:B------:R-:W-:Y:S02]  /*190b0*/  ISETP.NE.U32.AND P1, PT, R3, RZ, PT ;  /* 0x000000ff0300720c */ /* 0x000fe40003f25070 */
[----:B----4-:R-:W-:-:S04]  /*190c0*/  IADD3 R144, P2, R144, R48, RZ ;  /* 0x0000003090907210 */ /* 0x010fc80007f5e0ff */
[----:B-1----:R-:W-:Y:S02]  /*190d0*/  MOV R8, R144 ;  /* 0x0000009000087202 */ /* 0x002fe40000000f00 */
[----:B--2---:R-:W-:Y:S01]  /*190e0*/  IADD3 R40, P3, R40, R48, RZ ;  /* 0x0000003028287210 */ /* 0x004fe20007f7e0ff */
[----:B------:R-:W-:Y:S01]  /*190f0*/  STL [R1+0x8a4], R144 ;  /* 0x0008a49001007387 */ /* 0x000fe20000100800 */
[----:B-----5:R-:W-:-:S04]  /*19100*/  IMAD.X R145, R145, 0x1, R0, P2 ;  /* 0x0000000191917824 */ /* 0x020fc800010e0600 */
[----:B------:R-:W-:Y:S01]  /*19110*/  IMAD.MOV.U32 R9, RZ, RZ, R145 ;  /* 0x000000ffff097224 */ /* 0x000fe200078e0091 */
[----:B------:R1:W-:Y:S01]  /*19120*/  STL [R1+0x8a0], R145 ;  /* 0x0008a09101007387 */ /* 0x0003e20000100800 */
[----:B---3--:R-:W-:-:S03]  /*19130*/  IMAD.X R53, R53, 0x1, R0, P3 ;  /* 0x0000000135357824 */ /* 0x008fc600018e0600 */
[----:B------:R2:W-:Y:S01]  /*19140*/  LDGSTS.E [R5+0x2200], [R8.64], P0 ;  /* 0x0220000008057fae */ /* 0x0005e20008121844 */
[----:B------:R-:W-:-:S03]  /*19150*/  ISETP.GT.AND P0, PT, R4, 0x10, PT ;  /* 0x000000100400780c */ /* 0x000fc60003f04270 */
[----:B------:R-:W-:Y:S01]  /*19160*/  STL [R1+0x358], R40 ;  /* 0x0003582801007387 */ /* 0x000fe20000100800 */
[----:B------:R-:W-:Y:S02]  /*19170*/  SEL R3, RZ, 0x4, !P0 ;  /* 0x00000004ff037807 */ /* 0x000fe40004000000 */
[----:B------:R-:W-:Y:S01]  /*19180*/  IADD3 R147, P2, R147, R48, RZ ;  /* 0x0000003093937210 */ /* 0x000fe20007f5e0ff */
[----:B------:R3:W-:Y:S01]  /*19190*/  STL [R1+0x354], R53 ;  /* 0x0003543501007387 */ /* 0x0007e20000100800 */
[----:B------:R-:W-:-:S03]  /*191a0*/  SEL R3, R3, RZ, !P5 ;  /* 0x000000ff03037207 */ /* 0x000fc60006800000 */
[----:B-1----:R-:W4:Y:S01]  /*191b0*/  LDL.LU R145, [R1+0x3e0] ;  /* 0x0003e00001917983 */ /* 0x002f220000300800 */
[----:B--2---:R-:W-:Y:S02]  /*191c0*/  IMAD.MOV.U32 R8, RZ, RZ, R40 ;  /* 0x000000ffff087224 */ /* 0x004fe400078e0028 */
[----:B------:R-:W-:Y:S01]  /*191d0*/  IMAD.MOV.U32 R9, RZ, RZ, R53 ;  /* 0x000000ffff097224 */ /* 0x000fe200078e0035 */
[----:B------:R-:W2:Y:S01]  /*191e0*/  LDL.LU R144, [R1+0x3e4] ;  /* 0x0003e40001907983 */ /* 0x000ea20000300800 */
[----:B------:R-:W-:Y:S02]  /*191f0*/  ISETP.NE.U32.AND P0, PT, R3, RZ, PT ;  /* 0x000000ff0300720c */ /* 0x000fe40003f05070 */
[----:B------:R-:W-:Y:S01]  /*19200*/  IADD3 R16, P3, R16, R48, RZ ;  /* 0x0000003010107210 */ /* 0x000fe20007f7e0ff */
[----:B---3--:R-:W3:Y:S04]  /*19210*/  LDL.LU R53, [R1+0x418] ;  /* 0x0004180001357983 */ /* 0x008ee80000300800 */
[----:B------:R-:W5:Y:S04]  /*19220*/  LDL.LU R40, [R1+0x41c] ;  /* 0x00041c0001287983 */ /* 0x000f680000300800 */
[----:B------:R1:W-:Y:S04]  /*19230*/  LDGSTS.E [R5+0x3000], [R8.64], P1 ;  /* 0x0300000008057fae */ /* 0x0003e80008921844 */
[----:B------:R-:W-:Y:S01]  /*19240*/  STL [R1+0x360], R147 ;  /* 0x0003609301007387 */ /* 0x000fe20000100800 */
[----:B------:R-:W-:Y:S01]  /*19250*/  IMAD.X R148, R148, 0x1, R0, P2 ;  /* 0x0000000194947824 */ /* 0x000fe200010e0600 */
[----:B-1----:R-:W-:-:S03]  /*19260*/  MOV R8, R147 ;  /* 0x0000009300087202 */ /* 0x002fc60000000f00 */
[----:B------:R-:W-:Y:S01]  /*19270*/  IMAD.MOV.U32 R9, RZ, RZ, R148 ;  /* 0x000000ffff097224 */ /* 0x000fe200078e0094 */
[----:B------:R-:W-:Y:S01]  /*19280*/  STL [R1+0x35c], R148 ;  /* 0x00035c9401007387 */ /* 0x000fe20000100800 */
[----:B------:R-:W-:-:S03]  /*19290*/  IMAD.X R44, R44, 0x1, R0, P3 ;  /* 0x000000012c2c7824 */ /* 0x000fc600018e0600 */
[----:B------:R1:W-:Y:S04]  /*192a0*/  LDGSTS.E [R5+0x3200], [R8.64], P1 ;  /* 0x0320000008057fae */ /* 0x0003e80008921844 */
[----:B------:R-:W-:Y:S04]  /*192b0*/  STL [R1+0x398], R16 ;  /* 0x0003981001007387 */ /* 0x000fe80000100800 */
[----:B------:R1:W-:Y:S02]  /*192c0*/  STL [R1+0x394], R44 ;  /* 0x0003942c01007387 */ /* 0x0003e40000100800 */
[----:B-1----:R-:W-:Y:S01]  /*192d0*/  IMAD.MOV.U32 R8, RZ, RZ, R16 ;  /* 0x000000ffff087224 */ /* 0x002fe200078e0010 */
[----:B------:R-:W-:Y:S01]  /*192e0*/  IADD3 R41, P2, R41, R48, RZ ;  /* 0x0000003029297210 */ /* 0x000fe20007f5e0ff */
[----:B------:R-:W-:-:S02]  /*192f0*/  IMAD.MOV.U32 R9, RZ, RZ, R44 ;  /* 0x000000ffff097224 */ /* 0x000fc400078e002c */
[----:B------:R-:W3:Y:S02]  /*19300*/  LDL.LU R44, [R1+0x424] ;  /* 0x00042400012c7983 */ /* 0x000ee40000300800 */
[----:B------:R-:W-:Y:S02]  /*19310*/  IMAD.X R49, R49, 0x1, R0, P2 ;  /* 0x0000000131317824 */ /* 0x000fe400010e0600 */
[----:B------:R-:W3:Y:S01]  /*19320*/  LDL.LU R16, [R1+0x45c] ;  /* 0x00045c0001107983 */ /* 0x000ee20000300800 */
[----:B------:R-:W-:-:S03]  /*19330*/  IADD3 R13, P3, R13, R48, RZ ;  /* 0x000000300d0d7210 */ /* 0x000fc60007f7e0ff */
[----:B------:R-:W-:Y:S02]  /*19340*/  STL [R1+0x3a0], R41 ;  /* 0x0003a02901007387 */ /* 0x000fe40000100800 */
[----:B------:R-:W-:Y:S02]  /*19350*/  IMAD.X R146, R146, 0x1, R0, P3 ;  /* 0x0000000192927824 */ /* 0x000fe400018e0600 */
[----:B------:R1:W-:Y:S04]  /*19360*/  LDGSTS.E [R5+0x4000], [R8.64], P0 ;  /* 0x0400000008057fae */ /* 0x0003e80008121844 */
[----:B------:R1:W-:Y:S04]  /*19370*/  STL [R1+0x39c], R49 ;  /* 0x00039c3101007387 */ /* 0x0003e80000100800 */
[----:B------:R1:W-:Y:S02]  /*19380*/  STL [R1+0x3dc], R13 ;  /* 0x0003dc0d01007387 */ /* 0x0003e40000100800 */
[----:B-1----:R-:W-:Y:S01]  /*19390*/  IMAD.MOV.U32 R9, RZ, RZ, R49 ;  /* 0x000000ffff097224 */ /* 0x002fe200078e0031 */
[----:B------:R-:W-:Y:S01]  /*193a0*/  MOV R8, R41 ;  /* 0x0000002900087202 */ /* 0x000fe20000000f00 */
[----:B------:R-:W3:Y:S04]  /*193b0*/  LDL.LU R49, [R1+0x420] ;  /* 0x0004200001317983 */ /* 0x000ee80000300800 */
[----:B------:R-:W-:Y:S04]  /*193c0*/  STL [R1+0x3d8], R146 ;  /* 0x0003d89201007387 */ /* 0x000fe80000100800 */
[----:B------:R-:W3:Y:S01]  /*193d0*/  LDL.LU R41, [R1+0x458] ;  /* 0x0004580001297983 */ /* 0x000ee20000300800 */
[----:B------:R-:W-:-:S03]  /*193e0*/  ISETP.GT.AND P1, PT, R4, 0x14, PT ;  /* 0x000000140400780c */ /* 0x000fc60003f24270 */
[----:B------:R1:W-:Y:S01]  /*193f0*/  LDGSTS.E [R5+0x4200], [R8.64], P0 ;  /* 0x0420000008057fae */ /* 0x0003e20008121844 */
[----:B------:R-:W-:-:S03]  /*19400*/  SEL R3, RZ, 0x4, !P1 ;  /* 0x00000004ff037807 */ /* 0x000fc60004800000 */
[----:B------:R-:W3:Y:S01]  /*19410*/  LDL.LU R147, [R1+0x464] ;  /* 0x0004640001937983 */ /* 0x000ee20000300800 */
[----:B------:R-:W-:Y:S02]  /*19420*/  SEL R3, R3, RZ, !P5 ;  /* 0x000000ff03037207 */ /* 0x000fe40006800000 */
[----:B------:R-:W-:Y:S02]  /*19430*/  ISETP.GT.AND P0, PT, R4, 0x18, PT ;  /* 0x000000180400780c */ /* 0x000fe40003f04270 */
[----:B------:R-:W-:Y:S02]  /*19440*/  ISETP.NE.U32.AND P1, PT, R3, RZ, PT ;  /* 0x000000ff0300720c */ /* 0x000fe40003f25070 */
[----:B------:R-:W-:Y:S01]  /*19450*/  SEL R3, RZ, 0x4, !P0 ;  /* 0x00000004ff037807 */ /* 0x000fe20004000000 */
[----:B-1----:R-:W-:Y:S02]  /*19460*/  IMAD.MOV.U32 R8, RZ, RZ, R13 ;  /* 0x000000ffff087224 */ /* 0x002fe400078e000d */
[----:B------:R-:W-:Y:S01]  /*19470*/  IMAD.MOV.U32 R9, RZ, RZ, R146 ;  /* 0x000000ffff097224 */ /* 0x000fe200078e0092 */
[----:B------:R-:W3:Y:S01]  /*19480*/  LDL.LU R13, [R1+0x49c] ;  /* 0x00049c00010d7983 */ /* 0x000ee20000300800 */
[----:B------:R-:W-:-:S04]  /*19490*/  SEL R3, R3, RZ, !P5 ;  /* 0x000000ff03037207 */ /* 0x000fc80006800000 */
[----:B------:R-:W-:Y:S02]  /*194a0*/  ISETP.NE.U32.AND P0, PT, R3, RZ, PT ;  /* 0x000000ff0300720c */ /* 0x000fe40003f05070 */
[----:B------:R1:W-:Y:S01]  /*194b0*/  LDGSTS.E [R5+0x5000], [R8.64], P1 ;  /* 0x0500000008057fae */ /* 0x0003e20008921844 */
[----:B--2---:R-:W-:-:S05]  /*194c0*/  IADD3 R144, P2, R144, R48, RZ ;  /* 0x0000003090907210 */ /* 0x004fca0007f5e0ff */
[--C-:B----4-:R-:W-:Y:S01]  /*194d0*/  IMAD.X R145, R145, 0x1, R0.reuse, P2 ;  /* 0x0000000191917824 */ /* 0x110fe200010e0600 */
[----:B-----5:R-:W-:Y:S01]  /*194e0*/  IADD3 R40, P3, R40, R48, RZ ;  /* 0x0000003028287210 */ /* 0x020fe20007f7e0ff */
[----:B------:R-:W-:Y:S04]  /*194f0*/  STL [R1+0x3e4], R144 ;  /* 0x0003e49001007387 */ /* 0x000fe80000100800 */
[----:B---3--:R-:W-:Y:S01]  /*19500*/  IMAD.X R53, R53, 0x1, R0, P3 ;  /* 0x0000000135357824 */ /* 0x008fe200018e0600 */
[----:B------:R2:W-:Y:S01]  /*19510*/  STL [R1+0x3e0], R145 ;  /* 0x0003e09101007387 */ /* 0x0005e20000100800 */
[----:B-1----:R-:W-:-:S03]  /*19520*/  IMAD.MOV.U32 R9, RZ, RZ, R145 ;  /* 0x000000ffff097224 */ /* 0x002fc600078e0091 */
[----:B------:R-:W-:Y:S01]  /*19530*/  STL [R1+0x41c], R40 ;  /* 0x00041c2801007387 */ /* 0x000fe20000100800 */
[----:B------:R-:W-:-:S03]  /*19540*/  MOV R8, R144 ;  /* 0x0000009000087202 */ /* 0x000fc60000000f00 */
[----:B------:R-:W3:Y:S04]  /*19550*/  LDL.LU R148, [R1+0x460] ;  /* 0x0004600001947983 */ /* 0x000ee80000300800 */
[----:B------:R1:W-:Y:S04]  /*19560*/  STL [R1+0x418], R53 ;  /* 0x0004183501007387 */ /* 0x0003e80000100800 */
[----:B--2---:R-:W2:Y:S04]  /*19570*/  LDL.LU R145, [R1+0x498] ;  /* 0x0004980001917983 */ /* 0x004ea80000300800 */
[----:B------:R-:W4:Y:S04]  /*19580*/  LDL.LU R146, [R1+0x71c] ;  /* 0x00071c0001927983 */ /* 0x000f280000300800 */
[----:B------:R-:W5:Y:S04]  /*19590*/  LDL.LU R144, [R1+0x720] ;  /* 0x0007200001907983 */ /* 0x000f680000300800 */
[----:B------:R1:W-:Y:S01]  /*195a0*/  LDGSTS.E [R5+0x5200], [R8.64], P1 ;  /* 0x0520000008057fae */ /* 0x0003e20008921844 */
[----:B------:R-:W-:-:S02]  /*195b0*/  IADD3 R44, P2, R44, R48, RZ ;  /* 0x000000302c2c7210 */ /* 0x000fc40007f5e0ff */
[----:B------:R-:W-:Y:S01]  /*195c0*/  IADD3 R16, P3, R16, R48, RZ ;  /* 0x0000003010107210 */ /* 0x000fe20007f7e0ff */
[----:B-1----:R-:W-:Y:S02]  /*195d0*/  IMAD.MOV.U32 R8, RZ, RZ, R40 ;  /* 0x000000ffff087224 */ /* 0x002fe400078e0028 */
[----:B------:R-:W-:Y:S02]  /*195e0*/  IMAD.MOV.U32 R9, RZ, RZ, R53 ;  /* 0x000000ffff097224 */ /* 0x000fe400078e0035 */
[----:B------:R-:W4:Y:S04]  /*195f0*/  LDL.LU R53, [R1+0x748] ;  /* 0x0007480001357983 */ /* 0x000f280000300800 */
[----:B------:R-:W4:Y:S04]  /*19600*/  LDL.LU R40, [R1+0x74c] ;  /* 0x00074c0001287983 */ /* 0x000f280000300800 */
[----:B------:R-:W-:Y:S04]  /*19610*/  STL [R1+0x424], R44 ;  /* 0x0004242c01007387 */ /* 0x000fe80000100800 */
[----:B------:R1:W-:Y:S01]  /*19620*/  LDGSTS.E [R5+0x6000], [R8.64], P0 ;  /* 0x0600000008057fae */ /* 0x0003e20008121844 */
[----:B------:R-:W-:-:S05]  /*19630*/  IMAD.X R49, R49, 0x1, R0, P2 ;  /* 0x0000000131317824 */ /* 0x000fca00010e0600 */
[----:B------:R1:W-:Y:S01]  /*19640*/  STL [R1+0x420], R49 ;  /* 0x0004203101007387 */ /* 0x0003e20000100800 */
[----:B------:R-:W-:-:S03]  /*19650*/  IMAD.X R41, R41, 0x1, R0, P3 ;  /* 0x0000000129297824 */ /* 0x000fc600018e0600 */
[----:B------:R-:W-:Y:S01]  /*19660*/  STL [R1+0x45c], R16 ;  /* 0x00045c1001007387 */ /* 0x000fe20000100800 */
[----:B-1----:R-:W-:Y:S01]  /*19670*/  MOV R8, R44 ;  /* 0x0000002c00087202 */ /* 0x002fe20000000f00 */
[----:B------:R-:W-:Y:S02]  /*19680*/  IMAD.MOV.U32 R9, RZ, RZ, R49 ;  /* 0x000000ffff097224 */ /* 0x000fe400078e0031 */
[----:B------:R1:W-:Y:S04]  /*19690*/  STL [R1+0x458], R41 ;  /* 0x0004582901007387 */ /* 0x0003e80000100800 */
[----:B------:R-:W4:Y:S04]  /*196a0*/  LDL.LU R49, [R1+0x750] ;  /* 0x0007500001317983 */ /* 0x000f280000300800 */
[----:B------:R-:W4:Y:S04]  /*196b0*/  LDL.LU R44, [R1+0x754] ;  /* 0x00075400012c7983 */ /* 0x000f280000300800 */
[----:B------:R1:W-:Y:S02]  /*196c0*/  LDGSTS.E [R5+0x6200], [R8.64], P0 ;  /* 0x0620000008057fae */ /* 0x0003e40008121844 */
[----:B-1----:R-:W-:-:S02]  /*196d0*/  IMAD.MOV.U32 R9, RZ, RZ, R41 ;  /* 0x000000ffff097224 */ /* 0x002fc400078e0029 */
[----:B------:R-:W-:Y:S01]  /*196e0*/  IMAD.MOV.U32 R8, RZ, RZ, R16 ;  /* 0x000000ffff087224 */ /* 0x000fe200078e0010 */
[----:B------:R-:W4:Y:S04]  /*196f0*/  LDL.LU R41, [R1+0x778] ;  /* 0x0007780001297983 */ /* 0x000f280000300800 */
[----:B------:R-:W4:Y:S01]  /*19700*/  LDL.LU R16, [R1+0x77c] ;  /* 0x00077c0001107983 */ /* 0x000f220000300800 */
[----:B------:R-:W-:-:S04]  /*19710*/  ISETP.GT.AND P1, PT, R4, 0x1c, PT ;  /* 0x0000001c0400780c */ /* 0x000fc80003f24270 */
[----:B------:R-:W-:-:S04]  /*19720*/  SEL R3, RZ, 0x4, !P1 ;  /* 0x00000004ff037807 */ /* 0x000fc80004800000 */
[----:B------:R-:W-:Y:S02]  /*19730*/  SEL R3, R3, RZ, !P5 ;  /* 0x000000ff03037207 */ /* 0x000fe40006800000 */
[----:B------:R-:W-:Y:S02]  /*19740*/  ISETP.GT.AND P0, PT, R4, 0x20, PT ;  /* 0x000000200400780c */ /* 0x000fe40003f04270 */
[----:B------:R-:W-:Y:S02]  /*19750*/  ISETP.NE.U32.AND P1, PT, R3, RZ, PT ;  /* 0x000000ff0300720c */ /* 0x000fe40003f25070 */
[----:B------:R-:W-:Y:S02]  /*19760*/  SEL R3, RZ, 0x4, !P0 ;  /* 0x00000004ff037807 */ /* 0x000fe40004000000 */
[----:B------:R-:W-:Y:S02]  /*19770*/  IADD3 R147, P2, R147, R48, RZ ;  /* 0x0000003093937210 */ /* 0x000fe40007f5e0ff */
[----:B------:R-:W-:-:S02]  /*19780*/  SEL R3, R3, RZ, !P5 ;  /* 0x000000ff03037207 */ /* 0x000fc40006800000 */
[----:B------:R-:W-:Y:S02]  /*19790*/  IADD3 R13, P3, R13, R48, RZ ;  /* 0x000000300d0d7210 */ /* 0x000fe40007f7e0ff */
[----:B------:R-:W-:-:S03]  /*197a0*/  ISETP.NE.U32.AND P0, PT, R3, RZ, PT ;  /* 0x000000ff0300720c */ /* 0x000fc60003f05070 */
[----:B------:R1:W-:Y:S04]  /*197b0*/  LDGSTS.E [R5+0x7000], [R8.64], P1 ;  /* 0x0700000008057fae */ /* 0x0003e80008921844 */
[----:B------:R-:W-:Y:S01]  /*197c0*/  STL [R1+0x464], R147 ;  /* 0x0004649301007387 */ /* 0x000fe20000100800 */
[----:B-1----:R-:W-:Y:S01]  /*197d0*/  MOV R8, R147 ;  /* 0x0000009300087202 */ /* 0x002fe20000000f00 */
[----:B---3--:R-:W-:-:S04]  /*197e0*/  IMAD.X R148, R148, 0x1, R0, P2 ;  /* 0x0000000194947824 */ /* 0x008fc800010e0600 */
[----:B------:R-:W-:Y:S01]  /*197f0*/  IMAD.MOV.U32 R9, RZ, RZ, R148 ;  /* 0x000000ffff097224 */ /* 0x000fe200078e0094 */
[----:B------:R-:W-:Y:S01]  /*19800*/  STL [R1+0x460], R148 ;  /* 0x0004609401007387 */ /* 0x000fe20000100800 */
[----:B--2---:R-:W-:-:S03]  /*19810*/  IMAD.X R145, R145, 0x1, R0, P3 ;  /* 0x0000000191917824 */ /* 0x004fc600018e0600 */
[----:B------:R1:W-:Y:S01]  /*19820*/  LDGSTS.E [R5+0x7200], [R8.64], P1 ;  /* 0x0720000008057fae */ /* 0x0003e20008921844 */
[----:B-----5:R-:W-:-:S03]  /*19830*/  IADD3 R144, P2, R144, R48, RZ ;  /* 0x0000003090907210 */ /* 0x020fc60007f5e0ff */
[----:B------:R-:W-:Y:S01]  /*19840*/  STL [R1+0x49c], R13 ;  /* 0x00049c0d01007387 */ /* 0x000fe20000100800 */
[----:B-1----:R-:W-:-:S03]  /*19850*/  IMAD.MOV.U32 R8, RZ, RZ, R13 ;  /* 0x000000ffff087224 */ /* 0x002fc600078e000d */
[----:B------:R1:W-:Y:S01]  /*19860*/  STL [R1+0x498], R145 ;  /* 0x0004989101007387 */ /* 0x0003e20000100800 */
[----:B------:R-:W-:Y:S02]  /*19870*/  IMAD.MOV.U32 R9, RZ, RZ, R145 ;  /* 0x000000ffff097224 */ /* 0x000fe400078e0091 */
[----:B----4-:R-:W-:Y:S01]  /*19880*/  IMAD.X R146, R146, 0x1, R0, P2 ;  /* 0x0000000192927824 */ /* 0x010fe200010e0600 */
[----:B------:R-:W-:Y:S02]  /*19890*/  ISETP.GT.AND P1, PT, R4, 0x24, PT ;  /* 0x000000240400780c */ /* 0x000fe40003f24270 */
[----:B------:R2:W-:Y:S04]  /*198a0*/  LDGSTS.E [R5+0x8000], [R8.64], P0 ;  /* 0x0800000008057fae */ /* 0x0005e80008121844 */
[----:B-1----:R-:W3:Y:S04]  /*198b0*/  LDL.LU R145, [R1+0x784] ;  /* 0x0007840001917983 */ /* 0x002ee80000300800 */
[----:B------:R-:W4:Y:S04]  /*198c0*/  LDL.LU R13, [R1+0x7fc] ;  /* 0x0007fc00010d7983 */ /* 0x000f280000300800 */
[----:B------:R-:W-:Y:S01]  /*198d0*/  STL [R1+0x720], R144 ;  /* 0x0007209001007387 */ /* 0x000fe20000100800 */
[----:B------:R-:W-:-:S03]  /*198e0*/  IADD3 R40, P3, R40, R48, RZ ;  /* 0x0000003028287210 */ /* 0x000fc60007f7e0ff */
[----:B------:R1:W-:Y:S01]  /*198f0*/  STL [R1+0x71c], R146 ;  /* 0x00071c9201007387 */ /* 0x0003e20000100800 */
[----:B--2---:R-:W-:Y:S01]  /*19900*/  IMAD.MOV.U32 R9, RZ, RZ, R146 ;  /* 0x000000ffff097224 */ /* 0x004fe200078e0092 */
[----:B------:R-:W-:Y:S02]  /*19910*/  SEL R3, RZ, 0x4, !P1 ;  /* 0x00000004ff037807 */ /* 0x000fe40004800000 */
[----:B------:R2:W-:Y:S01]  /*19920*/  STL [R1+0x74c], R40 ;  /* 0x00074c2801007387 */ /* 0x0005e20000100800 */
[----:B------:R-:W-:Y:S01]  /*19930*/  IMAD.X R53, R53, 0x1, R0, P3 ;  /* 0x0000000135357824 */ /* 0x000fe200018e0600 */
[----:B------:R-:W-:Y:S02]  /*19940*/  MOV R8, R144 ;  /* 0x0000009000087202 */ /* 0x000fe40000000f00 */
[----:B-1----:R-:W5:Y:S01]  /*19950*/  LDL.LU R146, [R1+0x780] ;  /* 0x0007800001927983 */ /* 0x002f620000300800 */
[----:B------:R-:W-:-:S03]  /*19960*/  SEL R3, R3, RZ, !P5 ;  /* 0x000000ff03037207 */ /* 0x000fc60006800000 */
[----:B------:R1:W-:Y:S01]  /*19970*/  STL [R1+0x748], R53 ;  /* 0x0007483501007387 */ /* 0x0003e20000100800 */
[----:B------:R-:W-:-:S03]  /*19980*/  ISETP.NE.U32.AND P1, PT, R3, RZ, PT ;  /* 0x000000ff0300720c */ /* 0x000fc60003f25070 */
[----:B------:R-:W5:Y:S04]  /*19990*/  LDL.LU R144, [R1+0x7f8] ;  /* 0x0007f80001907983 */ /* 0x000f680000300800 */
[----:B------:R1:W-:Y:S04]  /*199a0*/  LDGSTS.E [R5+0x8200], [R8.64], P0 ;  /* 0x0820000008057fae */ /* 0x0003e80008121844 */
[----:B------:R-:W5:Y:S01]  /*199b0*/  LDL.LU R147, [R1+0x804] ;  /* 0x0008040001937983 */ /* 0x000f620000300800 */
[----:B------:R-:W-:Y:S01]  /*199c0*/  IADD3 R44, P2, R44, R48, RZ ;  /* 0x000000302c2c7210 */ /* 0x000fe20007f5e0ff */
[----:B-1----:R-:W-:-:S02]  /*199d0*/  IMAD.MOV.U32 R8, RZ, RZ, R40 ;  /* 0x000000ffff087224 */ /* 0x002fc400078e0028 */
[----:B--2---:R-:W2:Y:S02]  /*199e0*/  LDL.LU R40, [R1+0x81c] ;  /* 0x00081c0001287983 */ /* 0x004ea40000300800 */
[----:B------:R-:W-:Y:S02]  /*199f0*/  IMAD.X R49, R49, 0x1, R0, P2 ;  /* 0x0000000131317824 */ /* 0x000fe400010e0600 */
[----:B------:R1:W-:Y:S04]  /*19a00*/  STL [R1+0x754], R44 ;  /* 0x0007542c01007387 */ /* 0x0003e80000100800 */
[----:B------:R-:W-:Y:S01]  /*19a10*/  STL [R1+0x750], R49 ;  /* 0x0007503101007387 */ /* 0x000fe20000100800 */
[----:B------:R-:W-:-:S05]  /*19a20*/  IMAD.MOV.U32 R9, RZ, RZ, R53 ;  /* 0x000000ffff097224 */ /* 0x000fca00078e0035 */
[----:B------:R1:W-:Y:S01]  /*19a30*/  LDGSTS.E [R5+0x9000], [R8.64], P1 ;  /* 0x0900000008057fae */ /* 0x0003e20008921844 */
[----:B------:R-:W-:-:S05]  /*19a40*/  IADD3 R16, P3, R16, R48, RZ ;  /* 0x0000003010107210 */ /* 0x000fca0007f7e0ff */
[----:B------:R-:W-:Y:S01]  /*19a50*/  IMAD.X R41, R41, 0x1, R0, P3 ;  /* 0x0000000129297824 */ /* 0x000fe200018e0600 */
[----:B------:R1:W-:Y:S04]  /*19a60*/  STL [R1+0x77c], R16 ;  /* 0x00077c1001007387 */ /* 0x0003e80000100800 */
[----:B------:R-:W2:Y:S04]  /*19a70*/  LDL.LU R148, [R1+0x800] ;  /* 0x0008000001947983 */ /* 0x000ea80000300800 */
[----:B------:R1:W-:Y:S04]  /*19a80*/  STL [R1+0x778], R41 ;  /* 0x0007782901007387 */ /* 0x0003e80000100800 */
[----:B------:R-:W2:Y:S01]  /*19a90*/  LDL.LU R53, [R1+0x818] ;  /* 0x0008180001357983 */ /* 0x000ea20000300800 */
[----:B-1----:R-:W-:Y:S01]  /*19aa0*/  MOV R8, R44 ;  /* 0x0000002c00087202 */ /* 0x002fe20000000f00 */
[----:B------:R-:W-:-:S02]  /*19ab0*/  IMAD.MOV.U32 R9, RZ, RZ, R49 ;  /* 0x000000ffff097224 */ /* 0x000fc400078e0031 */
[----:B------:R-:W2:Y:S04]  /*19ac0*/  LDL.LU R44, [R1+0x820] ;  /* 0x00082000012c7983 */ /* 0x000ea80000300800 */
[----:B------:R1:W-:Y:S02]  /*19ad0*/  LDGSTS.E [R5+0x9200], [R8.64], P1 ;  /* 0x0920000008057fae */ /* 0x0003e40008921844 */
[----:B-1----:R-:W-:Y:S02]  /*19ae0*/  IMAD.MOV.U32 R8, RZ, RZ, R16 ;  /* 0x000000ffff087224 */ /* 0x002fe400078e0010 */
[----:B------:R-:W2:Y:S01]  /*19af0*/  LDL.LU R16, [R1+0x824] ;  /* 0x0008240001107983 */ /* 0x000ea20000300800 */
[----:B------:R-:W-:-:S03]  /*19b00*/  IMAD.MOV.U32 R9, RZ, RZ, R41 ;  /* 0x000000ffff097224 */ /* 0x000fc600078e0029 */
[----:B------:R-:W2:Y:S04]  /*19b10*/  LDL.LU R49, [R1+0x838] ;  /* 0x0008380001317983 */ /* 0x000ea80000300800 */
[----:B------:R-:W2:Y:S01]  /*19b20*/  LDL.LU R41, [R1+0x83c] ;  /* 0x00083c0001297983 */ /* 0x000ea20000300800 */
[----:B------:R-:W-:-:S04]  /*19b30*/  ISETP.GT.AND P0, PT, R4, 0x28, PT ;  /* 0x000000280400780c */ /* 0x000fc80003f04270 */
[----:B------:R-:W-:-:S04]  /*19b40*/  SEL R3, RZ, 0x4, !P0 ;  /* 0x00000004ff037807 */ /* 0x000fc80004000000 */
[----:B------:R-:W-:Y:S02]  /*19b50*/  SEL R3, R3, RZ, !P5 ;  /* 0x000000ff03037207 */ /* 0x000fe40006800000 */
[----:B------:R-:W-:Y:S02]  /*19b60*/  ISETP.GT.AND P1, PT, R4, 0x2c, PT ;  /* 0x0000002c0400780c */ /* 0x000fe40003f24270 */
[----:B------:R-:W-:Y:S02]  /*19b70*/  ISETP.NE.U32.AND P0, PT, R3, RZ, PT ;  /* 0x000000ff0300720c */ /* 0x000fe40003f05070 */
[----:B------:R-:W-:-:S04]  /*19b80*/  SEL R3, RZ, 0x4, !P1 ;  /* 0x00000004ff037807 */ /* 0x000fc80004800000 */
[----:B------:R-:W-:-:S04]  /*19b90*/  SEL R3, R3, RZ, !P5 ;  /* 0x000000ff03037207 */ /* 0x000fc80006800000 */
[----:B------:R-:W-:-:S03]  /*19ba0*/  ISETP.NE.U32.AND P1, PT, R3, RZ, PT ;  /* 0x000000ff0300720c */ /* 0x000fc60003f25070 */
[----:B------:R1:W-:Y:S01]  /*19bb0*/  LDGSTS.E [R5+0xa000], [R8.64], P0 ;  /* 0x0a00000008057fae */ /* 0x0003e20008121844 */
[-C--:B---3--:R-:W-:Y:S02]  /*19bc0*/  IADD3 R145, P2, R145, R48.reuse, RZ ;  /* 0x0000003091917210 */ /* 0x088fe40007f5e0ff */
[----:B----4-:R-:W-:Y:S02]  /*19bd0*/  IADD3 R13, P3, R13, R48, RZ ;  /* 0x000000300d0d7210 */ /* 0x010fe40007f7e0ff */
[----:B-1----:R-:W-:Y:S01]  /*19be0*/  MOV R8, R145 ;  /* 0x0000009100087202 */ /* 0x002fe20000000f00 */
[----:B------:R-:W-:Y:S01]  /*19bf0*/  STL [R1+0x784], R145 ;  /* 0x0007849101007387 */ /* 0x000fe20000100800 */
[----:B-----5:R-:W-:-:S04]  /*19c00*/  IMAD.X R146, R146, 0x1, R0, P2 ;  /* 0x0000000192927824 */ /* 0x020fc800010e0600 */
[----:B------:R-:W-:Y:S02]  /*19c10*/  IMAD.MOV.U32 R9, RZ, RZ, R146 ;  /* 0x000000ffff097224 */ /* 0x000fe400078e0092 */
[----:B------:R-:W-:-:S03]  /*19c20*/  IMAD.X R144, R144, 0x1, R0, P3 ;  /* 0x0000000190907824 */ /* 0x000fc600018e0600 */
[----:B------:R1:W-:Y:S01]  /*19c30*/  LDGSTS.E [R5+0xa200], [R8.64], P0 ;  /* 0x0a20000008057fae */ /* 0x0003e20008121844 */
[----:B------:R-:W-:-:S03]  /*19c40*/  IADD3 R147, P2, R147, R48, RZ ;  /* 0x0000003093937210 */ /* 0x000fc60007f5e0ff */
[----:B------:R3:W-:Y:S01]  /*19c50*/  STL [R1+0x780], R146 ;  /* 0x0007809201007387 */ /* 0x0007e20000100800 */
[----:B-1----:R-:W-:Y:S02]  /*19c60*/  IMAD.MOV.U32 R8, RZ, RZ, R13 ;  /* 0x000000ffff087224 */ /* 0x002fe400078e000d */
[----:B------:R-:W-:Y:S01]  /*19c70*/  IMAD.MOV.U32 R9, RZ, RZ, R144 ;  /* 0x000000ffff097224 */ /* 0x000fe200078e0090 */
[----:B------:R-:W-:Y:S01]  /*19c80*/  STL [R1+0x7fc], R13 ;  /* 0x0007fc0d01007387 */ /* 0x000fe20000100800 */
[----:B--2---:R-:W-:-:S03]  /*19c90*/  IADD3 R40, P3, R40, R48, RZ ;  /* 0x0000003028287210 */ /* 0x004fc60007f7e0ff */
[----:B------:R1:W-:Y:S01]  /*19ca0*/  STL [R1+0x7f8], R144 ;  /* 0x0007f89001007387 */ /* 0x0003e20000100800 */
[----:B------:R-:W-:-:S03]  /*19cb0*/  ISETP.GT.AND P0, PT, R4, 0x30, PT ;  /* 0x000000300400780c */ /* 0x000fc60003f04270 */
[----:B---3--:R-:W2:Y:S01]  /*19cc0*/  LDL.LU R146, [R1+0x840] ;  /* 0x0008400001927983 */ /* 0x008ea20000300800 */
[----:B------:R-:W-:-:S03]  /*19cd0*/  SEL R3, RZ, 0x4, !P0 ;  /* 0x00000004ff037807 */ /* 0x000fc60004000000 */
[----:B------:R-:W3:Y:S04]  /*19ce0*/  LDL.LU R145, [R1+0x844] ;  /* 0x0008440001917983 */ /* 0x000ee80000300800 */
[----:B------:R4:W-:Y:S04]  /*19cf0*/  LDGSTS.E [R5+0xb000], [R8.64], P1 ;  /* 0x0b00000008057fae */ /* 0x0009e80008921844 */
[----:B-1----:R-:W5:Y:S04]  /*19d00*/  LDL.LU R144, [R1+0x858] ;  /* 0x0008580001907983 */ /* 0x002f680000300800 */
[----:B------:R-:W5:Y:S01]  /*19d10*/  LDL.LU R13, [R1+0x85c] ;  /* 0x00085c00010d7983 */ /* 0x000f620000300800 */
[----:B----4-:R-:W-:Y:S01]  /*19d20*/  MOV R8, R147 ;  /* 0x0000009300087202 */ /* 0x010fe20000000f00 */
[----:B------:R-:W-:-:S02]  /*19d30*/  IMAD.X R148, R148, 0x1, R0, P2 ;  /* 0x0000000194947824 */ /* 0x000fc400010e0600 */
[----:B------:R-:W-:Y:S02]  /*19d40*/  STL [R1+0x804], R147 ;  /* 0x0008049301007387 */ /* 0x000fe40000100800 */
[----:B------:R-:W-:Y:S02]  /*19d50*/  IMAD.MOV.U32 R9, RZ, RZ, R148 ;  /* 0x000000ffff097224 */ /* 0x000fe400078e0094 */
[----:B------:R-:W-:Y:S01]  /*19d60*/  STL [R1+0x800], R148 ;  /* 0x0008009401007387 */ /* 0x000fe20000100800 */
[----:B------:R-:W-:-:S03]  /*19d70*/  IMAD.X R53, R53, 0x1, R0, P3 ;  /* 0x0000000135357824 */ /* 0x000fc600018e0600 */
[----:B------:R-:W-:Y:S01]  /*19d80*/  STL [R1+0x81c], R40 ;  /* 0x00081c2801007387 */ /* 0x000fe20000100800 */
[----:B------:R-:W-:-:S03]  /*19d90*/  SEL R3, R3, RZ, !P5 ;  /* 0x000000ff03037207 */ /* 0x000fc60006800000 */
[----:B------:R1:W-:Y:S04]  /*19da0*/  LDGSTS.E [R5+0xb200], [R8.64], P1 ;  /* 0x0b20000008057fae */ /* 0x0003e80008921844 */
[----:B------:R4:W-:Y:S01]  /*19db0*/  STL [R1+0x818], R53 ;  /* 0x0008183501007387 */ /* 0x0009e20000100800 */
[----:B------:R-:W-:Y:S01]  /*19dc0*/  ISETP.NE.U32.AND P0, PT, R3, RZ, PT ;  /* 0x000000ff0300720c */ /* 0x000fe20003f05070 */
[----:B-1----:R-:W-:Y:S02]  /*19dd0*/  IMAD.MOV.U32 R9, RZ, RZ, R53 ;  /* 0x000000ffff097224 */ /* 0x002fe400078e0035 */
[----:B------:R-:W-:Y:S01]  /*19de0*/  IMAD.MOV.U32 R8, RZ, RZ, R40 ;  /* 0x000000ffff087224 */ /* 0x000fe200078e0028 */
[----:B----4-:R-:W5:Y:S04]  /*19df0*/  LDL.LU R53, [R1+0x860] ;  /* 0x0008600001357983 */ /* 0x010f680000300800 */
[----:B------:R-:W5:Y:S01]  /*19e00*/  LDL.LU R40, [R1+0x864] ;  /* 0x0008640001287983 */ /* 0x000f620000300800 */
[----:B------:R-:W-:-:S04]  /*19e10*/  IADD3 R16, P2, R16, R48, RZ ;  /* 0x0000003010107210 */ /* 0x000fc80007f5e0ff */
[----:B------:R1:W-:Y:S01]  /*19e20*/  LDGSTS.E [R5+0xc000], [R8.64], P0 ;  /* 0x0c00000008057fae */ /* 0x0003e20008121844 */
[----:B------:R-:W-:Y:S01]  /*19e30*/  IADD3 R41, P3, R41, R48, RZ ;  /* 0x0000003029297210 */ /* 0x000fe20007f7e0ff */
[--C-:B------:R-:W-:Y:S02]  /*19e40*/  IMAD.X R44, R44, 0x1, R0.reuse, P2 ;  /* 0x000000012c2c7824 */ /* 0x100fe400010e0600 */
[----:B------:R-:W-:Y:S02]  /*19e50*/  STL [R1+0x824], R16 ;  /* 0x0008241001007387 */ /* 0x000fe40000100800 */
[----:B------:R-:W-:Y:S02]  /*19e60*/  IMAD.X R49, R49, 0x1, R0, P3 ;  /* 0x0000000131317824 */ /* 0x000fe400018e0600 */
[----:B------:R1:W-:Y:S02]  /*19e70*/  STL [R1+0x820], R44 ;  /* 0x0008202c01007387 */ /* 0x0003e40000100800 */
[----:B-1----:R-:W-:Y:S01]  /*19e80*/  MOV R8, R16 ;  /* 0x0000001000087202 */ /* 0x002fe20000000f00 */
[----:B------:R-:W-:Y:S01]  /*19e90*/  IMAD.MOV.U32 R9, RZ, RZ, R44 ;  /* 0x000000ffff097224 */ /* 0x000fe200078e002c */
[----:B------:R-:W-:Y:S04]  /*19ea0*/  STL [R1+0x83c], R41 ;  /* 0x00083c2901007387 */ /* 0x000fe80000100800 */
[----:B------:R-:W5:Y:S04]  /*19eb0*/  LDL.LU R44, [R1+0x87c] ;  /* 0x00087c00012c7983 */ /* 0x000f680000300800 */
[----:B------:R1:W-:Y:S04]  /*19ec0*/  STL [R1+0x838], R49 ;  /* 0x0008383101007387 */ /* 0x0003e80000100800 */
[----:B------:R-:W5:Y:S04]  /*19ed0*/  LDL.LU R16, [R1+0x884] ;  /* 0x0008840001107983 */ /* 0x000f680000300800 */
[----:B------:R1:W-:Y:S02]  /*19ee0*/  LDGSTS.E [R5+0xc200], [R8.64], P0 ;  /* 0x0c20000008057fae */ /* 0x0003e40008121844 */
[----:B-1----:R-:W-:-:S02]  /*19ef0*/  IMAD.MOV.U32 R9, RZ, RZ, R49 ;  /* 0x000000ffff097224 */ /* 0x002fc400078e0031 */
[----:B------:R-:W5:Y:S01]  /*19f00*/  LDL.LU R49, [R1+0x878] ;  /* 0x0008780001317983 */ /* 0x000f620000300800 */
[----:B------:R-:W-:-:S03]  /*19f10*/  IMAD.MOV.U32 R8, RZ, RZ, R41 ;  /* 0x000000ffff087224 */ /* 0x000fc600078e0029 */
[----:B------:R-:W5:Y:S01]  /*19f20*/  LDL.LU R41, [R1+0x880] ;  /* 0x0008800001297983 */ /* 0x000f620000300800 */
        /* <DEDUP_REMOVED lines=9> */
[----:B---3--:R-:W-:-:S05]  /*19fc0*/  IADD3 R145, P2, R145, R48, RZ ;  /* 0x0000003091917210 */ /* 0x008fca0007f5e0ff */
[----:B--2---:R-:W-:Y:S01]  /*19fd0*/  IMAD.X R146, R146, 0x1, R0, P2 ;  /* 0x0000000192927824 */ /* 0x004fe200010e0600 */
[----:B-1----:R-:W-:Y:S02]  /*19fe0*/  MOV R8, R145 ;  /* 0x0000009100087202 */ /* 0x002fe40000000f00 */
[----:B-----5:R-:W-:Y:S01]  /*19ff0*/  IADD3 R13, P3, R13, R48, RZ ;  /* 0x000000300d0d7210 */ /* 0x020fe20007f7e0ff */
[----:B------:R-:W-:Y:S01]  /*1a000*/  IMAD.MOV.U32 R9, RZ, RZ, R146 ;  /* 0x000000ffff097224 */ /* 0x000fe200078e0092 */
[----:B------:R1:W-:Y:S03]  /*1a010*/  STL [R1+0x844], R145 ;  /* 0x0008449101007387 */ /* 0x0003e60000100800 */
[----:B------:R-:W-:Y:S01]  /*1a020*/  IMAD.X R144, R144, 0x1, R0, P3 ;  /* 0x0000000190907824 */ /* 0x000fe200018e0600 */
[----:B------:R-:W-:Y:S04]  /*1a030*/  STL [R1+0x840], R146 ;  /* 0x0008409201007387 */ /* 0x000fe80000100800 */
[----:B------:R2:W-:Y:S04]  /*1a040*/  STL [R1+0x85c], R13 ;  /* 0x00085c0d01007387 */ /* 0x0005e80000100800 */
[----:B------:R3:W-:Y:S04]  /*1a050*/  LDGSTS.E [R5+0xd200], [R8.64], P1 ;  /* 0x0d20000008057fae */ /* 0x0007e80008921844 */
[----:B------:R5:W-:Y:S04]  /*1a060*/  STL [R1+0x858], R144 ;  /* 0x0008589001007387 */ /* 0x000be80000100800 */
[----:B-1----:R-:W4:Y:S01]  /*1a070*/  LDL.LU R145, [R1+0x2c4] ;  /* 0x0002c40001917983 */ /* 0x002f220000300800 */
[----:B---3--:R-:W-:-:S02]  /*1a080*/  IMAD.MOV.U32 R8, RZ, RZ, R13 ;  /* 0x000000ffff087224 */ /* 0x008fc400078e000d */
[----:B------:R-:W-:Y:S01]  /*1a090*/  IMAD.MOV.U32 R9, RZ, RZ, R144 ;  /* 0x000000ffff097224 */ /* 0x000fe200078e0090 */
[----:B--2---:R-:W2:Y:S01]  /*1a0a0*/  LDL.LU R13, [R1+0x2c8] ;  /* 0x0002c800010d7983 */ /* 0x004ea20000300800 */
[----:B------:R-:W-:-:S03]  /*1a0b0*/  ISETP.GT.AND P1, PT, R4, 0x3c, PT ;  /* 0x0000003c0400780c */ /* 0x000fc60003f24270 */
[----:B------:R1:W-:Y:S01]  /*1a0c0*/  LDGSTS.E [R5+0xe000], [R8.64], P0 ;  /* 0x0e00000008057fae */ /* 0x0003e20008121844 */
[----:B-----5:R-:W-:-:S05]  /*1a0d0*/  IADD3 R40, P2, R40, R48, RZ ;  /* 0x0000003028287210 */ /* 0x020fca0007f5e0ff */
[----:B------:R-:W-:Y:S01]  /*1a0e0*/  IMAD.X R53, R53, 0x1, R0, P2 ;  /* 0x0000000135357824 */ /* 0x000fe200010e0600 */
[----:B------:R3:W-:Y:S01]  /*1a0f0*/  STL [R1+0x864], R40 ;  /* 0x0008642801007387 */ /* 0x0007e20000100800 */
[----:B-1----:R-:W-:-:S03]  /*1a100*/  IMAD.MOV.U32 R8, RZ, RZ, R40 ;  /* 0x000000ffff087224 */ /* 0x002fc600078e0028 */
[----:B------:R1:W-:Y:S01]  /*1a110*/  STL [R1+0x860], R53 ;  /* 0x0008603501007387 */ /* 0x0003e20000100800 */
[----:B------:R-:W-:-:S03]  /*1a120*/  MOV R9, R53 ;  /* 0x0000003500097202 */ /* 0x000fc60000000f00 */
[----:B------:R-:W5:Y:S01]  /*1a130*/  LDL.LU R146, [R1+0x2cc] ;  /* 0x0002cc0001927983 */ /* 0x000f620000300800 */
[----:B------:R-:W-:-:S03]  /*1a140*/  SEL R3, RZ, 0x4, !P1 ;  /* 0x00000004ff037807 */ /* 0x000fc60004800000 */
[----:B------:R-:W5:Y:S01]  /*1a150*/  LDL.LU R144, [R1+0x2d0] ;  /* 0x0002d00001907983 */ /* 0x000f620000300800 */
[----:B------:R-:W-:-:S03]  /*1a160*/  SEL R3, R3, RZ, !P5 ;  /* 0x000000ff03037207 */ /* 0x000fc60006800000 */
[----:B------:R-:W5:Y:S04]  /*1a170*/  LDL.LU R147, [R1+0x2f4] ;  /* 0x0002f40001937983 */ /* 0x000f680000300800 */
[----:B---3--:R-:W3:Y:S04]  /*1a180*/  LDL.LU R40, [R1+0x2f8] ;  /* 0x0002f80001287983 */ /* 0x008ee80000300800 */
[----:B------:R1:W-:Y:S01]  /*1a190*/  LDGSTS.E [R5+0xe200], [R8.64], P0 ;  /* 0x0e20000008057fae */ /* 0x0003e20008121844 */
[-C--:B------:R-:W-:Y:S02]  /*1a1a0*/  IADD3 R44, P0, R44, R48.reuse, RZ ;  /* 0x000000302c2c7210 */ /* 0x080fe40007f1e0ff */
[----:B------:R-:W-:-:S02]  /*1a1b0*/  IADD3 R16, P2, R16, R48, RZ ;  /* 0x0000003010107210 */ /* 0x000fc40007f5e0ff */
[----:B------:R-:W-:Y:S01]  /*1a1c0*/  ISETP.NE.U32.AND P1, PT, R3, RZ, PT ;  /* 0x000000ff0300720c */ /* 0x000fe20003f25070 */
[----:B------:R1:W-:Y:S01]  /*1a1d0*/  STL [R1+0x87c], R44 ;  /* 0x00087c2c01007387 */ /* 0x0003e20000100800 */
[--C-:B------:R-:W-:Y:S02]  /*1a1e0*/  IMAD.X R49, R49, 0x1, R0.reuse, P0 ;  /* 0x0000000131317824 */ /* 0x100fe400000e0600 */
[----:B------:R-:W-:-:S03]  /*1a1f0*/  IMAD.X R41, R41, 0x1, R0, P2 ;  /* 0x0000000129297824 */ /* 0x000fc600010e0600 */
[----:B------:R1:W-:Y:S02]  /*1a200*/  STL [R1+0x878], R49 ;  /* 0x0008783101007387 */ /* 0x0003e40000100800 */
[----:B-1----:R-:W-:Y:S02]  /*1a210*/  IMAD.MOV.U32 R8, RZ, RZ, R44 ;  /* 0x000000ffff087224 */ /* 0x002fe400078e002c */
[----:B------:R-:W-:Y:S01]  /*1a220*/  IMAD.MOV.U32 R9, RZ, RZ, R49 ;  /* 0x000000ffff097224 */ /* 0x000fe200078e0031 */
[----:B------:R-:W-:Y:S04]  /*1a230*/  STL [R1+0x884], R16 ;  /* 0x0008841001007387 */ /* 0x000fe80000100800 */
[----:B------:R1:W-:Y:S04]  /*1a240*/  STL [R1+0x880], R41 ;  /* 0x0008802901007387 */ /* 0x0003e80000100800 */
[----:B------:R-:W3:Y:S04]  /*1a250*/  LDL.LU R53, [R1+0x2fc] ;  /* 0x0002fc0001357983 */ /* 0x000ee80000300800 */
[----:B------:R-:W3:Y:S04]  /*1a260*/  LDL.LU R44, [R1+0x300] ;  /* 0x00030000012c7983 */ /* 0x000ee80000300800 */
[----:B------:R1:W-:Y:S04]  /*1a270*/  LDGSTS.E [R5+0xf000], [R8.64], P1 ;  /* 0x0f00000008057fae */ /* 0x0003e80008921844 */
[----:B------:R-:W3:Y:S01]  /*1a280*/  LDL.LU R49, [R1+0x324] ;  /* 0x0003240001317983 */ /* 0x000ee20000300800 */
[----:B-1----:R-:W-:-:S03]  /*1a290*/  MOV R9, R41 ;  /* 0x0000002900097202 */ /* 0x002fc60000000f00 */
[----:B------:R-:W3:Y:S01]  /*1a2a0*/  LDL.LU R41, [R1+0x328] ;  /* 0x0003280001297983 */ /* 0x000ee20000300800 */
[----:B------:R-:W-:Y:S01]  /*1a2b0*/  ISETP.GT.AND P0, PT, R4, 0x1, PT ;  /* 0x000000010400780c */ /* 0x000fe20003f04270 */
[----:B------:R-:W-:Y:S01]  /*1a2c0*/  IMAD.MOV.U32 R8, RZ, RZ, R16 ;  /* 0x000000ffff087224 */ /* 0x000fe200078e0010 */
[----:B------:R-:W-:Y:S02]  /*1a2d0*/  LOP3.LUT R17, R17, 0x7f, RZ, 0xc0, !PT ;  /* 0x0000007f11117812 */ /* 0x000fe400078ec0ff */
[----:B------:R-:W-:Y:S02]  /*1a2e0*/  SEL R3, RZ, 0x4, !P0 ;  /* 0x00000004ff037807 */ /* 0x000fe40004000000 */
[----:B------:R1:W-:Y:S02]  /*1a2f0*/  LDGSTS.E [R5+0xf200], [R8.64], P1 ;  /* 0x0f20000008057fae */ /* 0x0003e40008921844 */
[----:B------:R-:W-:Y:S01]  /*1a300*/  SEL R3, R3, RZ, !P5 ;  /* 0x000000ff03037207 */ /* 0x000fe20006800000 */
[----:B------:R-:W-:-:S03]  /*1a310*/  IMAD.SHL.U32 R17, R17, 0x4, RZ ;  /* 0x0000000411117824 */ /* 0x000fc600078e00ff */
[----:B------:R-:W-:Y:S02]  /*1a320*/  ISETP.NE.U32.AND P1, PT, R3, RZ, PT ;  /* 0x000000ff0300720c */ /* 0x000fe40003f25070 */
[----:B------:R-:W-:-:S05]  /*1a330*/  LOP3.LUT R148, R17, 0x20, RZ, 0x3c, !PT ;  /* 0x0000002011947812 */ /* 0x000fca00078e3cff */
[----:B------:R-:W-:Y:S01]  /*1a340*/  IMAD R3, R45, 0x10000, R148 ;  /* 0x000100002d037824 */ /* 0x000fe200078e0294 */
[----:B--2---:R-:W-:-:S05]  /*1a350*/  IADD3 R13, P0, R13, R48, RZ ;  /* 0x000000300d0d7210 */ /* 0x004fca0007f1e0ff */
[----:B----4-:R-:W-:Y:S01]  /*1a360*/  IMAD.X R145, R145, 0x1, R0, P0 ;  /* 0x0000000191917824 */ /* 0x010fe200000e0600 */
[----:B------:R-:W-:Y:S01]  /*1a370*/  STL [R1+0x2c8], R13 ;  /* 0x0002c80d01007387 */ /* 0x000fe20000100800 */
[----:B-1----:R-:W-:Y:S01]  /*1a380*/  IMAD.MOV.U32 R8, RZ, RZ, R13 ;  /* 0x000000ffff087224 */ /* 0x002fe200078e000d */
[----:B------:R-:W-:Y:S01]  /*1a390*/  ISETP.GT.AND P0, PT, R4, 0x5, PT ;  /* 0x000000050400780c */ /* 0x000fe20003f04270 */
[----:B------:R-:W-:Y:S01]  /*1a3a0*/  IMAD.MOV.U32 R9, RZ, RZ, R145 ;  /* 0x000000ffff097224 */ /* 0x000fe200078e0091 */
[----:B------:R1:W-:Y:S02]  /*1a3b0*/  STL [R1+0x2c4], R145 ;  /* 0x0002c49101007387 */ /* 0x0003e40000100800 */
[----:B------:R-:W-:Y:S02]  /*1a3c0*/  SEL R5, RZ, 0x4, !P0 ;  /* 0x00000004ff057807 */ /* 0x000fe40004000000 */
[----:B------:R2:W-:Y:S04]  /*1a3d0*/  LDGSTS.E [R3+0x400], [R8.64], P1 ;  /* 0x0040000008037fae */ /* 0x0005e80008921844 */
[----:B-1----:R-:W4:Y:S04]  /*1a3e0*/  LDL.LU R145, [R1+0x330] ;  /* 0x0003300001917983 */ /* 0x002f280000300800 */
[----:B------:R-:W4:Y:S01]  /*1a3f0*/  LDL.LU R13, [R1+0x368] ;  /* 0x00036800010d7983 */ /* 0x000f220000300800 */
[----:B-----5:R-:W-:-:S04]  /*1a400*/  IADD3 R144, P2, R144, R48, RZ ;  /* 0x0000003090907210 */ /* 0x020fc80007f5e0ff */
[----:B------:R-:W-:Y:S01]  /*1a410*/  IADD3.X R146, R146, R0, RZ, P2, !PT ;  /* 0x0000000092927210 */ /* 0x000fe200017fe4ff */
[----:B------:R-:W-:Y:S01]  /*1a420*/  STL [R1+0x2d0], R144 ;  /* 0x0002d09001007387 */ /* 0x000fe20000100800 */
[----:B---3--:R-:W-:-:S03]  /*1a430*/  IADD3 R40, P3, R40, R48, RZ ;  /* 0x0000003028287210 */ /* 0x008fc60007f7e0ff */
[----:B------:R1:W-:Y:S01]  /*1a440*/  STL [R1+0x2cc], R146 ;  /* 0x0002cc9201007387 */ /* 0x0003e20000100800 */
[----:B--2---:R-:W-:-:S03]  /*1a450*/  IMAD.MOV.U32 R9, RZ, RZ, R146 ;  /* 0x000000ffff097224 */ /* 0x004fc600078e0092 */
[----:B------:R2:W-:Y:S01]  /*1a460*/  STL [R1+0x2f8], R40 ;  /* 0x0002f82801007387 */ /* 0x0005e20000100800 */
[----:B------:R-:W-:Y:S01]  /*1a470*/  SEL R5, R5, RZ, !P5 ;  /* 0x000000ff05057207 */ /* 0x000fe20006800000 */
[----:B------:R-:W-:Y:S02]  /*1a480*/  IMAD.X R147, R147, 0x1, R0, P3 ;  /* 0x0000000193937824 */ /* 0x000fe400018e0600 */
[----:B-1----:R-:W3:Y:S01]  /*1a490*/  LDL.LU R146, [R1+0x32c] ;  /* 0x00032c0001927983 */ /* 0x002ee20000300800 */
[----:B------:R-:W-:Y:S01]  /*1a4a0*/  ISETP.NE.U32.AND P0, PT, R5, RZ, PT ;  /* 0x000000ff0500720c */ /* 0x000fe20003f05070 */
[----:B------:R-:W-:Y:S02]  /*1a4b0*/  IMAD.MOV.U32 R8, RZ, RZ, R144 ;  /* 0x000000ffff087224 */ /* 0x000fe400078e0090 */
[----:B------:R-:W-:Y:S04]  /*1a4c0*/  STL [R1+0x2f4], R147 ;  /* 0x0002f49301007387 */ /* 0x000fe80000100800 */
[----:B------:R-:W5:Y:S04]  /*1a4d0*/  LDL.LU R144, [R1+0x364] ;  /* 0x0003640001907983 */ /* 0x000f680000300800 */
[----:B------:R1:W-:Y:S04]  /*1a4e0*/  LDGSTS.E [R3+0x600], [R8.64], P1 ;  /* 0x0060000008037fae */ /* 0x0003e80008921844 */
[----:B------:R-:W5:Y:S01]  /*1a4f0*/  LDL.LU R148, [R1+0x370] ;  /* 0x0003700001947983 */ /* 0x000f620000300800 */
[----:B-1----:R-:W-:-:S02]  /*1a500*/  IMAD.MOV.U32 R8, RZ, RZ, R40 ;  /* 0x000000ffff087224 */ /* 0x002fc400078e0028 */
[----:B------:R-:W-:Y:S01]  /*1a510*/  IMAD.MOV.U32 R9, RZ, RZ, R147 ;  /* 0x000000ffff097224 */ /* 0x000fe200078e0093 */
[----:B--2---:R-:W2:Y:S04]  /*1a520*/  LDL.LU R40, [R1+0x3a8] ;  /* 0x0003a80001287983 */ /* 0x004ea80000300800 */
[----:B------:R1:W-:Y:S01]  /*1a530*/  LDGSTS.E [R3+0x1400], [R8.64], P0 ;  /* 0x0140000008037fae */ /* 0x0003e20008121844 */
[----:B------:R-:W-:-:S04]  /*1a540*/  IADD3 R44, P2, R44, R48, RZ ;  /* 0x000000302c2c7210 */ /* 0x000fc80007f5e0ff */
[----:B------:R-:W-:Y:S01]  /*1a550*/  IADD3.X R53, R53, R0, RZ, P2, !PT ;  /* 0x0000000035357210 */ /* 0x000fe200017fe4ff */
[----:B------:R1:W-:Y:S04]  /*1a560*/  STL [R1+0x300], R44 ;  /* 0x0003002c01007387 */ /* 0x0003e80000100800 */
[----:B------:R1:W-:Y:S02]  /*1a570*/  STL [R1+0x2fc], R53 ;  /* 0x0002fc3501007387 */ /* 0x0003e40000100800 */
[----:B-1----:R-:W-:Y:S01]  /*1a580*/  IMAD.MOV.U32 R8, RZ, RZ, R44 ;  /* 0x000000ffff087224 */ /* 0x002fe200078e002c */
[----:B------:R-:W-:Y:S01]  /*1a590*/  IADD3 R41, P3, R41, R48, RZ ;  /* 0x0000003029297210 */ /* 0x000fe20007f7e0ff */
[----:B------:R-:W-:-:S04]  /*1a5a0*/  IMAD.MOV.U32 R9, RZ, RZ, R53 ;  /* 0x000000ffff097224 */ /* 0x000fc800078e0035 */
[----:B------:R-:W-:Y:S01]  /*1a5b0*/  IMAD.X R49, R49, 0x1, R0, P3 ;  /* 0x0000000131317824 */ /* 0x000fe200018e0600 */
[----:B------:R1:W-:Y:S04]  /*1a5c0*/  STL [R1+0x328], R41 ;  /* 0x0003282901007387 */ /* 0x0003e80000100800 */
[----:B------:R-:W2:Y:S04]  /*1a5d0*/  LDL.LU R149, [R1+0x36c] ;  /* 0x00036c0001957983 */ /* 0x000ea80000300800 */
[----:B------:R1:W-:Y:S04]  /*1a5e0*/  STL [R1+0x324], R49 ;  /* 0x0003243101007387 */ /* 0x0003e80000100800 */
[----:B------:R-:W2:Y:S04]  /*1a5f0*/  LDL.LU R44, [R1+0x3a4] ;  /* 0x0003a400012c7983 */ /* 0x000ea80000300800 */
[----:B------:R1:W-:Y:S04]  /*1a600*/  LDGSTS.E [R3+0x1600], [R8.64], P0 ;  /* 0x0160000008037fae */ /* 0x0003e80008121844 */
[----:B------:R-:W2:Y:S01]  /*1a610*/  LDL.LU R53, [R1+0x3ac] ;  /* 0x0003ac0001357983 */ /* 0x000ea20000300800 */
[----:B-1----:R-:W-:-:S03]  /*1a620*/  IMAD.MOV.U32 R8, RZ, RZ, R41 ;  /* 0x000000ffff087224 */ /* 0x002fc600078e0029 */
[----:B------:R-:W2:Y:S01]  /*1a630*/  LDL.LU R41, [R1+0x3b0] ;  /* 0x0003b00001297983 */ /* 0x000ea20000300800 */
[----:B------:R-:W-:-:S03]  /*1a640*/  IMAD.MOV.U32 R9, RZ, RZ, R49 ;  /* 0x000000ffff097224 */ /* 0x000fc600078e0031 */
[----:B------:R-:W2:Y:S04]  /*1a650*/  LDL.LU R147, [R1+0x3e8] ;  /* 0x0003e80001937983 */ /* 0x000ea80000300800 */
[----:B------:R-:W2:Y:S01]  /*1a660*/  LDL.LU R49, [R1+0x3ec] ;  /* 0x0003ec0001317983 */ /* 0x000ea20000300800 */
        /* <DEDUP_REMOVED lines=9> */
[-C--:B----4-:R-:W-:Y:S02]  /*1a700*/  IADD3 R145, P2, R145, R48.reuse, RZ ;  /* 0x0000003091917210 */ /* 0x090fe40007f5e0ff */
[----:B------:R-:W-:-:S03]  /*1a710*/  IADD3 R13, P3, R13, R48, RZ ;  /* 0x000000300d0d7210 */ /* 0x000fc60007f7e0ff */
[----:B-1----:R-:W-:Y:S01]  /*1a720*/  IMAD.MOV.U32 R8, RZ, RZ, R145 ;  /* 0x000000ffff087224 */ /* 0x002fe200078e0091 */
[----:B------:R-:W-:Y:S01]  /*1a730*/  STL [R1+0x330], R145 ;  /* 0x0003309101007387 */ /* 0x000fe20000100800 */
[----:B---3--:R-:W-:-:S05]  /*1a740*/  IADD3.X R146, R146, R0, RZ, P2, !PT ;  /* 0x0000000092927210 */ /* 0x008fca00017fe4ff */
[----:B------:R-:W-:Y:S02]  /*1a750*/  IMAD.MOV.U32 R9, RZ, RZ, R146 ;  /* 0x000000ffff097224 */ /* 0x000fe400078e0092 */
[----:B-----5:R-:W-:Y:S01]  /*1a760*/  IMAD.X R144, R144, 0x1, R0, P3 ;  /* 0x0000000190907824 */ /* 0x020fe200018e0600 */
[----:B------:R1:W-:Y:S04]  /*1a770*/  STL [R1+0x32c], R146 ;  /* 0x00032c9201007387 */ /* 0x0003e80000100800 */
[----:B------:R3:W-:Y:S01]  /*1a780*/  LDGSTS.E [R3+0x2600], [R8.64], P1 ;  /* 0x0260000008037fae */ /* 0x0007e20008921844 */
[----:B------:R-:W-:-:S03]  /*1a790*/  ISETP.GT.AND P1, PT, R4, 0x11, PT ;  /* 0x000000110400780c */ /* 0x000fc60003f24270 */
[----:B------:R-:W-:Y:S01]  /*1a7a0*/  STL [R1+0x368], R13 ;  /* 0x0003680d01007387 */ /* 0x000fe20000100800 */
[----:B------:R-:W-:-:S03]  /*1a7b0*/  SEL R5, RZ, 0x4, !P1 ;  /* 0x00000004ff057807 */ /* 0x000fc60004800000 */
[----:B------:R4:W-:Y:S01]  /*1a7c0*/  STL [R1+0x364], R144 ;  /* 0x0003649001007387 */ /* 0x0009e20000100800 */
[----:B------:R-:W-:-:S03]  /*1a7d0*/  IADD3 R148, P2, R148, R48, RZ ;  /* 0x0000003094947210 */ /* 0x000fc60007f5e0ff */
[----:B-1----:R-:W5:Y:S01]  /*1a7e0*/  LDL.LU R146, [R1+0x3f0] ;  /* 0x0003f00001927983 */ /* 0x002f620000300800 */
[----:B---3--:R-:W-:-:S03]  /*1a7f0*/  IMAD.MOV.U32 R9, RZ, RZ, R144 ;  /* 0x000000ffff097224 */ /* 0x008fc600078e0090 */
[----:B------:R-:W3:Y:S01]  /*1a800*/  LDL.LU R145, [R1+0x3f4] ;  /* 0x0003f40001917983 */ /* 0x000ee20000300800 */
[----:B------:R-:W-:Y:S01]  /*1a810*/  IMAD.MOV.U32 R8, RZ, RZ, R13 ;  /* 0x000000ffff087224 */ /* 0x000fe200078e000d */
[----:B------:R-:W-:Y:S02]  /*1a820*/  SEL R5, R5, RZ, !P5 ;  /* 0x000000ff05057207 */ /* 0x000fe40006800000 */
[----:B----4-:R-:W4:Y:S01]  /*1a830*/  LDL.LU R144, [R1+0x428] ;  /* 0x0004280001907983 */ /* 0x010f220000300800 */
[----:B--2---:R-:W-:-:S03]  /*1a840*/  IADD3 R40, P3, R40, R48, RZ ;  /* 0x0000003028287210 */ /* 0x004fc60007f7e0ff */
[----:B------:R-:W2:Y:S01]  /*1a850*/  LDL.LU R13, [R1+0x42c] ;  /* 0x00042c00010d7983 */ /* 0x000ea20000300800 */
[----:B------:R-:W-:-:S03]  /*1a860*/  ISETP.NE.U32.AND P1, PT, R5, RZ, PT ;  /* 0x000000ff0500720c */ /* 0x000fc60003f25070 */
[----:B------:R1:W-:Y:S04]  /*1a870*/  LDGSTS.E [R3+0x3400], [R8.64], P0 ;  /* 0x0340000008037fae */ /* 0x0003e80008121844 */
[----:B------:R-:W-:Y:S01]  /*1a880*/  STL [R1+0x370], R148 ;  /* 0x0003709401007387 */ /* 0x000fe20000100800 */
[----:B-1----:R-:W-:Y:S01]  /*1a890*/  IMAD.MOV.U32 R8, RZ, RZ, R148 ;  /* 0x000000ffff087224 */ /* 0x002fe200078e0094 */
[----:B------:R-:W-:-:S05]  /*1a8a0*/  IADD3.X R149, R149, R0, RZ, P2, !PT ;  /* 0x0000000095957210 */ /* 0x000fca00017fe4ff */
[----:B------:R-:W-:Y:S02]  /*1a8b0*/  IMAD.MOV.U32 R9, RZ, RZ, R149 ;  /* 0x000000ffff097224 */ /* 0x000fe400078e0095 */
[----:B------:R-:W-:Y:S01]  /*1a8c0*/  IMAD.X R44, R44, 0x1, R0, P3 ;  /* 0x000000012c2c7824 */ /* 0x000fe200018e0600 */
[----:B------:R-:W-:Y:S04]  /*1a8d0*/  STL [R1+0x36c], R149 ;  /* 0x00036c9501007387 */ /* 0x000fe80000100800 */
[----:B------:R1:W-:Y:S04]  /*1a8e0*/  LDGSTS.E [R3+0x3600], [R8.64], P0 ;  /* 0x0360000008037fae */ /* 0x0003e80008121844 */
[----:B------:R-:W-:Y:S04]  /*1a8f0*/  STL [R1+0x3a8], R40 ;  /* 0x0003a82801007387 */ /* 0x000fe80000100800 */
[----:B------:R1:W-:Y:S01]  /*1a900*/  STL [R1+0x3a4], R44 ;  /* 0x0003a42c01007387 */ /* 0x0003e20000100800 */
[----:B------:R-:W-:Y:S01]  /*1a910*/  IADD3 R41, P2, R41, R48, RZ ;  /* 0x0000003029297210 */ /* 0x000fe20007f5e0ff */
[----:B-1----:R-:W-:-:S02]  /*1a920*/  IMAD.MOV.U32 R8, RZ, RZ, R40 ;  /* 0x000000ffff087224 */ /* 0x002fc400078e0028 */
[----:B------:R-:W-:Y:S01]  /*1a930*/  IMAD.MOV.U32 R9, RZ, RZ, R44 ;  /* 0x000000ffff097224 */ /* 0x000fe200078e002c */
[----:B------:R-:W-:Y:S01]  /*1a940*/  IADD3.X R53, R53, R0, RZ, P2, !PT ;  /* 0x0000000035357210 */ /* 0x000fe200017fe4ff */
[----:B------:R-:W4:Y:S01]  /*1a950*/  LDL.LU R44, [R1+0x434] ;  /* 0x00043400012c7983 */ /* 0x000f220000300800 */
[----:B------:R-:W-:-:S03]  /*1a960*/  IADD3 R49, P3, R49, R48, RZ ;  /* 0x0000003031317210 */ /* 0x000fc60007f7e0ff */
[----:B------:R-:W4:Y:S02]  /*1a970*/  LDL.LU R40, [R1+0x46c] ;  /* 0x00046c0001287983 */ /* 0x000f240000300800 */
[----:B------:R-:W-:Y:S02]  /*1a980*/  IMAD.X R147, R147, 0x1, R0, P3 ;  /* 0x0000000193937824 */ /* 0x000fe400018e0600 */
[----:B------:R-:W-:Y:S04]  /*1a990*/  STL [R1+0x3b0], R41 ;  /* 0x0003b02901007387 */ /* 0x000fe80000100800 */
[----:B------:R1:W-:Y:S04]  /*1a9a0*/  LDGSTS.E [R3+0x4400], [R8.64], P1 ;  /* 0x0440000008037fae */ /* 0x0003e80008921844 */
[----:B------:R1:W-:Y:S04]  /*1a9b0*/  STL [R1+0x3ac], R53 ;  /* 0x0003ac3501007387 */ /* 0x0003e80000100800 */
[----:B------:R1:W-:Y:S02]  /*1a9c0*/  STL [R1+0x3ec], R49 ;  /* 0x0003ec3101007387 */ /* 0x0003e40000100800 */
[----:B-1----:R-:W-:-:S02]  /*1a9d0*/  IMAD.MOV.U32 R9, RZ, RZ, R53 ;  /* 0x000000ffff097224 */ /* 0x002fc400078e0035 */
[----:B------:R-:W4:Y:S01]  /*1a9e0*/  LDL.LU R53, [R1+0x430] ;  /* 0x0004300001357983 */ /* 0x000f220000300800 */
[----:B------:R-:W-:-:S03]  /*1a9f0*/  IMAD.MOV.U32 R8, RZ, RZ, R41 ;  /* 0x000000ffff087224 */ /* 0x000fc600078e0029 */
[----:B------:R-:W-:Y:S04]  /*1aa00*/  STL [R1+0x3e8], R147 ;  /* 0x0003e89301007387 */ /* 0x000fe80000100800 */
[----:B------:R-:W4:Y:S01]  /*1aa10*/  LDL.LU R41, [R1+0x468] ;  /* 0x0004680001297983 */ /* 0x000f220000300800 */
[----:B------:R-:W-:-:S03]  /*1aa20*/  ISETP.GT.AND P0, PT, R4, 0x15, PT ;  /* 0x000000150400780c */ /* 0x000fc60003f04270 */
[----:B------:R1:W-:Y:S01]  /*1aa30*/  LDGSTS.E [R3+0x4600], [R8.64], P1 ;  /* 0x0460000008037fae */ /* 0x0003e20008921844 */
[----:B------:R-:W-:-:S03]  /*1aa40*/  SEL R5, RZ, 0x4, !P0 ;  /* 0x00000004ff057807 */ /* 0x000fc60004000000 */
[----:B------:R-:W4:Y:S01]  /*1aa50*/  LDL.LU R148, [R1+0x474] ;  /* 0x0004740001947983 */ /* 0x000f220000300800 */
[----:B------:R-:W-:-:S04]  /*1aa60*/  SEL R5, R5, RZ, !P5 ;  /* 0x000000ff05057207 */ /* 0x000fc80006800000 */
[----:B------:R-:W-:Y:S02]  /*1aa70*/  ISETP.NE.U32.AND P0, PT, R5, RZ, PT ;  /* 0x000000ff0500720c */ /* 0x000fe40003f05070 */
[----:B------:R-:W-:Y:S01]  /*1aa80*/  ISETP.GT.AND P1, PT, R4, 0x19, PT ;  /* 0x000000190400780c */ /* 0x000fe20003f24270 */
[----:B-1----:R-:W-:Y:S02]  /*1aa90*/  IMAD.MOV.U32 R8, RZ, RZ, R49 ;  /* 0x000000ffff087224 */ /* 0x002fe400078e0031 */
[----:B------:R-:W-:Y:S01]  /*1aaa0*/  IMAD.MOV.U32 R9, RZ, RZ, R147 ;  /* 0x000000ffff097224 */ /* 0x000fe200078e0093 */
[----:B------:R-:W4:Y:S01]  /*1aab0*/  LDL.LU R49, [R1+0x72c] ;  /* 0x00072c0001317983 */ /* 0x000f220000300800 */
[----:B------:R-:W-:-:S04]  /*1aac0*/  SEL R5, RZ, 0x4, !P1 ;  /* 0x00000004ff057807 */ /* 0x000fc80004800000 */
[----:B------:R-:W-:Y:S02]  /*1aad0*/  SEL R5, R5, RZ, !P5 ;  /* 0x000000ff05057207 */ /* 0x000fe40006800000 */
[----:B------:R1:W-:Y:S02]  /*1aae0*/  LDGSTS.E [R3+0x5400], [R8.64], P0 ;  /* 0x0540000008037fae */ /* 0x0003e40008121844 */
[----:B------:R-:W-:Y:S02]  /*1aaf0*/  ISETP.NE.U32.AND P1, PT, R5, RZ, PT ;  /* 0x000000ff0500720c */ /* 0x000fe40003f25070 */
[----:B---3--:R-:W-:-:S04]  /*1ab00*/  IADD3 R145, P2, R145, R48, RZ ;  /* 0x0000003091917210 */ /* 0x008fc80007f5e0ff */
[----:B-----5:R-:W-:Y:S01]  /*1ab10*/  IADD3.X R146, R146, R0, RZ, P2, !PT ;  /* 0x0000000092927210 */ /* 0x020fe200017fe4ff */
[----:B------:R-:W-:Y:S01]  /*1ab20*/  STL [R1+0x3f4], R145 ;  /* 0x0003f49101007387 */ /* 0x000fe20000100800 */
[----:B--2---:R-:W-:-:S03]  /*1ab30*/  IADD3 R13, P3, R13, R48, RZ ;  /* 0x000000300d0d7210 */ /* 0x004fc60007f7e0ff */
[----:B------:R2:W-:Y:S01]  /*1ab40*/  STL [R1+0x3f0], R146 ;  /* 0x0003f09201007387 */ /* 0x0005e20000100800 */
[----:B-1----:R-:W-:-:S03]  /*1ab50*/  IMAD.MOV.U32 R8, RZ, RZ, R145 ;  /* 0x000000ffff087224 */ /* 0x002fc600078e0091 */
[----:B------:R-:W-:Y:S01]  /*1ab60*/  STL [R1+0x42c], R13 ;  /* 0x00042c0d01007387 */ /* 0x000fe20000100800 */
[----:B----4-:R-:W-:-:S03]  /*1ab70*/  IMAD.X R144, R144, 0x1, R0, P3 ;  /* 0x0000000190907824 */ /* 0x010fc600018e0600 */
[----:B------:R-:W3:Y:S01]  /*1ab80*/  LDL.LU R149, [R1+0x470] ;  /* 0x0004700001957983 */ /* 0x000ee20000300800 */
[----:B------:R-:W-:-:S03]  /*1ab90*/  IMAD.MOV.U32 R9, RZ, RZ, R146 ;  /* 0x000000ffff097224 */ /* 0x000fc600078e0092 */
[----:B------:R1:W-:Y:S04]  /*1aba0*/  STL [R1+0x428], R144 ;  /* 0x0004289001007387 */ /* 0x0003e80000100800 */
[----:B--2---:R-:W2:Y:S04]  /*1abb0*/  LDL.LU R146, [R1+0x728] ;  /* 0x0007280001927983 */ /* 0x004ea80000300800 */
[----:B------:R4:W-:Y:S04]  /*1abc0*/  LDGSTS.E [R3+0x5600], [R8.64], P0 ;  /* 0x0560000008037fae */ /* 0x0009e80008121844 */
[----:B------:R-:W5:Y:S01]  /*1abd0*/  LDL.LU R147, [R1+0x730] ;  /* 0x0007300001937983 */ /* 0x000f620000300800 */
[----:B----4-:R-:W-:-:S03]  /*1abe0*/  IMAD.MOV.U32 R9, RZ, RZ, R144 ;  /* 0x000000ffff097224 */ /* 0x010fc600078e0090 */
[----:B-1----:R-:W4:Y:S01]  /*1abf0*/  LDL.LU R144, [R1+0x734] ;  /* 0x0007340001907983 */ /* 0x002f220000300800 */
[----:B------:R-:W-:-:S03]  /*1ac00*/  IMAD.MOV.U32 R8, RZ, RZ, R13 ;  /* 0x000000ffff087224 */ /* 0x000fc600078e000d */
[----:B------:R-:W5:Y:S04]  /*1ac10*/  LDL.LU R145, [R1+0x758] ;  /* 0x0007580001917983 */ /* 0x000f680000300800 */
[----:B------:R-:W5:Y:S04]  /*1ac20*/  LDL.LU R13, [R1+0x75c] ;  /* 0x00075c00010d7983 */ /* 0x000f680000300800 */
[----:B------:R1:W-:Y:S01]  /*1ac30*/  LDGSTS.E [R3+0x6400], [R8.64], P1 ;  /* 0x0640000008037fae */ /* 0x0003e20008921844 */
[-C--:B------:R-:W-:Y:S02]  /*1ac40*/  IADD3 R44, P2, R44, R48.reuse, RZ ;  /* 0x000000302c2c7210 */ /* 0x080fe40007f5e0ff */
[----:B------:R-:W-:-:S03]  /*1ac50*/  IADD3 R40, P3, R40, R48, RZ ;  /* 0x0000003028287210 */ /* 0x000fc60007f7e0ff */
[----:B------:R-:W-:Y:S01]  /*1ac60*/  STL [R1+0x434], R44 ;  /* 0x0004342c01007387 */ /* 0x000fe20000100800 */
[----:B-1----:R-:W-:Y:S01]  /*1ac70*/  IMAD.MOV.U32 R8, RZ, RZ, R44 ;  /* 0x000000ffff087224 */ /* 0x002fe200078e002c */
[----:B------:R-:W-:-:S05]  /*1ac80*/  IADD3.X R53, R53, R0, RZ, P2, !PT ;  /* 0x0000000035357210 */ /* 0x000fca00017fe4ff */
[----:B------:R1:W-:Y:S01]  /*1ac90*/  STL [R1+0x430], R53 ;  /* 0x0004303501007387 */ /* 0x0003e20000100800 */
[----:B------:R-:W-:-:S03]  /*1aca0*/  IMAD.X R41, R41, 0x1, R0, P3 ;  /* 0x0000000129297824 */ /* 0x000fc600018e0600 */
[----:B------:R-:W-:Y:S01]  /*1acb0*/  STL [R1+0x46c], R40 ;  /* 0x00046c2801007387 */ /* 0x000fe20000100800 */
[----:B------:R-:W-:-:S03]  /*1acc0*/  IMAD.MOV.U32 R9, RZ, RZ, R53 ;  /* 0x000000ffff097224 */ /* 0x000fc600078e0035 */
[----:B------:R1:W-:Y:S04]  /*1acd0*/  STL [R1+0x468], R41 ;  /* 0x0004682901007387 */ /* 0x0003e80000100800 */
[----:B-1----:R-:W5:Y:S04]  /*1ace0*/  LDL.LU R53, [R1+0x760] ;  /* 0x0007600001357983 */ /* 0x002f680000300800 */
[----:B------:R-:W5:Y:S04]  /*1acf0*/  LDL.LU R44, [R1+0x764] ;  /* 0x00076400012c7983 */ /* 0x000f680000300800 */
[----:B------:R1:W-:Y:S02]  /*1ad00*/  LDGSTS.E [R3+0x6600], [R8.64], P1 ;  /* 0x0660000008037fae */ /* 0x0003e40008921844 */
[----:B-1----:R-:W-:-:S02]  /*1ad10*/  IMAD.MOV.U32 R9, RZ, RZ, R41 ;  /* 0x000000ffff097224 */ /* 0x002fc400078e0029 */
[----:B------:R-:W-:Y:S01]  /*1ad20*/  IMAD.MOV.U32 R8, RZ, RZ, R40 ;  /* 0x000000ffff087224 */ /* 0x000fe200078e0028 */
[----:B------:R-:W5:Y:S04]  /*1ad30*/  LDL.LU R41, [R1+0x788] ;  /* 0x0007880001297983 */ /* 0x000f680000300800 */
[----:B------:R-:W5:Y:S01]  /*1ad40*/  LDL.LU R40, [R1+0x78c] ;  /* 0x00078c0001287983 */ /* 0x000f620000300800 */
[----:B------:R-:W-:-:S04]  /*1ad50*/  ISETP.GT.AND P0, PT, R4, 0x1d, PT ;  /* 0x0000001d0400780c */ /* 0x000fc80003f04270 */
[----:B------:R-:W-:-:S04]  /*1ad60*/  SEL R5, RZ, 0x4, !P0 ;  /* 0x00000004ff057807 */ /* 0x000fc80004000000 */
[----:B------:R-:W-:Y:S02]  /*1ad70*/  SEL R5, R5, RZ, !P5 ;  /* 0x000000ff05057207 */ /* 0x000fe40006800000 */
[----:B------:R-:W-:Y:S02]  /*1ad80*/  ISETP.GT.AND P1, PT, R4, 0x21, PT ;  /* 0x000000210400780c */ /* 0x000fe40003f24270 */
[----:B------:R-:W-:Y:S02]  /*1ad90*/  ISETP.NE.U32.AND P0, PT, R5, RZ, PT ;  /* 0x000000ff0500720c */ /* 0x000fe40003f05070 */
[----:B------:R-:W-:Y:S02]  /*1ada0*/  IADD3 R148, P2, R148, R48, RZ ;  /* 0x0000003094947210 */ /* 0x000fe40007f5e0ff */
[----:B------:R-:W-:-:S04]  /*1adb0*/  SEL R5, RZ, 0x4, !P1 ;  /* 0x00000004ff057807 */ /* 0x000fc80004800000 */
[----:B------:R-:W-:Y:S02]  /*1adc0*/  SEL R5, R5, RZ, !P5 ;  /* 0x000000ff05057207 */ /* 0x000fe40006800000 */
[----:B------:R-:W-:Y:S02]  /*1add0*/  IADD3 R49, P3, R49, R48, RZ ;  /* 0x0000003031317210 */ /* 0x000fe40007f7e0ff */
[----:B------:R-:W-:Y:S01]  /*1ade0*/  ISETP.NE.U32.AND P1, PT, R5, RZ, PT ;  /* 0x000000ff0500720c */ /* 0x000fe20003f25070 */
[----:B------:R1:W-:Y:S04]  /*1adf0*/  LDGSTS.E [R3+0x7400], [R8.64], P0 ;  /* 0x0740000008037fae */ /* 0x0003e80008121844 */
[----:B------:R-:W-:Y:S01]  /*1ae00*/  STL [R1+0x474], R148 ;  /* 0x0004749401007387 */ /* 0x000fe20000100800 */
[----:B-1----:R-:W-:Y:S01]  /*1ae10*/  IMAD.MOV.U32 R8, RZ, RZ, R148 ;  /* 0x000000ffff087224 */ /* 0x002fe200078e0094 */
[----:B---3--:R-:W-:-:S05]  /*1ae20*/  IADD3.X R149, R149, R0, RZ, P2, !PT ;  /* 0x0000000095957210 */ /* 0x008fca00017fe4ff */
[----:B------:R-:W-:Y:S02]  /*1ae30*/  IMAD.MOV.U32 R9, RZ, RZ, R149 ;  /* 0x000000ffff097224 */ /* 0x000fe400078e0095 */
[----:B--2---:R-:W-:-:S03]  /*1ae40*/  IMAD.X R146, R146, 0x1, R0, P3 ;  /* 0x0000000192927824 */ /* 0x004fc600018e0600 */
[----:B------:R1:W-:Y:S01]  /*1ae50*/  LDGSTS.E [R3+0x7600], [R8.64], P0 ;  /* 0x0760000008037fae */ /* 0x0003e20008121844 */
[----:B------:R-:W-:-:S03]  /*1ae60*/  ISETP.GT.AND P0, PT, R4, 0x25, PT ;  /* 0x000000250400780c */ /* 0x000fc60003f04270 */
[----:B------:R-:W-:Y:S01]  /*1ae70*/  STL [R1+0x470], R149 ;  /* 0x0004709501007387 */ /* 0x000fe20000100800 */
[----:B------:R-:W-:-:S03]  /*1ae80*/  SEL R5, RZ, 0x4, !P0 ;  /* 0x00000004ff057807 */ /* 0x000fc60004000000 */
[----:B------:R-:W-:Y:S01]  /*1ae90*/  STL [R1+0x72c], R49 ;  /* 0x00072c3101007387 */ /* 0x000fe20000100800 */
[----:B-1----:R-:W-:Y:S01]  /*1aea0*/  IMAD.MOV.U32 R8, RZ, RZ, R49 ;  /* 0x000000ffff087224 */ /* 0x002fe200078e0031 */
[----:B----4-:R-:W-:Y:S01]  /*1aeb0*/  IADD3 R144, P2, R144, R48, RZ ;  /* 0x0000003090907210 */ /* 0x010fe20007f5e0ff */
[----:B------:R-:W-:Y:S01]  /*1aec0*/  IMAD.MOV.U32 R9, RZ, RZ, R146 ;  /* 0x000000ffff097224 */ /* 0x000fe200078e0092 */
[----:B------:R1:W-:Y:S02]  /*1aed0*/  STL [R1+0x728], R146 ;  /* 0x0007289201007387 */ /* 0x0003e40000100800 */
[----:B-----5:R-:W-:Y:S02]  /*1aee0*/  IADD3.X R147, R147, R0, RZ, P2, !PT ;  /* 0x0000000093937210 */ /* 0x020fe400017fe4ff */
[----:B------:R2:W-:Y:S01]  /*1aef0*/  LDGSTS.E [R3+0x8400], [R8.64], P1 ;  /* 0x0840000008037fae */ /* 0x0005e20008921844 */
[----:B------:R-:W-:-:S03]  /*1af00*/  IADD3 R13, P3, R13, R48, RZ ;  /* 0x000000300d0d7210 */ /* 0x000fc60007f7e0ff */
[----:B-1----:R-:W3:Y:S01]  /*1af10*/  LDL.LU R146, [R1+0x794] ;  /* 0x0007940001927983 */ /* 0x002ee20000300800 */
[----:B------:R-:W-:-:S03]  /*1af20*/  SEL R5, R5, RZ, !P5 ;  /* 0x000000ff05057207 */ /* 0x000fc60006800000 */
[----:B------:R-:W4:Y:S01]  /*1af30*/  LDL.LU R49, [R1+0x80c] ;  /* 0x00080c0001317983 */ /* 0x000f220000300800 */
[----:B------:R-:W-:-:S03]  /*1af40*/  IMAD.X R145, R145, 0x1, R0, P3 ;  /* 0x0000000191917824 */ /* 0x000fc600018e0600 */
[----:B------:R-:W-:Y:S01]  /*1af50*/  STL [R1+0x734], R144 ;  /* 0x0007349001007387 */ /* 0x000fe20000100800 */
[----:B--2---:R-:W-:-:S03]  /*1af60*/  IMAD.MOV.U32 R9, RZ, RZ, R147 ;  /* 0x000000ffff097224 */ /* 0x004fc600078e0093 */
[----:B------:R1:W-:Y:S01]  /*1af70*/  STL [R1+0x730], R147 ;  /* 0x0007309301007387 */ /* 0x0003e20000100800 */
[----:B------:R-:W-:-:S03]  /*1af80*/  IMAD.MOV.U32 R8, RZ, RZ, R144 ;  /* 0x000000ffff087224 */ /* 0x000fc600078e0090 */
[----:B------:R2:W-:Y:S01]  /*1af90*/  STL [R1+0x75c], R13 ;  /* 0x00075c0d01007387 */ /* 0x0005e20000100800 */
[----:B------:R-:W-:-:S03]  /*1afa0*/  ISETP.NE.U32.AND P0, PT, R5, RZ, PT ;  /* 0x000000ff0500720c */ /* 0x000fc60003f05070 */
[----:B------:R5:W-:Y:S04]  /*1afb0*/  LDGSTS.E [R3+0x8600], [R8.64], P1 ;  /* 0x0860000008037fae */ /* 0x000be80008921844 */
[----:B-1----:R-:W4:Y:S04]  /*1afc0*/  LDL.LU R147, [R1+0x790] ;  /* 0x0007900001937983 */ /* 0x002f280000300800 */
[----:B------:R-:W-:Y:S04]  /*1afd0*/  STL [R1+0x758], R145 ;  /* 0x0007589101007387 */ /* 0x000fe80000100800 */
[----:B------:R-:W4:Y:S01]  /*1afe0*/  LDL.LU R144, [R1+0x808] ;  /* 0x0008080001907983 */ /* 0x000f220000300800 */
[----:B-----5:R-:W-:-:S03]  /*1aff0*/  IMAD.MOV.U32 R8, RZ, RZ, R13 ;  /* 0x000000ffff087224 */ /* 0x020fc600078e000d */
[----:B------:R-:W5:Y:S01]  /*1b000*/  LDL.LU R148, [R1+0x814] ;  /* 0x0008140001947983 */ /* 0x000f620000300800 */
[----:B------:R-:W-:-:S03]  /*1b010*/  IMAD.MOV.U32 R9, RZ, RZ, R145 ;  /* 0x000000ffff097224 */ /* 0x000fc600078e0091 */
[----:B--2---:R-:W2:Y:S04]  /*1b020*/  LDL.LU R13, [R1+0x82c] ;  /* 0x00082c00010d7983 */ /* 0x004ea80000300800 */
[----:B------:R1:W-:Y:S01]  /*1b030*/  LDGSTS.E [R3+0x9400], [R8.64], P0 ;  /* 0x0940000008037fae */ /* 0x0003e20008121844 */
[----:B------:R-:W-:-:S04]  /*1b040*/  IADD3 R44, P2, R44, R48, RZ ;  /* 0x000000302c2c7210 */ /* 0x000fc80007f5e0ff */
[----:B------:R-:W-:Y:S01]  /*1b050*/  IADD3.X R53, R53, R0, RZ, P2, !PT ;  /* 0x0000000035357210 */ /* 0x000fe200017fe4ff */
[----:B------:R1:W-:Y:S04]  /*1b060*/  STL [R1+0x764], R44 ;  /* 0x0007642c01007387 */ /* 0x0003e80000100800 */
[----:B------:R1:W-:Y:S02]  /*1b070*/  STL [R1+0x760], R53 ;  /* 0x0007603501007387 */ /* 0x0003e40000100800 */
[----:B-1----:R-:W-:Y:S01]  /*1b080*/  IMAD.MOV.U32 R8, RZ, RZ, R44 ;  /* 0x000000ffff087224 */ /* 0x002fe200078e002c */
[----:B------:R-:W-:-:S05]  /*1b090*/  IADD3 R40, P3, R40, R48, RZ ;  /* 0x0000003028287210 */ /* 0x000fca0007f7e0ff */
[----:B------:R1:W-:Y:S01]  /*1b0a0*/  STL [R1+0x78c], R40 ;  /* 0x00078c2801007387 */ /* 0x0003e20000100800 */
[----:B------:R-:W-:-:S03]  /*1b0b0*/  IMAD.X R41, R41, 0x1, R0, P3 ;  /* 0x0000000129297824 */ /* 0x000fc600018e0600 */
[----:B------:R-:W2:Y:S04]  /*1b0c0*/  LDL.LU R149, [R1+0x810] ;  /* 0x0008100001957983 */ /* 0x000ea80000300800 */
[----:B------:R1:W-:Y:S04]  /*1b0d0*/  STL [R1+0x788], R41 ;  /* 0x0007882901007387 */ /* 0x0003e80000100800 */
[----:B------:R-:W2:Y:S01]  /*1b0e0*/  LDL.LU R44, [R1+0x828] ;  /* 0x00082800012c7983 */ /* 0x000ea20000300800 */
[----:B------:R-:W-:-:S03]  /*1b0f0*/  IMAD.MOV.U32 R9, RZ, RZ, R53 ;  /* 0x000000ffff097224 */ /* 0x000fc600078e0035 */
        /* <DEDUP_REMOVED lines=17> */
[----:B----4-:R-:W-:-:S03]  /*1b210*/  IADD3 R49, P3, R49, R48, RZ ;  /* 0x0000003031317210 */ /* 0x010fc60007f7e0ff */
[----:B-1----:R-:W-:Y:S01]  /*1b220*/  IMAD.MOV.U32 R8, RZ, RZ, R146 ;  /* 0x000000ffff087224 */ /* 0x002fe200078e0092 */
[----:B------:R-:W-:Y:S01]  /*1b230*/  STL [R1+0x794], R146 ;  /* 0x0007949201007387 */ /* 0x000fe20000100800 */
[----:B------:R-:W-:-:S05]  /*1b240*/  IADD3.X R147, R147, R0, RZ, P2, !PT ;  /* 0x0000000093937210 */ /* 0x000fca00017fe4ff */
[----:B------:R-:W-:Y:S02]  /*1b250*/  IMAD.MOV.U32 R9, RZ, RZ, R147 ;  /* 0x000000ffff097224 */ /* 0x000fe400078e0093 */
[----:B------:R-:W-:Y:S01]  /*1b260*/  IMAD.X R144, R144, 0x1, R0, P3 ;  /* 0x0000000190907824 */ /* 0x000fe200018e0600 */
[----:B------:R1:W-:Y:S01]  /*1b270*/  STL [R1+0x790], R147 ;  /* 0x0007909301007387 */ /* 0x0003e20000100800 */
[----:B-----5:R-:W-:-:S03]  /*1b280*/  IADD3 R148, P2, R148, R48, RZ ;  /* 0x0000003094947210 */ /* 0x020fc60007f5e0ff */
[----:B------:R-:W-:Y:S04]  /*1b290*/  STL [R1+0x80c], R49 ;  /* 0x00080c3101007387 */ /* 0x000fe80000100800 */
[----:B------:R3:W-:Y:S01]  /*1b2a0*/  LDGSTS.E [R3+0xa600], [R8.64], P1 ;  /* 0x0a60000008037fae */ /* 0x0007e20008921844 */
[----:B------:R-:W-:-:S03]  /*1b2b0*/  ISETP.GT.AND P1, PT, R4, 0x31, PT ;  /* 0x000000310400780c */ /* 0x000fc60003f24270 */
[----:B------:R4:W-:Y:S01]  /*1b2c0*/  STL [R1+0x808], R144 ;  /* 0x0008089001007387 */ /* 0x0009e20000100800 */
[----:B--2---:R-:W-:-:S03]  /*1b2d0*/  IADD3 R13, P3, R13, R48, RZ ;  /* 0x000000300d0d7210 */ /* 0x004fc60007f7e0ff */
[----:B-1----:R-:W2:Y:S01]  /*1b2e0*/  LDL.LU R147, [R1+0x850] ;  /* 0x0008500001937983 */ /* 0x002ea20000300800 */
[----:B---3--:R-:W-:-:S03]  /*1b2f0*/  IMAD.MOV.U32 R8, RZ, RZ, R49 ;  /* 0x000000ffff087224 */ /* 0x008fc600078e0031 */
[----:B------:R-:W3:Y:S01]  /*1b300*/  LDL.LU R146, [R1+0x854] ;  /* 0x0008540001927983 */ /* 0x000ee20000300800 */
[----:B------:R-:W-:Y:S01]  /*1b310*/  IMAD.MOV.U32 R9, RZ, RZ, R144 ;  /* 0x000000ffff097224 */ /* 0x000fe200078e0090 */
[----:B------:R-:W-:Y:S02]  /*1b320*/  SEL R5, RZ, 0x4, !P1 ;  /* 0x00000004ff057807 */ /* 0x000fe40004800000 */
[----:B----4-:R-:W4:Y:S04]  /*1b330*/  LDL.LU R144, [R1+0x868] ;  /* 0x0008680001907983 */ /* 0x010f280000300800 */
[----:B------:R1:W-:Y:S01]  /*1b340*/  LDGSTS.E [R3+0xb400], [R8.64], P0 ;  /* 0x0b40000008037fae */ /* 0x0003e20008121844 */
[----:B------:R-:W-:-:S03]  /*1b350*/  SEL R5, R5, RZ, !P5 ;  /* 0x000000ff05057207 */ /* 0x000fc60006800000 */
[----:B------:R-:W5:Y:S04]  /*1b360*/  LDL.LU R49, [R1+0x86c] ;  /* 0x00086c0001317983 */ /* 0x000f680000300800 */
[----:B------:R-:W-:Y:S01]  /*1b370*/  STL [R1+0x814], R148 ;  /* 0x0008149401007387 */ /* 0x000fe20000100800 */
[----:B-1----:R-:W-:Y:S01]  /*1b380*/  IMAD.MOV.U32 R8, RZ, RZ, R148 ;  /* 0x000000ffff087224 */ /* 0x002fe200078e0094 */
[----:B------:R-:W-:-:S05]  /*1b390*/  IADD3.X R149, R149, R0, RZ, P2, !PT ;  /* 0x0000000095957210 */ /* 0x000fca00017fe4ff */
[----:B------:R-:W-:Y:S02]  /*1b3a0*/  IMAD.MOV.U32 R9, RZ, RZ, R149 ;  /* 0x000000ffff097224 */ /* 0x000fe400078e0095 */
[----:B------:R-:W-:Y:S01]  /*1b3b0*/  IMAD.X R44, R44, 0x1, R0, P3 ;  /* 0x000000012c2c7824 */ /* 0x000fe200018e0600 */
[----:B------:R-:W-:Y:S01]  /*1b3c0*/  STL [R1+0x810], R149 ;  /* 0x0008109501007387 */ /* 0x000fe20000100800 */
[----:B------:R-:W-:-:S03]  /*1b3d0*/  ISETP.NE.U32.AND P1, PT, R5, RZ, PT ;  /* 0x000000ff0500720c */ /* 0x000fc60003f25070 */
[----:B------:R-:W-:Y:S04]  /*1b3e0*/  STL [R1+0x82c], R13 ;  /* 0x00082c0d01007387 */ /* 0x000fe80000100800 */
[----:B------:R1:W-:Y:S04]  /*1b3f0*/  LDGSTS.E [R3+0xb600], [R8.64], P0 ;  /* 0x0b60000008037fae */ /* 0x0003e80008121844 */
[----:B------:R1:W-:Y:S02]  /*1b400*/  STL [R1+0x828], R44 ;  /* 0x0008282c01007387 */ /* 0x0003e40000100800 */
[----:B-1----:R-:W-:Y:S01]  /*1b410*/  MOV R9, R44 ;  /* 0x0000002c00097202 */ /* 0x002fe20000000f00 */
[----:B------:R-:W-:Y:S01]  /*1b420*/  IMAD.MOV.U32 R8, RZ, RZ, R13 ;  /* 0x000000ffff087224 */ /* 0x000fe200078e000d */
[----:B------:R-:W4:Y:S04]  /*1b430*/  LDL.LU R44, [R1+0x870] ;  /* 0x00087000012c7983 */ /* 0x000f280000300800 */
[----:B------:R-:W4:Y:S01]  /*1b440*/  LDL.LU R13, [R1+0x874] ;  /* 0x00087400010d7983 */ /* 0x000f220000300800 */
[----:B------:R-:W-:-:S02]  /*1b450*/  IADD3 R40, P2, R40, R48, RZ ;  /* 0x0000003028287210 */ /* 0x000fc40007f5e0ff */
[----:B------:R-:W-:Y:S01]  /*1b460*/  IADD3 R41, P3, R41, R48, RZ ;  /* 0x0000003029297210 */ /* 0x000fe20007f7e0ff */
[----:B------:R1:W-:Y:S02]  /*1b470*/  LDGSTS.E [R3+0xc400], [R8.64], P1 ;  /* 0x0c40000008037fae */ /* 0x0003e40008921844 */
[--C-:B------:R-:W-:Y:S02]  /*1b480*/  IMAD.X R53, R53, 0x1, R0.reuse, P2 ;  /* 0x0000000135357824 */ /* 0x100fe400010e0600 */
[----:B------:R-:W-:Y:S01]  /*1b490*/  STL [R1+0x834], R40 ;  /* 0x0008342801007387 */ /* 0x000fe20000100800 */
[----:B------:R-:W-:-:S03]  /*1b4a0*/  IMAD.X R145, R145, 0x1, R0, P3 ;  /* 0x0000000191917824 */ /* 0x000fc600018e0600 */
[----:B------:R1:W-:Y:S02]  /*1b4b0*/  STL [R1+0x830], R53 ;  /* 0x0008303501007387 */ /* 0x0003e40000100800 */
[----:B-1----:R-:W-:Y:S02]  /*1b4c0*/  IMAD.MOV.U32 R8, RZ, RZ, R40 ;  /* 0x000000ffff087224 */ /* 0x002fe400078e0028 */
[----:B------:R-:W-:Y:S01]  /*1b4d0*/  STL [R1+0x84c], R41 ;  /* 0x00084c2901007387 */ /* 0x000fe20000100800 */
[----:B------:R-:W-:-:S03]  /*1b4e0*/  IMAD.MOV.U32 R9, RZ, RZ, R53 ;  /* 0x000000ffff097224 */ /* 0x000fc600078e0035 */
[----:B------:R-:W4:Y:S04]  /*1b4f0*/  LDL.LU R53, [R1+0x88c] ;  /* 0x00088c0001357983 */ /* 0x000f280000300800 */
[----:B------:R1:W-:Y:S04]  /*1b500*/  STL [R1+0x848], R145 ;  /* 0x0008489101007387 */ /* 0x0003e80000100800 */
[----:B------:R1:W-:Y:S04]  /*1b510*/  LDGSTS.E [R3+0xc600], [R8.64], P1 ;  /* 0x0c60000008037fae */ /* 0x0003e80008921844 */
[----:B------:R-:W4:Y:S01]  /*1b520*/  LDL.LU R40, [R1+0x894] ;  /* 0x0008940001287983 */ /* 0x000f220000300800 */
[----:B-1----:R-:W-:-:S03]  /*1b530*/  IMAD.MOV.U32 R9, RZ, RZ, R145 ;  /* 0x000000ffff097224 */ /* 0x002fc600078e0091 */
[----:B------:R-:W4:Y:S01]  /*1b540*/  LDL.LU R145, [R1+0x888] ;  /* 0x0008880001917983 */ /* 0x000f220000300800 */
[----:B------:R-:W-:-:S03]  /*1b550*/  MOV R8, R41 ;  /* 0x0000002900087202 */ /* 0x000fc60000000f00 */
[----:B------:R-:W4:Y:S01]  /*1b560*/  LDL.LU R41, [R1+0x890] ;  /* 0x0008900001297983 */ /* 0x000f220000300800 */
        /* <DEDUP_REMOVED lines=10> */
[----:B--2---:R-:W-:Y:S02]  /*1b610*/  IMAD.X R147, R147, 0x1, R0, P2 ;  /* 0x0000000193937824 */ /* 0x004fe400010e0600 */
[----:B-1----:R-:W-:Y:S01]  /*1b620*/  IMAD.MOV.U32 R8, RZ, RZ, R146 ;  /* 0x000000ffff087224 */ /* 0x002fe200078e0092 */
[----:B-----5:R-:W-:Y:S02]  /*1b630*/  IADD3 R49, P3, R49, R48, RZ ;  /* 0x0000003031317210 */ /* 0x020fe40007f7e0ff */
[----:B------:R-:W-:-:S03]  /*1b640*/  MOV R9, R147 ;  /* 0x0000009300097202 */ /* 0x000fc60000000f00 */
[----:B----4-:R-:W-:Y:S01]  /*1b650*/  IMAD.X R144, R144, 0x1, R0, P3 ;  /* 0x0000000190907824 */ /* 0x010fe200018e0600 */
[----:B------:R-:W-:Y:S04]  /*1b660*/  STL [R1+0x854], R146 ;  /* 0x0008549201007387 */ /* 0x000fe80000100800 */
[----:B------:R1:W-:Y:S01]  /*1b670*/  LDGSTS.E [R3+0xd600], [R8.64], P0 ;  /* 0x0d60000008037fae */ /* 0x0003e20008121844 */
[----:B------:R-:W-:-:S03]  /*1b680*/  ISETP.GT.AND P0, PT, R4, 0x3d, PT ;  /* 0x0000003d0400780c */ /* 0x000fc60003f04270 */
[----:B------:R2:W-:Y:S01]  /*1b690*/  STL [R1+0x850], R147 ;  /* 0x0008509301007387 */ /* 0x0005e20000100800 */
[----:B------:R-:W-:-:S03]  /*1b6a0*/  SEL R5, RZ, 0x4, !P0 ;  /* 0x00000004ff057807 */ /* 0x000fc60004000000 */
[----:B------:R3:W-:Y:S01]  /*1b6b0*/  STL [R1+0x86c], R49 ;  /* 0x00086c3101007387 */ /* 0x0007e20000100800 */
[----:B-1----:R-:W-:Y:S02]  /*1b6c0*/  IMAD.MOV.U32 R8, RZ, RZ, R49 ;  /* 0x000000ffff087224 */ /* 0x002fe400078e0031 */
[----:B------:R-:W-:Y:S01]  /*1b6d0*/  IMAD.MOV.U32 R9, RZ, RZ, R144 ;  /* 0x000000ffff097224 */ /* 0x000fe200078e0090 */
[----:B------:R-:W-:Y:S04]  /*1b6e0*/  STL [R1+0x868], R144 ;  /* 0x0008689001007387 */ /* 0x000fe80000100800 */
[----:B--2---:R-:W2:Y:S04]  /*1b6f0*/  LDL.LU R147, [R1+0x2d4] ;  /* 0x0002d40001937983 */ /* 0x004ea80000300800 */
[----:B------:R-:W4:Y:S04]  /*1b700*/  LDL.LU R146, [R1+0x2d8] ;  /* 0x0002d80001927983 */ /* 0x000f280000300800 */
[----:B------:R1:W-:Y:S01]  /*1b710*/  LDGSTS.E [R3+0xe400], [R8.64], P1 ;  /* 0x0e40000008037fae */ /* 0x0003e20008921844 */
[----:B------:R-:W-:-:S02]  /*1b720*/  SEL R5, R5, RZ, !P5 ;  /* 0x000000ff05057207 */ /* 0x000fc40006800000 */
[----:B------:R-:W-:-:S05]  /*1b730*/  IADD3 R13, P2, R13, R48, RZ ;  /* 0x000000300d0d7210 */ /* 0x000fca0007f5e0ff */
[----:B------:R-:W-:Y:S01]  /*1b740*/  IMAD.X R44, R44, 0x1, R0, P2 ;  /* 0x000000012c2c7824 */ /* 0x000fe200010e0600 */
[----:B------:R-:W-:Y:S01]  /*1b750*/  STL [R1+0x874], R13 ;  /* 0x0008740d01007387 */ /* 0x000fe20000100800 */
[----:B-1----:R-:W-:-:S03]  /*1b760*/  IMAD.MOV.U32 R8, RZ, RZ, R13 ;  /* 0x000000ffff087224 */ /* 0x002fc600078e000d */
[----:B------:R-:W-:Y:S01]  /*1b770*/  MOV R9, R44 ;  /* 0x0000002c00097202 */ /* 0x000fe20000000f00 */
[----:B------:R1:W-:Y:S04]  /*1b780*/  STL [R1+0x870], R44 ;  /* 0x0008702c01007387 */ /* 0x0003e80000100800 */
[----:B---3--:R-:W3:Y:S01]  /*1b790*/  LDL.LU R49, [R1+0x2dc] ;  /* 0x0002dc0001317983 */ /* 0x008ee20000300800 */
[----:B------:R-:W-:-:S03]  /*1b7a0*/  ISETP.NE.U32.AND P0, PT, R5, RZ, PT ;  /* 0x000000ff0500720c */ /* 0x000fc60003f05070 */
[----:B------:R5:W-:Y:S04]  /*1b7b0*/  LDGSTS.E [R3+0xe600], [R8.64], P1 ;  /* 0x0e60000008037fae */ /* 0x000be80008921844 */
[----:B-1----:R-:W3:Y:S01]  /*1b7c0*/  LDL.LU R44, [R1+0x2e0] ;  /* 0x0002e000012c7983 */ /* 0x002ee20000300800 */
[----:B------:R-:W-:-:S03]  /*1b7d0*/  IADD3 R53, P1, R53, R48, RZ ;  /* 0x0000003035357210 */ /* 0x000fc60007f3e0ff */
[----:B------:R-:W3:Y:S04]  /*1b7e0*/  LDL.LU R144, [R1+0x304] ;  /* 0x0003040001907983 */ /* 0x000ee80000300800 */
[----:B------:R-:W3:Y:S01]  /*1b7f0*/  LDL.LU R13, [R1+0x308] ;  /* 0x00030800010d7983 */ /* 0x000ee20000300800 */
[----:B------:R-:W-:Y:S01]  /*1b800*/  IADD3 R40, P2, R40, R48, RZ ;  /* 0x0000003028287210 */ /* 0x000fe20007f5e0ff */
[----:B-----5:R-:W-:Y:S02]  /*1b810*/  IMAD.MOV.U32 R8, RZ, RZ, R53 ;  /* 0x000000ffff087224 */ /* 0x020fe400078e0035 */
[----:B------:R-:W-:Y:S01]  /*1b820*/  STL [R1+0x88c], R53 ;  /* 0x00088c3501007387 */ /* 0x000fe20000100800 */
[--C-:B------:R-:W-:Y:S02]  /*1b830*/  IMAD.X R145, R145, 0x1, R0.reuse, P1 ;  /* 0x0000000191917824 */ /* 0x100fe400008e0600 */
[----:B------:R-:W-:-:S02]  /*1b840*/  IMAD.X R41, R41, 0x1, R0, P2 ;  /* 0x0000000129297824 */ /* 0x000fc400010e0600 */
[----:B------:R-:W-:Y:S01]  /*1b850*/  IMAD.MOV.U32 R9, RZ, RZ, R145 ;  /* 0x000000ffff097224 */ /* 0x000fe200078e0091 */
[----:B------:R1:W-:Y:S04]  /*1b860*/  STL [R1+0x888], R145 ;  /* 0x0008889101007387 */ /* 0x0003e80000100800 */
[----:B------:R-:W-:Y:S04]  /*1b870*/  STL [R1+0x894], R40 ;  /* 0x0008942801007387 */ /* 0x000fe80000100800 */
[----:B------:R5:W-:Y:S04]  /*1b880*/  LDGSTS.E [R3+0xf400], [R8.64], P0 ;  /* 0x0f40000008037fae */ /* 0x000be80008121844 */
[----:B------:R5:W-:Y:S04]  /*1b890*/  STL [R1+0x890], R41 ;  /* 0x0008902901007387 */ /* 0x000be80000100800 */
[----:B-1----:R-:W3:Y:S01]  /*1b8a0*/  LDL.LU R145, [R1+0x30c] ;  /* 0x00030c0001917983 */ /* 0x002ee20000300800 */
[----:B-----5:R-:W-:-:S03]  /*1b8b0*/  IMAD.MOV.U32 R9, RZ, RZ, R41 ;  /* 0x000000ffff097224 */ /* 0x020fc600078e0029 */
[----:B------:R-:W5:Y:S01]  /*1b8c0*/  LDL.LU R41, [R1+0x310] ;  /* 0x0003100001297983 */ /* 0x000f620000300800 */
[----:B------:R-:W-:-:S03]  /*1b8d0*/  MOV R8, R40 ;  /* 0x0000002800087202 */ /* 0x000fc60000000f00 */
[----:B------:R-:W5:Y:S04]  /*1b8e0*/  LDL.LU R53, [R1+0x334] ;  /* 0x0003340001357983 */ /* 0x000f680000300800 */
[----:B------:R-:W5:Y:S04]  /*1b8f0*/  LDL.LU R40, [R1+0x338] ;  /* 0x0003380001287983 */ /* 0x000f680000300800 */
[----:B------:R1:W-:Y:S01]  /*1b900*/  LDGSTS.E [R3+0xf600], [R8.64], P0 ;  /* 0x0f60000008037fae */ /* 0x0003e20008121844 */
[----:B------:R-:W-:Y:S01]  /*1b910*/  ISETP.GT.AND P0, PT, R4, 0x2, PT ;  /* 0x000000020400780c */ /* 0x000fe20003f04270 */
[----:B------:R-:W-:-:S03]  /*1b920*/  IMAD.SHL.U32 R151, R151, 0x4, RZ ;  /* 0x0000000497977824 */ /* 0x000fc600078e00ff */
[----:B-1----:R-:W-:-:S04]  /*1b930*/  SEL R3, RZ, 0x4, !P0 ;  /* 0x00000004ff037807 */ /* 0x002fc80004000000 */
[----:B------:R-:W-:-:S04]  /*1b940*/  SEL R3, R3, RZ, !P5 ;  /* 0x000000ff03037207 */ /* 0x000fc80006800000 */
[----:B------:R-:W-:Y:S02]  /*1b950*/  ISETP.NE.U32.AND P1, PT, R3, RZ, PT ;  /* 0x000000ff0300720c */ /* 0x000fe40003f25070 */
[----:B------:R-:W-:Y:S01]  /*1b960*/  LOP3.LUT R148, R151, 0x40, RZ, 0x3c, !PT ;  /* 0x0000004097947812 */ /* 0x000fe200078e3cff */
[----:B------:R-:W-:Y:S04]  /*1b970*/  HMMA.1688.F32.TF32 R224, R140, R46, R224 ;  /* 0x0000002e8ce0723c */ /* 0x000fe800000810e0 */
[----:B------:R-:W-:-:S04]  /*1b980*/  IMAD R3, R45, 0x10000, R148 ;  /* 0x000100002d037824 */ /* 0x000fc800078e0294 */
[----:B------:R-:W-:Y:S01]  /*1b990*/  HMMA.1688.F32.TF32 R220, R140, R14, R220 ;  /* 0x0000000e8cdc723c */ /* 0x000fe200000810dc */
[----:B----4-:R-:W-:-:S05]  /*1b9a0*/  IADD3 R146, P0, R146, R48, RZ ;  /* 0x0000003092927210 */ /* 0x010fca0007f1e0ff */
[----:B--2---:R-:W-:Y:S01]  /*1b9b0*/  IMAD.X R147, R147, 0x1, R0, P0 ;  /* 0x0000000193937824 */ /* 0x004fe200000e0600 */
[----:B------:R-:W-:Y:S01]  /*1b9c0*/  ISETP.GT.AND P0, PT, R4, 0x6, PT ;  /* 0x000000060400780c */ /* 0x000fe20003f04270 */
[----:B------:R-:W-:Y:S01]  /*1b9d0*/  STL [R1+0x2d8], R146 ;  /* 0x0002d89201007387 */ /* 0x000fe20000100800 */
[----:B------:R-:W-:Y:S01]  /*1b9e0*/  MOV R8, R146 ;  /* 0x0000009200087202 */ /* 0x000fe20000000f00 */
[----:B------:R-:W-:Y:S02]  /*1b9f0*/  IMAD.MOV.U32 R9, RZ, RZ, R147 ;  /* 0x000000ffff097224 */ /* 0x000fe400078e0093 */
[----:B------:R-:W-:Y:S01]  /*1ba00*/  STL [R1+0x2d4], R147 ;  /* 0x0002d49301007387 */ /* 0x000fe20000100800 */
[----:B------:R-:W-:-:S03]  /*1ba10*/  SEL R5, RZ, 0x4, !P0 ;  /* 0x00000004ff057807 */ /* 0x000fc60004000000 */
[----:B------:R-:W2:Y:S04]  /*1ba20*/  LDL.LU R47, [R1+0x340] ;  /* 0x00034000012f7983 */ /* 0x000ea80000300800 */
[----:B------:R-:W4:Y:S01]  /*1ba30*/  LDL.LU R14, [R1+0x378] ;  /* 0x00037800010e7983 */ /* 0x000f220000300800 */
[----:B------:R-:W-:-:S03]  /*1ba40*/  SEL R5, R5, RZ, !P5 ;  /* 0x000000ff05057207 */ /* 0x000fc60006800000 */
[----:B------:R1:W-:Y:S01]  /*1ba50*/  LDGSTS.E [R3+0x800], [R8.64], P1 ;  /* 0x0080000008037fae */ /* 0x0003e20008921844 */
[----:B------:R-:W-:Y:S02]  /*1ba60*/  ISETP.NE.U32.AND P0, PT, R5, RZ, PT ;  /* 0x000000ff0500720c */ /* 0x000fe40003f05070 */
[----:B---3--:R-:W-:-:S05]  /*1ba70*/  IADD3 R44, P2, R44, R48, RZ ;  /* 0x000000302c2c7210 */ /* 0x008fca0007f5e0ff */
[--C-:B------:R-:W-:Y:S01]  /*1ba80*/  IMAD.X R49, R49, 0x1, R0.reuse, P2 ;  /* 0x0000000131317824 */ /* 0x100fe200010e0600 */
[----:B------:R-:W-:Y:S01]  /*1ba90*/  IADD3 R13, P3, R13, R48, RZ ;  /* 0x000000300d0d7210 */ /* 0x000fe20007f7e0ff */
[----:B------:R-:W-:Y:S03]  /*1baa0*/  STL [R1+0x2e0], R44 ;  /* 0x0002e02c01007387 */ /* 0x000fe60000100800 */
[----:B-1----:R-:W-:Y:S01]  /*1bab0*/  MOV R9, R49 ;  /* 0x0000003100097202 */ /* 0x002fe20000000f00 */
[----:B------:R1:W-:Y:S01]  /*1bac0*/  STL [R1+0x2dc], R49 ;  /* 0x0002dc3101007387 */ /* 0x0003e20000100800 */
[----:B------:R-:W-:-:S03]  /*1bad0*/  IMAD.X R144, R144, 0x1, R0, P3 ;  /* 0x0000000190907824 */ /* 0x000fc600018e0600 */
[----:B------:R-:W-:Y:S04]  /*1bae0*/  STL [R1+0x308], R13 ;  /* 0x0003080d01007387 */ /* 0x000fe80000100800 */
[----:B-1----:R-:W3:Y:S01]  /*1baf0*/  LDL.LU R49, [R1+0x33c] ;  /* 0x00033c0001317983 */ /* 0x002ee20000300800 */
[----:B------:R-:W-:-:S03]  /*1bb00*/  IMAD.MOV.U32 R8, RZ, RZ, R44 ;  /* 0x000000ffff087224 */ /* 0x000fc600078e002c */
[----:B------:R1:W-:Y:S04]  /*1bb10*/  STL [R1+0x304], R144 ;  /* 0x0003049001007387 */ /* 0x0003e80000100800 */
[----:B------:R-:W3:Y:S04]  /*1bb20*/  LDL.LU R44, [R1+0x374] ;  /* 0x00037400012c7983 */ /* 0x000ee80000300800 */
[----:B------:R1:W-:Y:S01]  /*1bb30*/  LDGSTS.E [R3+0xa00], [R8.64], P1 ;  /* 0x00a0000008037fae */ /* 0x0003e20008921844 */
[----:B-----5:R-:W-:Y:S01]  /*1bb40*/  IADD3 R41, P2, R41, R48, RZ ;  /* 0x0000003029297210 */ /* 0x020fe20007f5e0ff */
[----:B-1----:R-:W-:-:S02]  /*1bb50*/  IMAD.MOV.U32 R8, RZ, RZ, R13 ;  /* 0x000000ffff087224 */ /* 0x002fc400078e000d */
[----:B------:R-:W-:Y:S02]  /*1bb60*/  IMAD.MOV.U32 R9, RZ, RZ, R144 ;  /* 0x000000ffff097224 */ /* 0x000fe400078e0090 */
[----:B------:R-:W-:Y:S01]  /*1bb70*/  IMAD.X R145, R145, 0x1, R0, P2 ;  /* 0x0000000191917824 */ /* 0x000fe200010e0600 */
[----:B------:R-:W5:Y:S01]  /*1bb80*/  LDL.LU R144, [R1+0x380] ;  /* 0x0003800001907983 */ /* 0x000f620000300800 */
[----:B------:R-:W-:-:S03]  /*1bb90*/  IADD3 R40, P3, R40, R48, RZ ;  /* 0x0000003028287210 */ /* 0x000fc60007f7e0ff */
[----:B------:R-:W5:Y:S02]  /*1bba0*/  LDL.LU R13, [R1+0x3b8] ;  /* 0x0003b800010d7983 */ /* 0x000f640000300800 */
[----:B------:R-:W-:Y:S02]  /*1bbb0*/  IMAD.X R53, R53, 0x1, R0, P3 ;  /* 0x0000000135357824 */ /* 0x000fe400018e0600 */
[----:B------:R-:W-:Y:S04]  /*1bbc0*/  STL [R1+0x310], R41 ;  /* 0x0003102901007387 */ /* 0x000fe80000100800 */
[----:B------:R1:W-:Y:S04]  /*1bbd0*/  LDGSTS.E [R3+0x1800], [R8.64], P0 ;  /* 0x0180000008037fae */ /* 0x0003e80008121844 */
[----:B------:R1:W-:Y:S04]  /*1bbe0*/  STL [R1+0x30c], R145 ;  /* 0x00030c9101007387 */ /* 0x0003e80000100800 */
[----:B------:R1:W-:Y:S02]  /*1bbf0*/  STL [R1+0x338], R40 ;  /* 0x0003382801007387 */ /* 0x0003e40000100800 */
[----:B-1----:R-:W-:Y:S01]  /*1bc00*/  MOV R8, R41 ;  /* 0x0000002900087202 */ /* 0x002fe20000000f00 */
[----:B------:R-:W-:-:S02]  /*1bc10*/  IMAD.MOV.U32 R9, RZ, RZ, R145 ;  /* 0x000000ffff097224 */ /* 0x000fc400078e0091 */
[----:B------:R-:W5:Y:S04]  /*1bc20*/  LDL.LU R145, [R1+0x37c] ;  /* 0x00037c0001917983 */ /* 0x000f680000300800 */
[----:B------:R1:W-:Y:S04]  /*1bc30*/  STL [R1+0x334], R53 ;  /* 0x0003343501007387 */ /* 0x0003e80000100800 */
[----:B------:R-:W5:Y:S04]  /*1bc40*/  LDL.LU R41, [R1+0x3b4] ;  /* 0x0003b40001297983 */ /* 0x000f680000300800 */
[----:B------:R1:W-:Y:S04]  /*1bc50*/  LDGSTS.E [R3+0x1a00], [R8.64], P0 ;  /* 0x01a0000008037fae */ /* 0x0003e80008121844 */
[----:B------:R-:W5:Y:S01]  /*1bc60*/  LDL.LU R46, [R1+0x3c0] ;  /* 0x0003c000012e7983 */ /* 0x000f620000300800 */
[----:B-1----:R-:W-:-:S03]  /*1bc70*/  IMAD.MOV.U32 R8, RZ, RZ, R40 ;  /* 0x000000ffff087224 */ /* 0x002fc600078e0028 */
[----:B------:R-:W5:Y:S01]  /*1bc80*/  LDL.LU R40, [R1+0x3c4] ;  /* 0x0003c40001287983 */ /* 0x000f620000300800 */
[----:B------:R-:W-:-:S03]  /*1bc90*/  IMAD.MOV.U32 R9, RZ, RZ, R53 ;  /* 0x000000ffff097224 */ /* 0x000fc600078e0035 */
[----:B------:R-:W5:Y:S04]  /*1bca0*/  LDL.LU R53, [R1+0x3f8] ;  /* 0x0003f80001357983 */ /* 0x000f680000300800 */
[----:B------:R-:W5:Y:S01]  /*1bcb0*/  LDL.LU R15, [R1+0x3fc] ;  /* 0x0003fc00010f7983 */ /* 0x000f620000300800 */
        /* <DEDUP_REMOVED lines=9> */
[-C--:B--2---:R-:W-:Y:S02]  /*1bd50*/  IADD3 R47, P2, R47, R48.reuse, RZ ;  /* 0x000000302f2f7210 */ /* 0x084fe40007f5e0ff */
[----:B----4-:R-:W-:-:S03]  /*1bd60*/  IADD3 R14, P3, R14, R48, RZ ;  /* 0x000000300e0e7210 */ /* 0x010fc60007f7e0ff */
[----:B-1----:R-:W-:Y:S01]  /*1bd70*/  IMAD.MOV.U32 R8, RZ, RZ, R47 ;  /* 0x000000ffff087224 */ /* 0x002fe200078e002f */
[----:B------:R-:W-:Y:S01]  /*1bd80*/  STL [R1+0x340], R47 ;  /* 0x0003402f01007387 */ /* 0x000fe20000100800 */
[----:B---3--:R-:W-:-:S04]  /*1bd90*/  IMAD.X R49, R49, 0x1, R0, P2 ;  /* 0x0000000131317824 */ /* 0x008fc800010e0600 */
[----:B------:R-:W-:Y:S01]  /*1bda0*/  IMAD.MOV.U32 R9, RZ, RZ, R49 ;  /* 0x000000ffff097224 */ /* 0x000fe200078e0031 */
[----:B------:R1:W-:Y:S01]  /*1bdb0*/  STL [R1+0x33c], R49 ;  /* 0x00033c3101007387 */ /* 0x0003e20000100800 */
[----:B------:R-:W-:-:S03]  /*1bdc0*/  IADD3.X R44, R44, R0, RZ, P3, !PT ;  /* 0x000000002c2c7210 */ /* 0x000fc60001ffe4ff */
[----:B------:R2:W-:Y:S01]  /*1bdd0*/  LDGSTS.E [R3+0x2a00], [R8.64], P1 ;  /* 0x02a0000008037fae */ /* 0x0005e20008921844 */
[----:B------:R-:W-:-:S03]  /*1bde0*/  ISETP.GT.AND P1, PT, R4, 0x12, PT ;  /* 0x000000120400780c */ /* 0x000fc60003f24270 */
[----:B------:R-:W-:Y:S01]  /*1bdf0*/  STL [R1+0x378], R14 ;  /* 0x0003780e01007387 */ /* 0x000fe20000100800 */
[----:B------:R-:W-:-:S03]  /*1be00*/  SEL R5, RZ, 0x4, !P1 ;  /* 0x00000004ff057807 */ /* 0x000fc60004800000 */
[----:B------:R3:W-:Y:S04]  /*1be10*/  STL [R1+0x374], R44 ;  /* 0x0003742c01007387 */ /* 0x0007e80000100800 */
[----:B-1----:R-:W4:Y:S04]  /*1be20*/  LDL.LU R49, [R1+0x400] ;  /* 0x0004000001317983 */ /* 0x002f280000300800 */
[----:B------:R-:W4:Y:S01]  /*1be30*/  LDL.LU R47, [R1+0x404] ;  /* 0x00040400012f7983 */ /* 0x000f220000300800 */
[----:B--2---:R-:W-:Y:S01]  /*1be40*/  IMAD.MOV.U32 R8, RZ, RZ, R14 ;  /* 0x000000ffff087224 */ /* 0x004fe200078e000e */
[----:B------:R-:W-:Y:S01]  /*1be50*/  SEL R5, R5, RZ, !P5 ;  /* 0x000000ff05057207 */ /* 0x000fe20006800000 */
[----:B------:R-:W-:-:S02]  /*1be60*/  IMAD.MOV.U32 R9, RZ, RZ, R44 ;  /* 0x000000ffff097224 */ /* 0x000fc400078e002c */
[----:B---3--:R-:W2:Y:S01]  /*1be70*/  LDL.LU R44, [R1+0x438] ;  /* 0x00043800012c7983 */ /* 0x008ea20000300800 */
[----:B-----5:R-:W-:-:S03]  /*1be80*/  IADD3 R144, P2, R144, R48, RZ ;  /* 0x0000003090907210 */ /* 0x020fc60007f5e0ff */
[----:B------:R-:W3:Y:S01]  /*1be90*/  LDL.LU R14, [R1+0x43c] ;  /* 0x00043c00010e7983 */ /* 0x000ee20000300800 */
[----:B------:R-:W-:Y:S02]  /*1bea0*/  ISETP.NE.U32.AND P1, PT, R5, RZ, PT ;  /* 0x000000ff0500720c */ /* 0x000fe40003f25070 */
[----:B------:R-:W-:Y:S01]  /*1beb0*/  IADD3 R13, P3, R13, R48, RZ ;  /* 0x000000300d0d7210 */ /* 0x000fe20007f7e0ff */
[----:B------:R1:W-:Y:S04]  /*1bec0*/  LDGSTS.E [R3+0x3800], [R8.64], P0 ;  /* 0x0380000008037fae */ /* 0x0003e80008121844 */
[----:B------:R-:W-:Y:S01]  /*1bed0*/  STL [R1+0x380], R144 ;  /* 0x0003809001007387 */ /* 0x000fe20000100800 */
[----:B-1----:R-:W-:Y:S01]  /*1bee0*/  IMAD.MOV.U32 R8, RZ, RZ, R144 ;  /* 0x000000ffff087224 */ /* 0x002fe200078e0090 */
[----:B------:R-:W-:-:S05]  /*1bef0*/  IADD3.X R145, R145, R0, RZ, P2, !PT ;  /* 0x0000000091917210 */ /* 0x000fca00017fe4ff */
[----:B------:R-:W-:Y:S02]  /*1bf00*/  IMAD.MOV.U32 R9, RZ, RZ, R145 ;  /* 0x000000ffff097224 */ /* 0x000fe400078e0091 */
[--C-:B------:R-:W-:Y:S01]  /*1bf10*/  IMAD.X R41, R41, 0x1, R0.reuse, P3 ;  /* 0x0000000129297824 */ /* 0x100fe200018e0600 */
[----:B------:R-:W-:Y:S04]  /*1bf20*/  STL [R1+0x37c], R145 ;  /* 0x00037c9101007387 */ /* 0x000fe80000100800 */
[----:B------:R1:W-:Y:S04]  /*1bf30*/  LDGSTS.E [R3+0x3a00], [R8.64], P0 ;  /* 0x03a0000008037fae */ /* 0x0003e80008121844 */
[----:B------:R-:W-:Y:S01]  /*1bf40*/  STL [R1+0x3b8], R13 ;  /* 0x0003b80d01007387 */ /* 0x000fe20000100800 */
[----:B------:R-:W-:Y:S01]  /*1bf50*/  IADD3 R40, P2, R40, R48, RZ ;  /* 0x0000003028287210 */ /* 0x000fe20007f5e0ff */
[----:B-1----:R-:W-:Y:S01]  /*1bf60*/  IMAD.MOV.U32 R8, RZ, RZ, R13 ;  /* 0x000000ffff087224 */ /* 0x002fe200078e000d */
[----:B------:R-:W-:Y:S01]  /*1bf70*/  MOV R9, R41 ;  /* 0x0000002900097202 */ /* 0x000fe20000000f00 */
[----:B------:R1:W-:Y:S02]  /*1bf80*/  STL [R1+0x3b4], R41 ;  /* 0x0003b42901007387 */ /* 0x0003e40000100800 */
[----:B------:R-:W-:-:S02]  /*1bf90*/  IMAD.X R46, R46, 0x1, R0, P2 ;  /* 0x000000012e2e7824 */ /* 0x000fc400010e0600 */
[----:B------:R5:W-:Y:S01]  /*1bfa0*/  LDGSTS.E [R3+0x4800], [R8.64], P1 ;  /* 0x0480000008037fae */ /* 0x000be20008921844 */
[----:B------:R-:W-:-:S03]  /*1bfb0*/  IADD3 R15, P3, R15, R48, RZ ;  /* 0x000000300f0f7210 */ /* 0x000fc60007f7e0ff */
[----:B-1----:R-:W2:Y:S02]  /*1bfc0*/  LDL.LU R41, [R1+0x444] ;  /* 0x0004440001297983 */ /* 0x002ea40000300800 */
[----:B------:R-:W-:Y:S02]  /*1bfd0*/  IMAD.X R53, R53, 0x1, R0, P3 ;  /* 0x0000000135357824 */ /* 0x000fe400018e0600 */
[----:B------:R-:W2:Y:S01]  /*1bfe0*/  LDL.LU R13, [R1+0x47c] ;  /* 0x00047c00010d7983 */ /* 0x000ea20000300800 */
[----:B-----5:R-:W-:-:S03]  /*1bff0*/  IMAD.MOV.U32 R9, RZ, RZ, R46 ;  /* 0x000000ffff097224 */ /* 0x020fc600078e002e */
[----:B------:R-:W-:Y:S01]  /*1c000*/  STL [R1+0x3c4], R40 ;  /* 0x0003c42801007387 */ /* 0x000fe20000100800 */
[----:B------:R-:W-:-:S03]  /*1c010*/  IMAD.MOV.U32 R8, RZ, RZ, R40 ;  /* 0x000000ffff087224 */ /* 0x000fc600078e0028 */
[----:B------:R1:W-:Y:S04]  /*1c020*/  STL [R1+0x3c0], R46 ;  /* 0x0003c02e01007387 */ /* 0x0003e80000100800 */
[----:B------:R5:W-:Y:S01]  /*1c030*/  STL [R1+0x3fc], R15 ;  /* 0x0003fc0f01007387 */ /* 0x000be20000100800 */
[----:B------:R-:W-:-:S03]  /*1c040*/  ISETP.GT.AND P0, PT, R4, 0x16, PT ;  /* 0x000000160400780c */ /* 0x000fc60003f04270 */
[----:B------:R5:W-:Y:S04]  /*1c050*/  LDGSTS.E [R3+0x4a00], [R8.64], P1 ;  /* 0x04a0000008037fae */ /* 0x000be80008921844 */
[----:B-1----:R-:W2:Y:S04]  /*1c060*/  LDL.LU R46, [R1+0x440] ;  /* 0x00044000012e7983 */ /* 0x002ea80000300800 */
[----:B------:R-:W-:Y:S04]  /*1c070*/  STL [R1+0x3f8], R53 ;  /* 0x0003f83501007387 */ /* 0x000fe80000100800 */
[----:B------:R-:W2:Y:S01]  /*1c080*/  LDL.LU R40, [R1+0x478] ;  /* 0x0004780001287983 */ /* 0x000ea20000300800 */
[----:B------:R-:W-:-:S02]  /*1c090*/  SEL R5, RZ, 0x4, !P0 ;  /* 0x00000004ff057807 */ /* 0x000fc40004000000 */
[----:B------:R-:W-:Y:S01]  /*1c0a0*/  ISETP.GT.AND P1, PT, R4, 0x1a, PT ;  /* 0x0000001a0400780c */ /* 0x000fe20003f24270 */
[----:B-----5:R-:W-:Y:S01]  /*1c0b0*/  IMAD.MOV.U32 R9, RZ, RZ, R53 ;  /* 0x000000ffff097224 */ /* 0x020fe200078e0035 */
[----:B------:R-:W-:Y:S01]  /*1c0c0*/  SEL R5, R5, RZ, !P5 ;  /* 0x000000ff05057207 */ /* 0x000fe20006800000 */
[----:B------:R-:W5:Y:S03]  /*1c0d0*/  LDL.LU R144, [R1+0x484] ;  /* 0x0004840001907983 */ /* 0x000f660000300800 */
[----:B------:R-:W-:Y:S02]  /*1c0e0*/  ISETP.NE.U32.AND P0, PT, R5, RZ, PT ;  /* 0x000000ff0500720c */ /* 0x000fe40003f05070 */
[----:B------:R-:W-:Y:S02]  /*1c0f0*/  MOV R8, R15 ;  /* 0x0000000f00087202 */ /* 0x000fe40000000f00 */
[----:B------:R-:W5:Y:S01]  /*1c100*/  LDL.LU R15, [R1+0x73c] ;  /* 0x00073c00010f7983 */ /* 0x000f620000300800 */
[----:B------:R-:W-:-:S04]  /*1c110*/  SEL R5, RZ, 0x4, !P1 ;  /* 0x00000004ff057807 */ /* 0x000fc80004800000 */
[----:B------:R-:W-:-:S04]  /*1c120*/  SEL R5, R5, RZ, !P5 ;  /* 0x000000ff05057207 */ /* 0x000fc80006800000 */
[----:B------:R1:W-:Y:S01]  /*1c130*/  LDGSTS.E [R3+0x5800], [R8.64], P0 ;  /* 0x0580000008037fae */ /* 0x0003e20008121844 */
[----:B------:R-:W-:Y:S02]  /*1c140*/  ISETP.NE.U32.AND P1, PT, R5, RZ, PT ;  /* 0x000000ff0500720c */ /* 0x000fe40003f25070 */
[----:B----4-:R-:W-:-:S05]  /*1c150*/  IADD3 R47, P2, R47, R48, RZ ;  /* 0x000000302f2f7210 */ /* 0x010fca0007f5e0ff */
[----:B------:R-:W-:Y:S01]  /*1c160*/  IMAD.X R49, R49, 0x1, R0, P2 ;  /* 0x0000000131317824 */ /* 0x000fe200010e0600 */
[----:B------:R4:W-:Y:S01]  /*1c170*/  STL [R1+0x404], R47 ;  /* 0x0004042f01007387 */ /* 0x0009e20000100800 */
[----:B---3--:R-:W-:-:S03]  /*1c180*/  IADD3 R14, P3, R14, R48, RZ ;  /* 0x000000300e0e7210 */ /* 0x008fc60007f7e0ff */
[----:B------:R-:W-:Y:S01]  /*1c190*/  STL [R1+0x400], R49 ;  /* 0x0004003101007387 */ /* 0x000fe20000100800 */
[----:B-1----:R-:W-:Y:S01]  /*1c1a0*/  IMAD.MOV.U32 R8, RZ, RZ, R47 ;  /* 0x000000ffff087224 */ /* 0x002fe200078e002f */
[----:B------:R-:W-:Y:S02]  /*1c1b0*/  MOV R9, R49 ;  /* 0x0000003100097202 */ /* 0x000fe40000000f00 */
[----:B------:R-:W-:Y:S01]  /*1c1c0*/  STL [R1+0x43c], R14 ;  /* 0x00043c0e01007387 */ /* 0x000fe20000100800 */
[----:B--2---:R-:W-:-:S03]  /*1c1d0*/  IMAD.X R44, R44, 0x1, R0, P3 ;  /* 0x000000012c2c7824 */ /* 0x004fc600018e0600 */
[----:B------:R-:W2:Y:S04]  /*1c1e0*/  LDL.LU R145, [R1+0x480] ;  /* 0x0004800001917983 */ /* 0x000ea80000300800 */
[----:B------:R1:W-:Y:S04]  /*1c1f0*/  STL [R1+0x438], R44 ;  /* 0x0004382c01007387 */ /* 0x0003e80000100800 */
[----:B----4-:R-:W3:Y:S04]  /*1c200*/  LDL.LU R47, [R1+0x738] ;  /* 0x00073800012f7983 */ /* 0x010ee80000300800 */
[----:B------:R4:W-:Y:S04]  /*1c210*/  LDGSTS.E [R3+0x5a00], [R8.64], P0 ;  /* 0x05a0000008037fae */ /* 0x0009e80008121844 */
[----:B------:R-:W3:Y:S01]  /*1c220*/  LDL.LU R53, [R1+0x740] ;  /* 0x0007400001357983 */ /* 0x000ee20000300800 */
[----:B----4-:R-:W-:-:S03]  /*1c230*/  IMAD.MOV.U32 R9, RZ, RZ, R44 ;  /* 0x000000ffff097224 */ /* 0x010fc600078e002c */
[----:B-1----:R-:W4:Y:S01]  /*1c240*/  LDL.LU R44, [R1+0x744] ;  /* 0x00074400012c7983 */ /* 0x002f220000300800 */
[----:B------:R-:W-:-:S03]  /*1c250*/  IMAD.MOV.U32 R8, RZ, RZ, R14 ;  /* 0x000000ffff087224 */ /* 0x000fc600078e000e */
[----:B------:R-:W4:Y:S04]  /*1c260*/  LDL.LU R49, [R1+0x768] ;  /* 0x0007680001317983 */ /* 0x000f280000300800 */
[----:B------:R-:W4:Y:S04]  /*1c270*/  LDL.LU R14, [R1+0x76c] ;  /* 0x00076c00010e7983 */ /* 0x000f280000300800 */
[----:B------:R1:W-:Y:S01]  /*1c280*/  LDGSTS.E [R3+0x6800], [R8.64], P1 ;  /* 0x0680000008037fae */ /* 0x0003e20008921844 */
[-C--:B------:R-:W-:Y:S02]  /*1c290*/  IADD3 R41, P2, R41, R48.reuse, RZ ;  /* 0x0000003029297210 */ /* 0x080fe40007f5e0ff */
[----:B------:R-:W-:-:S03]  /*1c2a0*/  IADD3 R13, P3, R13, R48, RZ ;  /* 0x000000300d0d7210 */ /* 0x000fc60007f7e0ff */
[----:B------:R-:W-:Y:S01]  /*1c2b0*/  STL [R1+0x444], R41 ;  /* 0x0004442901007387 */ /* 0x000fe20000100800 */
[----:B-1----:R-:W-:Y:S01]  /*1c2c0*/  MOV R8, R41 ;  /* 0x0000002900087202 */ /* 0x002fe20000000f00 */
[----:B------:R-:W-:-:S05]  /*1c2d0*/  IMAD.X R46, R46, 0x1, R0, P2 ;  /* 0x000000012e2e7824 */ /* 0x000fca00010e0600 */
[----:B------:R1:W-:Y:S01]  /*1c2e0*/  STL [R1+0x440], R46 ;  /* 0x0004402e01007387 */ /* 0x0003e20000100800 */
[----:B------:R-:W-:-:S03]  /*1c2f0*/  IMAD.X R40, R40, 0x1, R0, P3 ;  /* 0x0000000128287824 */ /* 0x000fc600018e0600 */
[----:B------:R-:W-:Y:S01]  /*1c300*/  STL [R1+0x47c], R13 ;  /* 0x00047c0d01007387 */ /* 0x000fe20000100800 */
[----:B------:R-:W-:-:S03]  /*1c310*/  IMAD.MOV.U32 R9, RZ, RZ, R46 ;  /* 0x000000ffff097224 */ /* 0x000fc600078e002e */
[----:B------:R5:W-:Y:S04]  /*1c320*/  STL [R1+0x478], R40 ;  /* 0x0004782801007387 */ /* 0x000be80000100800 */
[----:B-1----:R-:W4:Y:S04]  /*1c330*/  LDL.LU R46, [R1+0x770] ;  /* 0x00077000012e7983 */ /* 0x002f280000300800 */
[----:B------:R-:W4:Y:S04]  /*1c340*/  LDL.LU R41, [R1+0x774] ;  /* 0x0007740001297983 */ /* 0x000f280000300800 */
[----:B------:R1:W-:Y:S02]  /*1c350*/  LDGSTS.E [R3+0x6a00], [R8.64], P1 ;  /* 0x06a0000008037fae */ /* 0x0003e40008921844 */
[----:B-1----:R-:W-:-:S02]  /*1c360*/  IMAD.MOV.U32 R9, RZ, RZ, R40 ;  /* 0x000000ffff097224 */ /* 0x002fc400078e0028 */
[----:B------:R-:W-:Y:S01]  /*1c370*/  IMAD.MOV.U32 R8, RZ, RZ, R13 ;  /* 0x000000ffff087224 */ /* 0x000fe200078e000d */
[----:B-----5:R-:W5:Y:S04]  /*1c380*/  LDL.LU R40, [R1+0x798] ;  /* 0x0007980001287983 */ /* 0x020f680000300800 */
        /* <DEDUP_REMOVED lines=13> */
[----:B-1----:R-:W-:-:S02]  /*1c460*/  IMAD.MOV.U32 R8, RZ, RZ, R144 ;  /* 0x000000ffff087224 */ /* 0x002fc400078e0090 */
[----:B--2---:R-:W-:-:S04]  /*1c470*/  IMAD.X R145, R145, 0x1, R0, P2 ;  /* 0x0000000191917824 */ /* 0x004fc800010e0600 */
[----:B------:R-:W-:Y:S01]  /*1c480*/  IMAD.MOV.U32 R9, RZ, RZ, R145 ;  /* 0x000000ffff097224 */ /* 0x000fe200078e0091 */
[----:B---3--:R-:W-:-:S04]  /*1c490*/  IADD3.X R47, R47, R0, RZ, P3, !PT ;  /* 0x000000002f2f7210 */ /* 0x008fc80001ffe4ff */
        /* <DEDUP_REMOVED lines=9> */
[----:B------:R-:W-:Y:S02]  /*1c530*/  IADD3.X R53, R53, R0, RZ, P2, !PT ;  /* 0x0000000035357210 */ /* 0x000fe400017fe4ff */
[----:B------:R2:W-:Y:S01]  /*1c540*/  LDGSTS.E [R3+0x8800], [R8.64], P1 ;  /* 0x0880000008037fae */ /* 0x0005e20008921844 */
[----:B------:R-:W-:-:S03]  /*1c550*/  IADD3 R14, P3, R14, R48, RZ ;  /* 0x000000300e0e7210 */ /* 0x000fc60007f7e0ff */
[----:B-1----:R-:W3:Y:S01]  /*1c560*/  LDL.LU R47, [R1+0x7f0] ;  /* 0x0007f000012f7983 */ /* 0x002ee20000300800 */
[----:B------:R-:W-:-:S03]  /*1c570*/  SEL R5, R5, RZ, !P5 ;  /* 0x000000ff05057207 */ /* 0x000fc60006800000 */
[----:B------:R-:W4:Y:S01]  /*1c580*/  LDL.LU R15, [R1+0x7f4] ;  /* 0x0007f400010f7983 */ /* 0x000f220000300800 */
[----:B--2---:R-:W-:-:S03]  /*1c590*/  IMAD.MOV.U32 R9, RZ, RZ, R53 ;  /* 0x000000ffff097224 */ /* 0x004fc600078e0035 */
[----:B------:R-:W-:Y:S01]  /*1c5a0*/  STL [R1+0x744], R44 ;  /* 0x0007442c01007387 */ /* 0x000fe20000100800 */
[----:B------:R-:W-:-:S03]  /*1c5b0*/  IMAD.X R49, R49, 0x1, R0, P3 ;  /* 0x0000000131317824 */ /* 0x000fc600018e0600 */
        /* <DEDUP_REMOVED lines=8> */
[----:B--2---:R-:W-:-:S03]  /*1c640*/  IMAD.MOV.U32 R8, RZ, RZ, R14 ;  /* 0x000000ffff087224 */ /* 0x004fc600078e000e */
[----:B------:R-:W2:Y:S01]  /*1c650*/  LDL.LU R144, [R1+0x7e8] ;  /* 0x0007e80001907983 */ /* 0x000ea20000300800 */
[----:B------:R-:W-:-:S03]  /*1c660*/  MOV R9, R49 ;  /* 0x0000003100097202 */ /* 0x000fc60000000f00 */
[----:B------:R-:W2:Y:S04]  /*1c670*/  LDL.LU R14, [R1+0x7e4] ;  /* 0x0007e400010e7983 */ /* 0x000ea80000300800 */
[----:B------:R1:W-:Y:S01]  /*1c680*/  LDGSTS.E [R3+0x9800], [R8.64], P0 ;  /* 0x0980000008037fae */ /* 0x0003e20008121844 */
[----:B------:R-:W-:-:S05]  /*1c690*/  IADD3 R41, P2, R41, R48, RZ ;  /* 0x0000003029297210 */ /* 0x000fca0007f5e0ff */
[----:B------:R-:W-:Y:S01]  /*1c6a0*/  IMAD.X R46, R46, 0x1, R0, P2 ;  /* 0x000000012e2e7824 */ /* 0x000fe200010e0600 */
[----:B------:R-:W-:Y:S04]  /*1c6b0*/  STL [R1+0x774], R41 ;  /* 0x0007742901007387 */ /* 0x000fe80000100800 */
[----:B------:R5:W-:Y:S01]  /*1c6c0*/  STL [R1+0x770], R46 ;  /* 0x0007702e01007387 */ /* 0x000be20000100800 */
[----:B-1----:R-:W-:Y:S01]  /*1c6d0*/  IMAD.MOV.U32 R9, RZ, RZ, R46 ;  /* 0x000000ffff097224 */ /* 0x002fe200078e002e */
[----:B-----5:R-:W-:-:S05]  /*1c6e0*/  IADD3 R13, P3, R13, R48, RZ ;  /* 0x000000300d0d7210 */ /* 0x020fca0007f7e0ff */
[----:B------:R-:W-:Y:S01]  /*1c6f0*/  IMAD.X R40, R40, 0x1, R0, P3 ;  /* 0x0000000128287824 */ /* 0x000fe200018e0600 */
[----:B------:R1:W-:Y:S04]  /*1c700*/  STL [R1+0x79c], R13 ;  /* 0x00079c0d01007387 */ /* 0x0003e80000100800 */
[----:B------:R-:W5:Y:S04]  /*1c710*/  LDL.LU R145, [R1+0x7e0] ;  /* 0x0007e00001917983 */ /* 0x000f680000300800 */
[----:B------:R1:W-:Y:S04]  /*1c720*/  STL [R1+0x798], R40 ;  /* 0x0007982801007387 */ /* 0x0003e80000100800 */
[----:B------:R-:W5:Y:S01]  /*1c730*/  LDL.LU R46, [R1+0x7cc] ;  /* 0x0007cc00012e7983 */ /* 0x000f620000300800 */
[----:B------:R-:W-:Y:S01]  /*1c740*/  ISETP.GT.AND P1, PT, R4, 0x2a, PT ;  /* 0x0000002a0400780c */ /* 0x000fe20003f24270 */
[----:B------:R-:W-:-:S02]  /*1c750*/  IMAD.MOV.U32 R8, RZ, RZ, R41 ;  /* 0x000000ffff087224 */ /* 0x000fc400078e0029 */
[----:B------:R-:W5:Y:S01]  /*1c760*/  LDL.LU R41, [R1+0x7d0] ;  /* 0x0007d00001297983 */ /* 0x000f620000300800 */
[----:B------:R-:W-:-:S03]  /*1c770*/  SEL R5, RZ, 0x4, !P1 ;  /* 0x00000004ff057807 */ /* 0x000fc60004800000 */
[----:B------:R1:W-:Y:S01]  /*1c780*/  LDGSTS.E [R3+0x9a00], [R8.64], P0 ;  /* 0x09a0000008037fae */ /* 0x0003e20008121844 */
[----:B------:R-:W-:Y:S02]  /*1c790*/  SEL R5, R5, RZ, !P5 ;  /* 0x000000ff05057207 */ /* 0x000fe40006800000 */
[----:B------:R-:W-:Y:S02]  /*1c7a0*/  ISETP.GT.AND P0, PT, R4, 0x2e, PT ;  /* 0x0000002e0400780c */ /* 0x000fe40003f04270 */
[----:B------:R-:W-:Y:S02]  /*1c7b0*/  ISETP.NE.U32.AND P1, PT, R5, RZ, PT ;  /* 0x000000ff0500720c */ /* 0x000fe40003f25070 */
[----:B-1----:R-:W-:Y:S02]  /*1c7c0*/  MOV R8, R13 ;  /* 0x0000000d00087202 */ /* 0x002fe40000000f00 */
[----:B------:R-:W5:Y:S01]  /*1c7d0*/  LDL.LU R13, [R1+0x7d8] ;  /* 0x0007d800010d7983 */ /* 0x000f620000300800 */
[----:B------:R-:W-:Y:S01]  /*1c7e0*/  IMAD.MOV.U32 R9, RZ, RZ, R40 ;  /* 0x000000ffff097224 */ /* 0x000fe200078e0028 */
[----:B------:R-:W-:-:S02]  /*1c7f0*/  SEL R5, RZ, 0x4, !P0 ;  /* 0x00000004ff057807 */ /* 0x000fc40004000000 */
[----:B------:R-:W5:Y:S04]  /*1c800*/  LDL.LU R49, [R1+0x7bc] ;  /* 0x0007bc0001317983 */ /* 0x000f680000300800 */
[----:B------:R-:W5:Y:S01]  /*1c810*/  LDL.LU R40, [R1+0x7d4] ;  /* 0x0007d40001287983 */ /* 0x000f620000300800 */
[----:B------:R-:W-:-:S03]  /*1c820*/  SEL R5, R5, RZ, !P5 ;  /* 0x000000ff05057207 */ /* 0x000fc60006800000 */
[----:B------:R1:W-:Y:S01]  /*1c830*/  LDGSTS.E [R3+0xa800], [R8.64], P1 ;  /* 0x0a80000008037fae */ /* 0x0003e20008921844 */
[----:B------:R-:W-:Y:S02]  /*1c840*/  ISETP.NE.U32.AND P0, PT, R5, RZ, PT ;  /* 0x000000ff0500720c */ /* 0x000fe40003f05070 */
[-C--:B---3--:R-:W-:Y:S02]  /*1c850*/  IADD3 R47, P2, R47, R48.reuse, RZ ;  /* 0x000000302f2f7210 */ /* 0x088fe40007f5e0ff */
[----:B----4-:R-:W-:-:S03]  /*1c860*/  IADD3 R15, P3, R15, R48, RZ ;  /* 0x000000300f0f7210 */ /* 0x010fc60007f7e0ff */
[----:B-1----:R-:W-:Y:S01]  /*1c870*/  IMAD.MOV.U32 R8, RZ, RZ, R47 ;  /* 0x000000ffff087224 */ /* 0x002fe200078e002f */
[----:B------:R-:W-:Y:S01]  /*1c880*/  STL [R1+0x7f0], R47 ;  /* 0x0007f02f01007387 */ /* 0x000fe20000100800 */
[----:B------:R-:W-:-:S05]  /*1c890*/  IMAD.X R53, R53, 0x1, R0, P2 ;  /* 0x0000000135357824 */ /* 0x000fca00010e0600 */
[----:B------:R-:W-:Y:S01]  /*1c8a0*/  MOV R9, R53 ;  /* 0x0000003500097202 */ /* 0x000fe20000000f00 */
[----:B------:R-:W-:Y:S01]  /*1c8b0*/  IMAD.X R44, R44, 0x1, R0, P3 ;  /* 0x000000012c2c7824 */ /* 0x000fe200018e0600 */
[----:B------:R1:W-:Y:S01]  /*1c8c0*/  STL [R1+0x7ec], R53 ;  /* 0x0007ec3501007387 */ /* 0x0003e20000100800 */
[----:B--2---:R-:W-:-:S03]  /*1c8d0*/  IADD3 R144, P2, R144, R48, RZ ;  /* 0x0000003090907210 */ /* 0x004fc60007f5e0ff */
[----:B------:R2:W-:Y:S04]  /*1c8e0*/  LDGSTS.E [R3+0xaa00], [R8.64], P1 ;  /* 0x0aa0000008037fae */ /* 0x0005e80008921844 */
[----:B------:R-:W-:Y:S01]  /*1c8f0*/  STL [R1+0x7f4], R15 ;  /* 0x0007f40f01007387 */ /* 0x000fe20000100800 */
[----:B------:R-:W-:-:S03]  /*1c900*/  IADD3 R14, P3, R14, R48, RZ ;  /* 0x000000300e0e7210 */ /* 0x000fc60007f7e0ff */
[----:B------:R3:W-:Y:S01]  /*1c910*/  STL [R1+0x7dc], R44 ;  /* 0x0007dc2c01007387 */ /* 0x0007e20000100800 */
[----:B--2---:R-:W-:-:S03]  /*1c920*/  IMAD.MOV.U32 R8, RZ, RZ, R15 ;  /* 0x000000ffff087224 */ /* 0x004fc600078e000f */
[----:B-1----:R-:W2:Y:S01]  /*1c930*/  LDL.LU R53, [R1+0x7c0] ;  /* 0x0007c00001357983 */ /* 0x002ea20000300800 */
[----:B------:R-:W-:-:S03]  /*1c940*/  IMAD.MOV.U32 R9, RZ, RZ, R44 ;  /* 0x000000ffff097224 */ /* 0x000fc600078e002c */
[----:B------:R-:W4:Y:S04]  /*1c950*/  LDL.LU R47, [R1+0x7c8] ;  /* 0x0007c800012f7983 */ /* 0x000f280000300800 */
[----:B------:R1:W-:Y:S04]  /*1c960*/  LDGSTS.E [R3+0xb800], [R8.64], P0 ;  /* 0x0b80000008037fae */ /* 0x0003e80008121844 */
[----:B---3--:R-:W3:Y:S04]  /*1c970*/  LDL.LU R44, [R1+0x7ac] ;  /* 0x0007ac00012c7983 */ /* 0x008ee80000300800 */
[----:B------:R-:W3:Y:S01]  /*1c980*/  LDL.LU R15, [R1+0x7c4] ;  /* 0x0007c400010f7983 */ /* 0x000ee20000300800 */
[----:B-1----:R-:W-:-:S03]  /*1c990*/  MOV R8, R144 ;  /* 0x0000009000087202 */ /* 0x002fc60000000f00 */
[----:B------:R-:W-:Y:S01]  /*1c9a0*/  STL [R1+0x7e8], R144 ;  /* 0x0007e89001007387 */ /* 0x000fe20000100800 */
[----:B-----5:R-:W-:-:S04]  /*1c9b0*/  IMAD.X R145, R145, 0x1, R0, P2 ;  /* 0x0000000191917824 */ /* 0x020fc800010e0600 */
[----:B------:R-:W-:Y:S01]  /*1c9c0*/  IMAD.MOV.U32 R9, RZ, RZ, R145 ;  /* 0x000000ffff097224 */ /* 0x000fe200078e0091 */
[----:B------:R-:W-:Y:S01]  /*1c9d0*/  STL [R1+0x7e0], R145 ;  /* 0x0007e09101007387 */ /* 0x000fe20000100800 */
[----:B------:R-:W-:-:S03]  /*1c9e0*/  IMAD.X R46, R46, 0x1, R0, P3 ;  /* 0x000000012e2e7824 */ /* 0x000fc600018e0600 */
[----:B------:R-:W-:Y:S04]  /*1c9f0*/  STL [R1+0x7e4], R14 ;  /* 0x0007e40e01007387 */ /* 0x000fe80000100800 */
[----:B------:R1:W-:Y:S04]  /*1ca00*/  LDGSTS.E [R3+0xba00], [R8.64], P0 ;  /* 0x0ba0000008037fae */ /* 0x0003e80008121844 */
[----:B------:R5:W-:Y:S01]  /*1ca10*/  STL [R1+0x7cc], R46 ;  /* 0x0007cc2e01007387 */ /* 0x000be20000100800 */
[----:B-1----:R-:W-:Y:S02]  /*1ca20*/  IMAD.MOV.U32 R9, RZ, RZ, R46 ;  /* 0x000000ffff097224 */ /* 0x002fe400078e002e */
[----:B------:R-:W-:Y:S01]  /*1ca30*/  IMAD.MOV.U32 R8, RZ, RZ, R14 ;  /* 0x000000ffff087224 */ /* 0x000fe200078e000e */
[----:B-----5:R-:W5:Y:S04]  /*1ca40*/  LDL.LU R46, [R1+0x7b0] ;  /* 0x0007b000012e7983 */ /* 0x020f680000300800 */
[----:B------:R-:W5:Y:S01]  /*1ca50*/  LDL.LU R14, [R1+0x7b8] ;  /* 0x0007b800010e7983 */ /* 0x000f620000300800 */
[----:B------:R-:W-:-:S04]  /*1ca60*/  ISETP.GT.AND P1, PT, R4, 0x32, PT ;  /* 0x000000320400780c */ /* 0x000fc80003f24270 */
[----:B------:R-:W-:-:S04]  /*1ca70*/  SEL R5, RZ, 0x4, !P1 ;  /* 0x00000004ff057807 */ /* 0x000fc80004800000 */
[----:B------:R-:W-:-:S04]  /*1ca80*/  SEL R5, R5, RZ, !P5 ;  /* 0x000000ff05057207 */ /* 0x000fc80006800000 */
[----:B------:R-:W-:Y:S02]  /*1ca90*/  ISETP.NE.U32.AND P1, PT, R5, RZ, PT ;  /* 0x000000ff0500720c */ /* 0x000fe40003f25070 */
[-C--:B------:R-:W-:Y:S02]  /*1caa0*/  IADD3 R13, P2, R13, R48.reuse, RZ ;  /* 0x000000300d0d7210 */ /* 0x080fe40007f5e0ff */
[----:B------:R-:W-:-:S03]  /*1cab0*/  IADD3 R40, P3, R40, R48, RZ ;  /* 0x0000003028287210 */ /* 0x000fc60007f7e0ff */
[----:B------:R-:W-:Y:S01]  /*1cac0*/  IMAD.X R41, R41, 0x1, R0, P2 ;  /* 0x0000000129297824 */ /* 0x000fe200010e0600 */
[----:B------:R-:W-:Y:S01]  /*1cad0*/  ISETP.GT.AND P0, PT, R4, 0x36, PT ;  /* 0x000000360400780c */ /* 0x000fe20003f04270 */
[----:B------:R-:W-:Y:S01]  /*1cae0*/  STL [R1+0x7d8], R13 ;  /* 0x0007d80d01007387 */ /* 0x000fe20000100800 */
[----:B------:R-:W-:-:S03]  /*1caf0*/  IADD3.X R49, R49, R0, RZ, P3, !PT ;  /* 0x0000000031317210 */ /* 0x000fc60001ffe4ff */
[----:B------:R1:W-:Y:S01]  /*1cb00*/  LDGSTS.E [R3+0xc800], [R8.64], P1 ;  /* 0x0c80000008037fae */ /* 0x0003e20008921844 */
[----:B------:R-:W-:-:S03]  /*1cb10*/  SEL R5, RZ, 0x4, !P0 ;  /* 0x00000004ff057807 */ /* 0x000fc60004000000 */
[----:B------:R1:W-:Y:S04]  /*1cb20*/  STL [R1+0x7d0], R41 ;  /* 0x0007d02901007387 */ /* 0x0003e80000100800 */
[----:B------:R-:W-:Y:S01]  /*1cb30*/  STL [R1+0x7d4], R40 ;  /* 0x0007d42801007387 */ /* 0x000fe20000100800 */
[----:B-1----:R-:W-:Y:S02]  /*1cb40*/  IMAD.MOV.U32 R8, RZ, RZ, R13 ;  /* 0x000000ffff087224 */ /* 0x002fe400078e000d */
[----:B------:R-:W-:Y:S02]  /*1cb50*/  IMAD.MOV.U32 R9, RZ, RZ, R41 ;  /* 0x000000ffff097224 */ /* 0x000fe400078e0029 */
[----:B------:R-:W5:Y:S01]  /*1cb60*/  LDL.LU R41, [R1+0x7b4] ;  /* 0x0007b40001297983 */ /* 0x000f620000300800 */
[----:B------:R-:W-:-:S03]  /*1cb70*/  SEL R5, R5, RZ, !P5 ;  /* 0x000000ff05057207 */ /* 0x000fc60006800000 */
[----:B------:R1:W-:Y:S04]  /*1cb80*/  STL [R1+0x7bc], R49 ;  /* 0x0007bc3101007387 */ /* 0x0003e80000100800 */
[----:B------:R1:W-:Y:S04]  /*1cb90*/  LDGSTS.E [R3+0xca00], [R8.64], P1 ;  /* 0x0ca0000008037fae */ /* 0x0003e80008921844 */
[----:B------:R-:W5:Y:S01]  /*1cba0*/  LDL.LU R13, [R1+0x7a8] ;  /* 0x0007a800010d7983 */ /* 0x000f620000300800 */
[----:B------:R-:W-:Y:S02]  /*1cbb0*/  ISETP.NE.U32.AND P0, PT, R5, RZ, PT ;  /* 0x000000ff0500720c */ /* 0x000fe40003f05070 */
[----:B------:R-:W-:Y:S01]  /*1cbc0*/  ISETP.GT.AND P1, PT, R4, 0x3a, PT ;  /* 0x0000003a0400780c */ /* 0x000fe20003f24270 */
[----:B-1----:R-:W-:-:S02]  /*1cbd0*/  IMAD.MOV.U32 R9, RZ, RZ, R49 ;  /* 0x000000ffff097224 */ /* 0x002fc400078e0031 */
[----:B------:R-:W5:Y:S01]  /*1cbe0*/  LDL.LU R49, [R1+0x7a0] ;  /* 0x0007a00001317983 */ /* 0x000f620000300800 */
[----:B------:R-:W-:-:S03]  /*1cbf0*/  IMAD.MOV.U32 R8, RZ, RZ, R40 ;  /* 0x000000ffff087224 */ /* 0x000fc600078e0028 */
[----:B------:R-:W5:Y:S01]  /*1cc00*/  LDL.LU R40, [R1+0x7a4] ;  /* 0x0007a40001287983 */ /* 0x000f620000300800 */
[----:B------:R-:W-:-:S03]  /*1cc10*/  SEL R5, RZ, 0x4, !P1 ;  /* 0x00000004ff057807 */ /* 0x000fc60004800000 */
[----:B------:R1:W-:Y:S01]  /*1cc20*/  LDGSTS.E [R3+0xd800], [R8.64], P0 ;  /* 0x0d80000008037fae */ /* 0x0003e20008121844 */
[----:B------:R-:W-:-:S04]  /*1cc30*/  SEL R5, R5, RZ, !P5 ;  /* 0x000000ff05057207 */ /* 0x000fc80006800000 */
[----:B------:R-:W-:Y:S02]  /*1cc40*/  ISETP.NE.U32.AND P1, PT, R5, RZ, PT ;  /* 0x000000ff0500720c */ /* 0x000fe40003f25070 */
[----:B----4-:R-:W-:-:S04]  /*1cc50*/  IADD3 R47, P2, R47, R48, RZ ;  /* 0x000000302f2f7210 */ /* 0x010fc80007f5e0ff */
[----:B--2---:R-:W-:Y:S01]  /*1cc60*/  IADD3.X R53, R53, R0, RZ, P2, !PT ;  /* 0x0000000035357210 */ /* 0x004fe200017fe4ff */
[----:B-1----:R-:W-:Y:S01]  /*1cc70*/  IMAD.MOV.U32 R8, RZ, RZ, R47 ;  /* 0x000000ffff087224 */ /* 0x002fe200078e002f */
[----:B---3--:R-:W-:-:S03]  /*1cc80*/  IADD3 R15, P3, R15, R48, RZ ;  /* 0x000000300f0f7210 */ /* 0x008fc60007f7e0ff */
[----:B------:R-:W-:Y:S01]  /*1cc90*/  IMAD.MOV.U32 R9, RZ, RZ, R53 ;  /* 0x000000ffff097224 */ /* 0x000fe200078e0035 */
[----:B------:R-:W-:Y:S01]  /*1cca0*/  STL [R1+0x7c8], R47 ;  /* 0x0007c82f01007387 */ /* 0x000fe20000100800 */
[----:B------:R-:W-:-:S03]  /*1ccb0*/  IMAD.X R44, R44, 0x1, R0, P3 ;  /* 0x000000012c2c7824 */ /* 0x000fc600018e0600 */
[----:B------:R-:W-:Y:S04]  /*1ccc0*/  STL [R1+0x7c0], R53 ;  /* 0x0007c03501007387 */ /* 0x000fe80000100800 */
[----:B------:R1:W-:Y:S04]  /*1ccd0*/  LDGSTS.E [R3+0xda00], [R8.64], P0 ;  /* 0x0da0000008037fae */ /* 0x0003e80008121844 */
[----:B------:R-:W-:Y:S04]  /*1cce0*/  STL [R1+0x7c4], R15 ;  /* 0x0007c40f01007387 */ /* 0x000fe80000100800 */
[----:B------:R2:W-:Y:S01]  /*1ccf0*/  STL [R1+0x7ac], R44 ;  /* 0x0007ac2c01007387 */ /* 0x0005e20000100800 */
[----:B-1----:R-:W-:Y:S01]  /*1cd00*/  IMAD.MOV.U32 R8, RZ, RZ, R15 ;  /* 0x000000ffff087224 */ /* 0x002fe200078e000f */
[----:B------:R-:W-:-:S02]  /*1cd10*/  MOV R9, R44 ;  /* 0x0000002c00097202 */ /* 0x000fc40000000f00 */
[----:B--2---:R-:W2:Y:S04]  /*1cd20*/  LDL.LU R44, [R1+0x2e4] ;  /* 0x0002e400012c7983 */ /* 0x004ea80000300800 */
[----:B------:R-:W3:Y:S04]  /*1cd30*/  LDL.LU R15, [R1+0x2e8] ;  /* 0x0002e800010f7983 */ /* 0x000ee80000300800 */
[----:B------:R1:W-:Y:S01]  /*1cd40*/  LDGSTS.E [R3+0xe800], [R8.64], P1 ;  /* 0x0e80000008037fae */ /* 0x0003e20008921844 */
[----:B-----5:R-:W-:-:S05]  /*1cd50*/  IADD3 R14, P2, R14, R48, RZ ;  /* 0x000000300e0e7210 */ /* 0x020fca0007f5e0ff */
[----:B------:R-:W-:Y:S01]  /*1cd60*/  IMAD.X R46, R46, 0x1, R0, P2 ;  /* 0x000000012e2e7824 */ /* 0x000fe200010e0600 */
[----:B------:R-:W-:Y:S01]  /*1cd70*/  STL [R1+0x7b8], R14 ;  /* 0x0007b80e01007387 */ /* 0x000fe20000100800 */
[----:B-1----:R-:W-:Y:S02]  /*1cd80*/  IMAD.MOV.U32 R8, RZ, RZ, R14 ;  /* 0x000000ffff087224 */ /* 0x002fe400078e000e */
[----:B------:R-:W-:Y:S01]  /*1cd90*/  IMAD.MOV.U32 R9, RZ, RZ, R46 ;  /* 0x000000ffff097224 */ /* 0x000fe200078e002e */
[----:B------:R1:W-:Y:S01]  /*1cda0*/  STL [R1+0x7b0], R46 ;  /* 0x0007b02e01007387 */ /* 0x0003e20000100800 */
[----:B------:R-:W-:-:S03]  /*1cdb0*/  ISETP.GT.AND P0, PT, R4, 0x3e, PT ;  /* 0x0000003e0400780c */ /* 0x000fc60003f04270 */
[----:B------:R4:W-:Y:S04]  /*1cdc0*/  LDGSTS.E [R3+0xea00], [R8.64], P1 ;  /* 0x0ea0000008037fae */ /* 0x0009e80008921844 */
[----:B-1----:R-:W5:Y:S04]  /*1cdd0*/  LDL.LU R46, [R1+0x2ec] ;  /* 0x0002ec00012e7983 */ /* 0x002f680000300800 */
[----:B------:R-:W5:Y:S04]  /*1cde0*/  LDL.LU R14, [R1+0x2f0] ;  /* 0x0002f000010e7983 */ /* 0x000f680000300800 */
[----:B------:R-:W5:Y:S01]  /*1cdf0*/  LDL.LU R47, [R1+0x318] ;  /* 0x00031800012f7983 */ /* 0x000f620000300800 */
[----:B------:R-:W-:-:S04]  /*1ce00*/  SEL R5, RZ, 0x4, !P0 ;  /* 0x00000004ff057807 */ /* 0x000fc80004000000 */
[----:B------:R-:W-:-:S04]  /*1ce10*/  SEL R5, R5, RZ, !P5 ;  /* 0x000000ff05057207 */ /* 0x000fc80006800000 */
[----:B------:R-:W-:Y:S02]  /*1ce20*/  ISETP.NE.U32.AND P0, PT, R5, RZ, PT ;  /* 0x000000ff0500720c */ /* 0x000fe40003f05070 */
[----:B------:R-:W-:-:S05]  /*1ce30*/  IADD3 R41, P1, R41, R48, RZ ;  /* 0x0000003029297210 */ /* 0x000fca0007f3e0ff */
[----:B----4-:R-:W-:Y:S01]  /*1ce40*/  IMAD.MOV.U32 R8, RZ, RZ, R41 ;  /* 0x000000ffff087224 */ /* 0x010fe200078e0029 */
[----:B------:R-:W-:Y:S01]  /*1ce50*/  IADD3 R13, P2, R13, R48, RZ ;  /* 0x000000300d0d7210 */ /* 0x000fe20007f5e0ff */
[----:B------:R-:W-:-:S04]  /*1ce60*/  IMAD.X R49, R49, 0x1, R0, P1 ;  /* 0x0000000131317824 */ /* 0x000fc800008e0600 */
[----:B------:R-:W-:Y:S01]  /*1ce70*/  IMAD.MOV.U32 R9, RZ, RZ, R49 ;  /* 0x000000ffff097224 */ /* 0x000fe200078e0031 */
[----:B------:R-:W-:-:S04]  /*1ce80*/  IADD3.X R40, R40, R0, RZ, P2, !PT ;  /* 0x0000000028287210 */ /* 0x000fc800017fe4ff */
[----:B------:R1:W-:Y:S02]  /*1ce90*/  LDGSTS.E [R3+0xf800], [R8.64], P0 ;  /* 0x0f80000008037fae */ /* 0x0003e40008121844 */
[----:B-1----:R-:W-:Y:S02]  /*1cea0*/  IMAD.MOV.U32 R8, RZ, RZ, R13 ;  /* 0x000000ffff087224 */ /* 0x002fe400078e000d */
[----:B------:R-:W-:-:S05]  /*1ceb0*/  IMAD.MOV.U32 R9, RZ, RZ, R40 ;  /* 0x000000ffff097224 */ /* 0x000fca00078e0028 */
[----:B------:R1:W-:Y:S01]  /*1cec0*/  LDGSTS.E [R3+0xfa00], [R8.64], P0 ;  /* 0x0fa0000008037fae */ /* 0x0003e20008121844 */
[----:B------:R-:W-:-:S03]  /*1ced0*/  ISETP.GT.AND P0, PT, R4, 0x3, PT ;  /* 0x000000030400780c */ /* 0x000fc60003f04270 */
[----:B------:R-:W-:Y:S04]  /*1cee0*/  STL [R1+0x7b4], R41 ;  /* 0x0007b42901007387 */ /* 0x000fe80000100800 */
[----:B------:R4:W-:Y:S01]  /*1cef0*/  STL [R1+0x7a0], R49 ;  /* 0x0007a03101007387 */ /* 0x0009e20000100800 */
[----:B-1----:R-:W-:-:S03]  /*1cf00*/  SEL R3, RZ, 0x4, !P0 ;  /* 0x00000004ff037807 */ /* 0x002fc60004000000 */
[----:B------:R-:W-:Y:S01]  /*1cf10*/  STL [R1+0x7a8], R13 ;  /* 0x0007a80d01007387 */ /* 0x000fe20000100800 */
[----:B------:R-:W-:-:S03]  /*1cf20*/  SEL R3, R3, RZ, !P5 ;  /* 0x000000ff03037207 */ /* 0x000fc60006800000 */
[----:B------:R1:W-:Y:S04]  /*1cf30*/  STL [R1+0x7a4], R40 ;  /* 0x0007a42801007387 */ /* 0x0003e80000100800 */
[----:B----4-:R-:W3:Y:S01]  /*1cf40*/  LDL.LU R49, [R1+0x314] ;  /* 0x0003140001317983 */ /* 0x010ee20000300800 */
[----:B------:R-:W-:-:S03]  /*1cf50*/  ISETP.NE.U32.AND P1, PT, R3, RZ, PT ;  /* 0x000000ff0300720c */ /* 0x000fc60003f25070 */
[----:B------:R-:W3:Y:S04]  /*1cf60*/  LDL.LU R41, [R1+0x31c] ;  /* 0x00031c0001297983 */ /* 0x000ee80000300800 */
[----:B-1----:R-:W3:Y:S01]  /*1cf70*/  LDL.LU R40, [R1+0x320] ;  /* 0x0003200001287983 */ /* 0x002ee20000300800 */
[----:B------:R-:W-:-:S03]  /*1cf80*/  LOP3.LUT R52, R52, 0x60, RZ, 0x3c, !PT ;  /* 0x0000006034347812 */ /* 0x000fc600078e3cff */
[----:B------:R-:W3:Y:S02]  /*1cf90*/  LDL.LU R13, [R1+0x348] ;  /* 0x00034800010d7983 */ /* 0x000ee40000300800 */
[----:B------:R-:W-:Y:S01]  /*1cfa0*/  IMAD R3, R45, 0x10000, R52 ;  /* 0x000100002d037824 */ /* 0x000fe200078e0234 */
[----:B------:R-:W-:Y:S01]  /*1cfb0*/  HMMA.1688.F32.TF32 R228, R140, R42, R228 ;  /* 0x0000002a8ce4723c */ /* 0x000fe200000810e4 */
[----:B---3--:R-:W-:-:S04]  /*1cfc0*/  IADD3 R15, P0, R15, R48, RZ ;  /* 0x000000300f0f7210 */ /* 0x008fc80007f1e0ff */
[----:B--2---:R-:W-:Y:S01]  /*1cfd0*/  IADD3.X R44, R44, R0, RZ, P0, !PT ;  /* 0x000000002c2c7210 */ /* 0x004fe200007fe4ff */
[----:B------:R-:W-:Y:S01]  /*1cfe0*/  IMAD.MOV.U32 R8, RZ, RZ, R15 ;  /* 0x000000ffff087224 */ /* 0x000fe200078e000f */
[----:B------:R1:W-:Y:S03]  /*1cff0*/  STL [R1+0x2e8], R15 ;  /* 0x0002e80f01007387 */ /* 0x0003e60000100800 */
[----:B------:R-:W-:Y:S01]  /*1d000*/  IMAD.MOV.U32 R9, RZ, RZ, R44 ;  /* 0x000000ffff097224 */ /* 0x000fe200078e002c */
[----:B------:R2:W-:Y:S04]  /*1d010*/  STL [R1+0x2e4], R44 ;  /* 0x0002e42c01007387 */ /* 0x0005e80000100800 */
[----:B------:R3:W-:Y:S04]  /*1d020*/  LDGSTS.E [R3+0xc00], [R8.64], P1 ;  /* 0x00c0000008037fae */ /* 0x0007e80008921844 */
[----:B-1----:R-:W4:Y:S04]  /*1d030*/  LDL.LU R15, [R1+0x344] ;  /* 0x00034400010f7983 */ /* 0x002f280000300800 */
[----:B--2---:R-:W2:Y:S01]  /*1d040*/  LDL.LU R44, [R1+0x350] ;  /* 0x00035000012c7983 */ /* 0x004ea20000300800 */
[----:B-----5:R-:W-:-:S05]  /*1d050*/  IADD3 R14, P2, R14, R48, RZ ;  /* 0x000000300e0e7210 */ /* 0x020fca0007f5e0ff */
[----:B------:R-:W-:Y:S01]  /*1d060*/  IMAD.X R46, R46, 0x1, R0, P2 ;  /* 0x000000012e2e7824 */ /* 0x000fe200010e0600 */
[----:B------:R-:W-:Y:S01]  /*1d070*/  IADD3 R47, P2, R47, R48, RZ ;  /* 0x000000302f2f7210 */ /* 0x000fe20007f5e0ff */
[----:B------:R-:W-:Y:S02]  /*1d080*/  STL [R1+0x2f0], R14 ;  /* 0x0002f00e01007387 */ /* 0x000fe40000100800 */
[----:B---3--:R-:W-:Y:S02]  /*1d090*/  IMAD.MOV.U32 R9, RZ, RZ, R46 ;  /* 0x000000ffff097224 */ /* 0x008fe400078e002e */
[----:B------:R1:W-:Y:S01]  /*1d0a0*/  STL [R1+0x2ec], R46 ;  /* 0x0002ec2e01007387 */ /* 0x0003e20000100800 */
[----:B------:R-:W-:Y:S02]  /*1d0b0*/  MOV R8, R14 ;  /* 0x0000000e00087202 */ /* 0x000fe40000000f00 */
[----:B------:R-:W-:-:S03]  /*1d0c0*/  ISETP.GT.AND P0, PT, R4, 0x7, PT ;  /* 0x000000070400780c */ /* 0x000fc60003f04270 */
[----:B------:R3:W-:Y:S04]  /*1d0d0*/  LDGSTS.E [R3+0xe00], [R8.64], P1 ;  /* 0x00e0000008037fae */ /* 0x0007e80008921844 */
[----:B-1----:R-:W5:Y:S04]  /*1d0e0*/  LDL.LU R46, [R1+0x34c] ;  /* 0x00034c00012e7983 */ /* 0x002f680000300800 */
[----:B------:R-:W5:Y:S04]  /*1d0f0*/  LDL.LU R42, [R1+0x384] ;  /* 0x00038400012a7983 */ /* 0x000f680000300800 */
[----:B------:R1:W-:Y:S04]  /*1d100*/  STL [R1+0x318], R47 ;  /* 0x0003182f01007387 */ /* 0x0003e80000100800 */
[----:B------:R-:W5:Y:S01]  /*1d110*/  LDL.LU R14, [R1+0x388] ;  /* 0x00038800010e7983 */ /* 0x000f620000300800 */
[----:B------:R-:W-:-:S04]  /*1d120*/  SEL R5, RZ, 0x4, !P0 ;  /* 0x00000004ff057807 */ /* 0x000fc80004000000 */
[----:B------:R-:W-:-:S04]  /*1d130*/  SEL R5, R5, RZ, !P5 ;  /* 0x000000ff05057207 */ /* 0x000fc80006800000 */
[----:B------:R-:W-:Y:S02]  /*1d140*/  ISETP.NE.U32.AND P0, PT, R5, RZ, PT ;  /* 0x000000ff0500720c */ /* 0x000fe40003f05070 */
[----:B------:R-:W-:Y:S01]  /*1d150*/  ISETP.GT.AND P1, PT, R4, 0xb, PT ;  /* 0x0000000b0400780c */ /* 0x000fe20003f24270 */
[----:B---3--:R-:W-:-:S03]  /*1d160*/  IMAD.MOV.U32 R8, RZ, RZ, R47 ;  /* 0x000000ffff087224 */ /* 0x008fc600078e002f */
[----:B------:R-:W-:-:S04]  /*1d170*/  SEL R5, RZ, 0x4, !P1 ;  /* 0x00000004ff057807 */ /* 0x000fc80004800000 */
[----:B------:R-:W-:-:S04]  /*1d180*/  SEL R5, R5, RZ, !P5 ;  /* 0x000000ff05057207 */ /* 0x000fc80006800000 */
[----:B------:R-:W-:Y:S01]  /*1d190*/  ISETP.NE.U32.AND P1, PT, R5, RZ, PT ;  /* 0x000000ff0500720c */ /* 0x000fe20003f25070 */
[----:B------:R-:W-:Y:S01]  /*1d1a0*/  IMAD.X R49, R49, 0x1, R0, P2 ;  /* 0x0000000131317824 */ /* 0x000fe200010e0600 */
[----:B------:R-:W-:-:S04]  /*1d1b0*/  IADD3 R40, P2, R40, R48, RZ ;  /* 0x0000003028287210 */ /* 0x000fc80007f5e0ff */
[----:B------:R3:W-:Y:S01]  /*1d1c0*/  STL [R1+0x314], R49 ;  /* 0x0003143101007387 */ /* 0x0007e20000100800 */
[----:B------:R-:W-:Y:S01]  /*1d1d0*/  IMAD.MOV.U32 R9, RZ, RZ, R49 ;  /* 0x000000ffff097224 */ /* 0x000fe200078e0031 */
[----:B------:R-:W-:Y:S02]  /*1d1e0*/  IADD3.X R41, R41, R0, RZ, P2, !PT ;  /* 0x0000000029297210 */ /* 0x000fe400017fe4ff */
[----:B-1----:R-:W5:Y:S01]  /*1d1f0*/  LDL.LU R47, [R1+0x390] ;  /* 0x00039000012f7983 */ /* 0x002f620000300800 */
[----:B------:R-:W-:-:S03]  /*1d200*/  IADD3 R13, P2, R13, R48, RZ ;  /* 0x000000300d0d7210 */ /* 0x000fc60007f5e0ff */
[----:B------:R1:W-:Y:S04]  /*1d210*/  STL [R1+0x320], R40 ;  /* 0x0003202801007387 */ /* 0x0003e80000100800 */
[----:B------:R1:W-:Y:S04]  /*1d220*/  STL [R1+0x31c], R41 ;  /* 0x00031c2901007387 */ /* 0x0003e80000100800 */
[----:B---3--:R-:W3:Y:S04]  /*1d230*/  LDL.LU R49, [R1+0x38c] ;  /* 0x00038c0001317983 */ /* 0x008ee80000300800 */
[----:B------:R1:W-:Y:S04]  /*1d240*/  LDGSTS.E [R3+0x1c00], [R8.64], P0 ;  /* 0x01c0000008037fae */ /* 0x0003e80008121844 */
[----:B------:R-:W3:Y:S04]  /*1d250*/  LDL.LU R43, [R1+0x3c8] ;  /* 0x0003c800012b7983 */ /* 0x000ee80000300800 */
[----:B------:R2:W-:Y:S01]  /*1d260*/  STL [R1+0x348], R13 ;  /* 0x0003480d01007387 */ /* 0x0005e20000100800 */
[----:B-1----:R-:W-:-:S02]  /*1d270*/  IMAD.MOV.U32 R8, RZ, RZ, R40 ;  /* 0x000000ffff087224 */ /* 0x002fc400078e0028 */
[----:B------:R-:W-:Y:S01]  /*1d280*/  IMAD.MOV.U32 R9, RZ, RZ, R41 ;  /* 0x000000ffff097224 */ /* 0x000fe200078e0029 */
[----:B------:R-:W3:Y:S04]  /*1d290*/  LDL.LU R40, [R1+0x3cc] ;  /* 0x0003cc0001287983 */ /* 0x000ee80000300800 */
[----:B------:R1:W-:Y:S02]  /*1d2a0*/  LDGSTS.E [R3+0x1e00], [R8.64], P0 ;  /* 0x01e0000008037fae */ /* 0x0003e40008121844 */
[----:B-1----:R-:W-:Y:S02]  /*1d2b0*/  IMAD.MOV.U32 R8, RZ, RZ, R13 ;  /* 0x000000ffff087224 */ /* 0x002fe400078e000d */
[----:B----4-:R-:W-:Y:S01]  /*1d2c0*/  IMAD.X R15, R15, 0x1, R0, P2 ;  /* 0x000000010f0f7824 */ /* 0x010fe200010e0600 */
[----:B--2---:R-:W-:-:S04]  /*1d2d0*/  IADD3 R44, P2, R44, R48, RZ ;  /* 0x000000302c2c7210 */ /* 0x004fc80007f5e0ff */
[----:B------:R1:W-:Y:S04]  /*1d2e0*/  STL [R1+0x344], R15 ;  /* 0x0003440f01007387 */ /* 0x0003e80000100800 */
[----:B------:R-:W2:Y:S04]  /*1d2f0*/  LDL.LU R41, [R1+0x3d0] ;  /* 0x0003d00001297983 */ /* 0x000ea80000300800 */
[----:B------:R-:W4:Y:S01]  /*1d300*/  LDL.LU R13, [R1+0x3d4] ;  /* 0x0003d400010d7983 */ /* 0x000f220000300800 */
[----:B------:R-:W-:-:S03]  /*1d310*/  MOV R9, R15 ;  /* 0x0000000f00097202 */ /* 0x000fc60000000f00 */
[----:B-1----:R-:W2:Y:S04]  /*1d320*/  LDL.LU R15, [R1+0x40c] ;  /* 0x00040c00010f7983 */ /* 0x002ea80000300800 */
[----:B------:R-:W-:Y:S04]  /*1d330*/  STL [R1+0x350], R44 ;  /* 0x0003502c01007387 */ /* 0x000fe80000100800 */
[----:B------:R1:W-:Y:S02]  /*1d340*/  LDGSTS.E [R3+0x2c00], [R8.64], P1 ;  /* 0x02c0000008037fae */ /* 0x0003e40008921844 */
[----:B-1----:R-:W-:-:S02]  /*1d350*/  IMAD.MOV.U32 R8, RZ, RZ, R44 ;  /* 0x000000ffff087224 */ /* 0x002fc400078e002c */
[----:B-----5:R-:W-:Y:S01]  /*1d360*/  IMAD.X R46, R46, 0x1, R0, P2 ;  /* 0x000000012e2e7824 */ /* 0x020fe200010e0600 */
[----:B------:R-:W-:-:S04]  /*1d370*/  IADD3 R14, P2, R14, R48, RZ ;  /* 0x000000300e0e7210 */ /* 0x000fc80007f5e0ff */
[----:B------:R1:W-:Y:S01]  /*1d380*/  STL [R1+0x34c], R46 ;  /* 0x00034c2e01007387 */ /* 0x0003e20000100800 */
[----:B------:R-:W-:-:S03]  /*1d390*/  IMAD.X R42, R42, 0x1, R0, P2 ;  /* 0x000000012a2a7824 */ /* 0x000fc600010e0600 */
[----:B------:R5:W-:Y:S01]  /*1d3a0*/  STL [R1+0x388], R14 ;  /* 0x0003880e01007387 */ /* 0x000be20000100800 */
[----:B------:R-:W-:-:S03]  /*1d3b0*/  IMAD.MOV.U32 R9, RZ, RZ, R46 ;  /* 0x000000ffff097224 */ /* 0x000fc600078e002e */
[----:B------:R5:W-:Y:S04]  /*1d3c0*/  STL [R1+0x384], R42 ;  /* 0x0003842a01007387 */ /* 0x000be80000100800 */
[----:B-1----:R-:W2:Y:S04]  /*1d3d0*/  LDL.LU R46, [R1+0x408] ;  /* 0x00040800012e7983 */ /* 0x002ea80000300800 */
[----:B------:R1:W-:Y:S04]  /*1d3e0*/  LDGSTS.E [R3+0x2e00], [R8.64], P1 ;  /* 0x02e0000008037fae */ /* 0x0003e80008921844 */
[----:B------:R-:W2:Y:S01]  /*1d3f0*/  LDL.LU R44, [R1+0x410] ;  /* 0x00041000012c7983 */ /* 0x000ea20000300800 */
[----:B-1----:R-:W-:-:S03]  /*1d400*/  MOV R8, R14 ;  /* 0x0000000e00087202 */ /* 0x002fc60000000f00 */
[----:B-----5:R-:W5:Y:S01]  /*1d410*/  LDL.LU R14, [R1+0x414] ;  /* 0x00041400010e7983 */ /* 0x020f620000300800 */
[----:B------:R-:W-:-:S04]  /*1d420*/  ISETP.GT.AND P0, PT, R4, 0xf, PT ;  /* 0x0000000f0400780c */ /* 0x000fc80003f04270 */
[----:B------:R-:W-:-:S04]  /*1d430*/  SEL R5, RZ, 0x4, !P0 ;  /* 0x00000004ff057807 */ /* 0x000fc80004000000 */
[----:B------:R-:W-:Y:S02]  /*1d440*/  SEL R5, R5, RZ, !P5 ;  /* 0x000000ff05057207 */ /* 0x000fe40006800000 */
[----:B------:R-:W-:Y:S02]  /*1d450*/  ISETP.GT.AND P1, PT, R4, 0x13, PT ;  /* 0x000000130400780c */ /* 0x000fe40003f24270 */
[----:B------:R-:W-:Y:S02]  /*1d460*/  ISETP.NE.U32.AND P0, PT, R5, RZ, PT ;  /* 0x000000ff0500720c */ /* 0x000fe40003f05070 */
[----:B------:R-:W-:Y:S01]  /*1d470*/  SEL R5, RZ, 0x4, !P1 ;  /* 0x00000004ff057807 */ /* 0x000fe20004800000 */
[----:B------:R-:W-:Y:S02]  /*1d480*/  IMAD.MOV.U32 R9, RZ, RZ, R42 ;  /* 0x000000ffff097224 */ /* 0x000fe400078e002a */
[----:B------:R-:W5:Y:S01]  /*1d490*/  LDL.LU R42, [R1+0x44c] ;  /* 0x00044c00012a7983 */ /* 0x000f620000300800 */
[----:B------:R-:W-:-:S04]  /*1d4a0*/  SEL R5, R5, RZ, !P5 ;  /* 0x000000ff05057207 */ /* 0x000fc80006800000 */
[----:B------:R-:W-:-:S03]  /*1d4b0*/  ISETP.NE.U32.AND P1, PT, R5, RZ, PT ;  /* 0x000000ff0500720c */ /* 0x000fc60003f25070 */
[----:B------:R1:W-:Y:S01]  /*1d4c0*/  LDGSTS.E [R3+0x3c00], [R8.64], P0 ;  /* 0x03c0000008037fae */ /* 0x0003e20008121844 */
[----:B------:R-:W-:-:S05]  /*1d4d0*/  IADD3 R47, P2, R47, R48, RZ ;  /* 0x000000302f2f7210 */ /* 0x000fca0007f5e0ff */
[----:B-1----:R-:W-:Y:S02]  /*1d4e0*/  IMAD.MOV.U32 R8, RZ, RZ, R47 ;  /* 0x000000ffff087224 */ /* 0x002fe400078e002f */
[----:B---3--:R-:W-:Y:S01]  /*1d4f0*/  IMAD.X R49, R49, 0x1, R0, P2 ;  /* 0x0000000131317824 */ /* 0x008fe200010e0600 */
[----:B------:R-:W-:Y:S03]  /*1d500*/  STL [R1+0x390], R47 ;  /* 0x0003902f01007387 */ /* 0x000fe60000100800 */
[----:B------:R-:W-:Y:S01]  /*1d510*/  IMAD.MOV.U32 R9, RZ, RZ, R49 ;  /* 0x000000ffff097224 */ /* 0x000fe200078e0031 */
[----:B------:R-:W-:Y:S04]  /*1d520*/  STL [R1+0x38c], R49 ;  /* 0x00038c3101007387 */ /* 0x000fe80000100800 */
[----:B------:R1:W-:Y:S01]  /*1d530*/  LDGSTS.E [R3+0x3e00], [R8.64], P0 ;  /* 0x03e0000008037fae */ /* 0x0003e20008121844 */
[----:B------:R-:W-:-:S04]  /*1d540*/  IADD3 R40, P2, R40, R48, RZ ;  /* 0x0000003028287210 */ /* 0x000fc80007f5e0ff */
[----:B------:R-:W-:Y:S01]  /*1d550*/  IADD3.X R43, R43, R0, RZ, P2, !PT ;  /* 0x000000002b2b7210 */ /* 0x000fe200017fe4ff */
[----:B------:R-:W-:Y:S01]  /*1d560*/  STL [R1+0x3cc], R40 ;  /* 0x0003cc2801007387 */ /* 0x000fe20000100800 */
[----:B-1----:R-:W-:-:S03]  /*1d570*/  IMAD.MOV.U32 R8, RZ, RZ, R40 ;  /* 0x000000ffff087224 */ /* 0x002fc600078e0028 */
[----:B------:R1:W-:Y:S01]  /*1d580*/  STL [R1+0x3c8], R43 ;  /* 0x0003c82b01007387 */ /* 0x0003e20000100800 */
[----:B------:R-:W-:Y:S01]  /*1d590*/  IMAD.MOV.U32 R9, RZ, RZ, R43 ;  /* 0x000000ffff097224 */ /* 0x000fe200078e002b */
[----:B------:R-:W-:-:S04]  /*1d5a0*/  ISETP.GT.AND P0, PT, R4, 0x17, PT ;  /* 0x000000170400780c */ /* 0x000fc80003f04270 */
[----:B------:R3:W-:Y:S04]  /*1d5b0*/  LDGSTS.E [R3+0x4c00], [R8.64], P1 ;  /* 0x04c0000008037fae */ /* 0x0007e80008921844 */
[----:B-1----:R-:W5:Y:S04]  /*1d5c0*/  LDL.LU R43, [R1+0x448] ;  /* 0x00044800012b7983 */ /* 0x002f680000300800 */
[----:B------:R-:W5:Y:S01]  /*1d5d0*/  LDL.LU R40, [R1+0x454] ;  /* 0x0004540001287983 */ /* 0x000f620000300800 */
[----:B------:R-:W-:-:S04]  /*1d5e0*/  SEL R5, RZ, 0x4, !P0 ;  /* 0x00000004ff057807 */ /* 0x000fc80004000000 */
[----:B------:R-:W-:-:S04]  /*1d5f0*/  SEL R5, R5, RZ, !P5 ;  /* 0x000000ff05057207 */ /* 0x000fc80006800000 */
[----:B------:R-:W-:Y:S02]  /*1d600*/  ISETP.NE.U32.AND P0, PT, R5, RZ, PT ;  /* 0x000000ff0500720c */ /* 0x000fe40003f05070 */
[----:B----4-:R-:W-:-:S05]  /*1d610*/  IADD3 R13, P2, R13, R48, RZ ;  /* 0x000000300d0d7210 */ /* 0x010fca0007f5e0ff */
[----:B--2---:R-:W-:Y:S01]  /*1d620*/  IMAD.X R41, R41, 0x1, R0, P2 ;  /* 0x0000000129297824 */ /* 0x004fe200010e0600 */
[----:B------:R-:W-:Y:S01]  /*1d630*/  IADD3 R15, P2, R15, R48, RZ ;  /* 0x000000300f0f7210 */ /* 0x000fe20007f5e0ff */
[----:B------:R-:W-:Y:S01]  /*1d640*/  STL [R1+0x3d4], R13 ;  /* 0x0003d40d01007387 */ /* 0x000fe20000100800 */
[----:B---3--:R-:W-:Y:S02]  /*1d650*/  IMAD.MOV.U32 R8, RZ, RZ, R13 ;  /* 0x000000ffff087224 */ /* 0x008fe400078e000d */
[----:B------:R-:W-:Y:S01]  /*1d660*/  MOV R9, R41 ;  /* 0x0000002900097202 */ /* 0x000fe20000000f00 */
[----:B------:R1:W-:Y:S04]  /*1d670*/  STL [R1+0x3d0], R41 ;  /* 0x0003d02901007387 */ /* 0x0003e80000100800 */
[----:B------:R2:W-:Y:S04]  /*1d680*/  LDGSTS.E [R3+0x4e00], [R8.64], P1 ;  /* 0x04e0000008037fae */ /* 0x0005e80008921844 */
[----:B-1----:R-:W3:Y:S04]  /*1d690*/  LDL.LU R41, [R1+0x450] ;  /* 0x0004500001297983 */ /* 0x002ee80000300800 */
[----:B------:R-:W4:Y:S01]  /*1d6a0*/  LDL.LU R13, [R1+0x48c] ;  /* 0x00048c00010d7983 */ /* 0x000f220000300800 */
[----:B--2---:R-:W-:-:S03]  /*1d6b0*/  IMAD.MOV.U32 R8, RZ, RZ, R15 ;  /* 0x000000ffff087224 */ /* 0x004fc600078e000f */
[----:B------:R1:W-:Y:S01]  /*1d6c0*/  STL [R1+0x40c], R15 ;  /* 0x00040c0f01007387 */ /* 0x0003e20000100800 */
[----:B------:R-:W-:-:S05]  /*1d6d0*/  IMAD.X R46, R46, 0x1, R0, P2 ;  /* 0x000000012e2e7824 */ /* 0x000fca00010e0600 */
[----:B------:R-:W-:Y:S04]  /*1d6e0*/  STL [R1+0x408], R46 ;  /* 0x0004082e01007387 */ /* 0x000fe80000100800 */
[----:B-1----:R-:W2:Y:S01]  /*1d6f0*/  LDL.LU R15, [R1+0x488] ;  /* 0x00048800010f7983 */ /* 0x002ea20000300800 */
[----:B------:R-:W-:-:S05]  /*1d700*/  IMAD.MOV.U32 R9, RZ, RZ, R46 ;  /* 0x000000ffff097224 */ /* 0x000fca00078e002e */
[----:B------:R1:W-:Y:S01]  /*1d710*/  LDGSTS.E [R3+0x5c00], [R8.64], P0 ;  /* 0x05c0000008037fae */ /* 0x0003e20008121844 */
[----:B-----5:R-:W-:-:S05]  /*1d720*/  IADD3 R14, P2, R14, R48, RZ ;  /* 0x000000300e0e7210 */ /* 0x020fca0007f5e0ff */
[----:B------:R-:W-:Y:S01]  /*1d730*/  IMAD.X R44, R44, 0x1, R0, P2 ;  /* 0x000000012c2c7824 */ /* 0x000fe200010e0600 */
[----:B------:R5:W-:Y:S01]  /*1d740*/  STL [R1+0x414], R14 ;  /* 0x0004140e01007387 */ /* 0x000be20000100800 */
[----:B-1----:R-:W-:-:S03]  /*1d750*/  MOV R8, R14 ;  /* 0x0000000e00087202 */ /* 0x002fc60000000f00 */
[----:B------:R-:W-:Y:S04]  /*1d760*/  STL [R1+0x410], R44 ;  /* 0x0004102c01007387 */ /* 0x000fe80000100800 */
[----:B------:R-:W2:Y:S04]  /*1d770*/  LDL.LU R53, [R1+0x490] ;  /* 0x0004900001357983 */ /* 0x000ea80000300800 */
[----:B-----5:R-:W5:Y:S01]  /*1d780*/  LDL.LU R14, [R1+0x494] ;  /* 0x00049400010e7983 */ /* 0x020f620000300800 */
[----:B------:R-:W-:Y:S02]  /*1d790*/  ISETP.GT.AND P1, PT, R4, 0x1b, PT ;  /* 0x0000001b0400780c */ /* 0x000fe40003f24270 */
[----:B------:R-:W-:-:S02]  /*1d7a0*/  IADD3 R42, P2, R42, R48, RZ ;  /* 0x000000302a2a7210 */ /* 0x000fc40007f5e0ff */
[----:B------:R-:W-:-:S03]  /*1d7b0*/  SEL R5, RZ, 0x4, !P1 ;  /* 0x00000004ff057807 */ /* 0x000fc60004800000 */
[----:B------:R-:W-:Y:S01]  /*1d7c0*/  STL [R1+0x44c], R42 ;  /* 0x00044c2a01007387 */ /* 0x000fe20000100800 */
[----:B------:R-:W-:-:S03]  /*1d7d0*/  SEL R5, R5, RZ, !P5 ;  /* 0x000000ff05057207 */ /* 0x000fc60006800000 */
[----:B------:R-:W5:Y:S01]  /*1d7e0*/  LDL.LU R49, [R1+0x724] ;  /* 0x0007240001317983 */ /* 0x000f620000300800 */
[----:B------:R-:W-:Y:S01]  /*1d7f0*/  ISETP.NE.U32.AND P1, PT, R5, RZ, PT ;  /* 0x000000ff0500720c */ /* 0x000fe20003f25070 */
[----:B------:R-:W-:-:S05]  /*1d800*/  IMAD.MOV.U32 R9, RZ, RZ, R44 ;  /* 0x000000ffff097224 */ /* 0x000fca00078e002c */
[----:B------:R1:W-:Y:S01]  /*1d810*/  LDGSTS.E [R3+0x5e00], [R8.64], P0 ;  /* 0x05e0000008037fae */ /* 0x0003e20008121844 */
[----:B------:R-:W-:-:S04]  /*1d820*/  ISETP.GT.AND P0, PT, R4, 0x1f, PT ;  /* 0x0000001f0400780c */ /* 0x000fc80003f04270 */
[----:B------:R-:W-:Y:S01]  /*1d830*/  SEL R5, RZ, 0x4, !P0 ;  /* 0x00000004ff057807 */ /* 0x000fe20004000000 */
[----:B-1----:R-:W-:-:S03]  /*1d840*/  IMAD.MOV.U32 R8, RZ, RZ, R42 ;  /* 0x000000ffff087224 */ /* 0x002fc600078e002a */
[----:B------:R-:W-:-:S04]  /*1d850*/  SEL R5, R5, RZ, !P5 ;  /* 0x000000ff05057207 */ /* 0x000fc80006800000 */
[----:B------:R-:W-:Y:S01]  /*1d860*/  ISETP.NE.U32.AND P0, PT, R5, RZ, PT ;  /* 0x000000ff0500720c */ /* 0x000fe20003f05070 */
[----:B------:R-:W-:Y:S01]  /*1d870*/  IMAD.X R43, R43, 0x1, R0, P2 ;  /* 0x000000012b2b7824 */ /* 0x000fe200010e0600 */
[----:B------:R-:W-:-:S04]  /*1d880*/  IADD3 R40, P2, R40, R48, RZ ;  /* 0x0000003028287210 */ /* 0x000fc80007f5e0ff */
[----:B------:R1:W-:Y:S04]  /*1d890*/  STL [R1+0x448], R43 ;  /* 0x0004482b01007387 */ /* 0x0003e80000100800 */
[----:B------:R-:W5:Y:S04]  /*1d8a0*/  LDL.LU R52, [R1+0x70c] ;  /* 0x00070c0001347983 */ /* 0x000f680000300800 */
[----:B------:R-:W5:Y:S04]  /*1d8b0*/  LDL.LU R47, [R1+0x710] ;  /* 0x00071000012f7983 */ /* 0x000f680000300800 */
[----:B------:R-:W5:Y:S01]  /*1d8c0*/  LDL.LU R46, [R1+0x718] ;  /* 0x00071800012e7983 */ /* 0x000f620000300800 */
[----:B------:R-:W-:-:S03]  /*1d8d0*/  IMAD.MOV.U32 R9, RZ, RZ, R43 ;  /* 0x000000ffff097224 */ /* 0x000fc600078e002b */
[----:B-1----:R-:W5:Y:S04]  /*1d8e0*/  LDL.LU R43, [R1+0x714] ;  /* 0x00071400012b7983 */ /* 0x002f680000300800 */
[----:B------:R-:W-:Y:S04]  /*1d8f0*/  STL [R1+0x454], R40 ;  /* 0x0004542801007387 */ /* 0x000fe80000100800 */
[----:B------:R1:W-:Y:S02]  /*1d900*/  LDGSTS.E [R3+0x6c00], [R8.64], P1 ;  /* 0x06c0000008037fae */ /* 0x0003e40008921844 */
[----:B-1----:R-:W-:Y:S01]  /*1d910*/  IMAD.MOV.U32 R8, RZ, RZ, R40 ;  /* 0x000000ffff087224 */ /* 0x002fe200078e0028 */
[----:B---3--:R-:W-:-:S02]  /*1d920*/  IADD3.X R41, R41, R0, RZ, P2, !PT ;  /* 0x0000000029297210 */ /* 0x008fc400017fe4ff */
[----:B----4-:R-:W-:-:S03]  /*1d930*/  IADD3 R13, P2, R13, R48, RZ ;  /* 0x000000300d0d7210 */ /* 0x010fc60007f5e0ff */
[----:B------:R1:W-:Y:S01]  /*1d940*/  STL [R1+0x450], R41 ;  /* 0x0004502901007387 */ /* 0x0003e20000100800 */
[----:B------:R-:W-:-:S03]  /*1d950*/  IMAD.MOV.U32 R9, RZ, RZ, R41 ;  /* 0x000000ffff097224 */ /* 0x000fc600078e0029 */
[----:B------:R-:W3:Y:S04]  /*1d960*/  LDL.LU R44, [R1+0x6fc] ;  /* 0x0006fc00012c7983 */ /* 0x000ee80000300800 */
[----:B------:R-:W-:Y:S04]  /*1d970*/  STL [R1+0x48c], R13 ;  /* 0x00048c0d01007387 */ /* 0x000fe80000100800 */
[----:B------:R4:W-:Y:S02]  /*1d980*/  LDGSTS.E [R3+0x6e00], [R8.64], P1 ;  /* 0x06e0000008037fae */ /* 0x0009e40008921844 */
[----:B----4-:R-:W-:-:S02]  /*1d990*/  IMAD.MOV.U32 R8, RZ, RZ, R13 ;  /* 0x000000ffff087224 */ /* 0x010fc400078e000d */
[----:B--2---:R-:W-:-:S05]  /*1d9a0*/  IMAD.X R15, R15, 0x1, R0, P2 ;  /* 0x000000010f0f7824 */ /* 0x004fca00010e0600 */
[----:B------:R2:W-:Y:S04]  /*1d9b0*/  STL [R1+0x488], R15 ;  /* 0x0004880f01007387 */ /* 0x0005e80000100800 */
[----:B------:R-:W4:Y:S04]  /*1d9c0*/  LDL.LU R42, [R1+0x700] ;  /* 0x00070000012a7983 */ /* 0x000f280000300800 */
[----:B-1----:R-:W4:Y:S01]  /*1d9d0*/  LDL.LU R41, [R1+0x708] ;  /* 0x0007080001297983 */ /* 0x002f220000300800 */
[----:B------:R-:W-:-:S03]  /*1d9e0*/  MOV R9, R15 ;  /* 0x0000000f00097202 */ /* 0x000fc60000000f00 */
[----:B------:R-:W4:Y:S04]  /*1d9f0*/  LDL.LU R40, [R1+0x6ec] ;  /* 0x0006ec0001287983 */ /* 0x000f280000300800 */
[----:B--2---:R-:W2:Y:S04]  /*1da00*/  LDL.LU R15, [R1+0x704] ;  /* 0x00070400010f7983 */ /* 0x004ea80000300800 */
[----:B------:R-:W2:Y:S01]  /*1da10*/  LDL.LU R13, [R1+0x6f8] ;  /* 0x0006f800010d7983 */ /* 0x000ea20000300800 */
[----:B-----5:R-:W-:-:S03]  /*1da20*/  IADD3 R14, P2, R14, R48, RZ ;  /* 0x000000300e0e7210 */ /* 0x020fc60007f5e0ff */
[----:B------:R1:W-:Y:S02]  /*1da30*/  LDGSTS.E [R3+0x7c00], [R8.64], P0 ;  /* 0x07c0000008037fae */ /* 0x0003e40008121844 */
[----:B------:R-:W-:Y:S02]  /*1da40*/  IMAD.X R53, R53, 0x1, R0, P2 ;  /* 0x0000000135357824 */ /* 0x000fe400010e0600 */
[----:B------:R5:W-:Y:S04]  /*1da50*/  STL [R1+0x494], R14 ;  /* 0x0004940e01007387 */ /* 0x000be80000100800 */
[----:B------:R-:W-:Y:S01]  /*1da60*/  STL [R1+0x490], R53 ;  /* 0x0004903501007387 */ /* 0x000fe20000100800 */
[----:B-1----:R-:W-:-:S03]  /*1da70*/  IMAD.MOV.U32 R8, RZ, RZ, R14 ;  /* 0x000000ffff087224 */ /* 0x002fc600078e000e */
[----:B-----5:R-:W5:Y:S01]  /*1da80*/  LDL.LU R14, [R1+0x6f0] ;  /* 0x0006f000010e7983 */ /* 0x020f620000300800 */
[----:B------:R-:W-:Y:S01]  /*1da90*/  ISETP.GT.AND P1, PT, R4, 0x23, PT ;  /* 0x000000230400780c */ /* 0x000fe20003f24270 */
[----:B------:R-:W-:-:S03]  /*1daa0*/  IMAD.MOV.U32 R9, RZ, RZ, R53 ;  /* 0x000000ffff097224 */ /* 0x000fc600078e0035 */
[----:B------:R-:W-:Y:S02]  /*1dab0*/  SEL R5, RZ, 0x4, !P1 ;  /* 0x00000004ff057807 */ /* 0x000fe40004800000 */
[----:B------:R-:W-:Y:S01]  /*1dac0*/  IADD3 R49, P2, R49, R48, RZ ;  /* 0x0000003031317210 */ /* 0x000fe20007f5e0ff */
[----:B------:R1:W-:Y:S01]  /*1dad0*/  LDGSTS.E [R3+0x7e00], [R8.64], P0 ;  /* 0x07e0000008037fae */ /* 0x0003e20008121844 */
[----:B------:R-:W-:Y:S02]  /*1dae0*/  SEL R5, R5, RZ, !P5 ;  /* 0x000000ff05057207 */ /* 0x000fe40006800000 */
[----:B------:R-:W-:Y:S02]  /*1daf0*/  ISETP.GT.AND P0, PT, R4, 0x27, PT ;  /* 0x000000270400780c */ /* 0x000fe40003f04270 */
[----:B------:R-:W-:Y:S02]  /*1db00*/  ISETP.NE.U32.AND P1, PT, R5, RZ, PT ;  /* 0x000000ff0500720c */ /* 0x000fe40003f25070 */
[----:B------:R-:W-:-:S04]  /*1db10*/  SEL R5, RZ, 0x4, !P0 ;  /* 0x00000004ff057807 */ /* 0x000fc80004000000 */
[----:B------:R-:W-:Y:S02]  /*1db20*/  SEL R5, R5, RZ, !P5 ;  /* 0x000000ff05057207 */ /* 0x000fe40006800000 */
[----:B-1----:R-:W-:Y:S02]  /*1db30*/  MOV R8, R49 ;  /* 0x0000003100087202 */ /* 0x002fe40000000f00 */
[----:B------:R-:W-:Y:S01]  /*1db40*/  ISETP.NE.U32.AND P0, PT, R5, RZ, PT ;  /* 0x000000ff0500720c */ /* 0x000fe20003f05070 */
[----:B------:R-:W-:Y:S01]  /*1db50*/  STL [R1+0x724], R49 ;  /* 0x0007243101007387 */ /* 0x000fe20000100800 */
[----:B------:R-:W-:-:S04]  /*1db60*/  IMAD.X R52, R52, 0x1, R0, P2 ;  /* 0x0000000134347824 */ /* 0x000fc800010e0600 */
[----:B------:R-:W-:Y:S01]  /*1db70*/  IMAD.MOV.U32 R9, RZ, RZ, R52 ;  /* 0x000000ffff097224 */ /* 0x000fe200078e0034 */
[----:B------:R-:W-:-:S04]  /*1db80*/  IADD3 R46, P2, R46, R48, RZ ;  /* 0x000000302e2e7210 */ /* 0x000fc80007f5e0ff */
[----:B------:R1:W-:Y:S01]  /*1db90*/  LDGSTS.E [R3+0x8c00], [R8.64], P1 ;  /* 0x08c0000008037fae */ /* 0x0003e20008921844 */
[----:B------:R-:W-:Y:S01]  /*1dba0*/  IMAD.X R47, R47, 0x1, R0, P2 ;  /* 0x000000012f2f7824 */ /* 0x000fe200010e0600 */
[----:B------:R-:W-:Y:S01]  /*1dbb0*/  IADD3 R43, P2, R43, R48, RZ ;  /* 0x000000302b2b7210 */ /* 0x000fe20007f5e0ff */
[----:B-1----:R-:W-:Y:S02]  /*1dbc0*/  IMAD.MOV.U32 R8, RZ, RZ, R46 ;  /* 0x000000ffff087224 */ /* 0x002fe400078e002e */
[----:B------:R-:W-:-:S05]  /*1dbd0*/  IMAD.MOV.U32 R9, RZ, RZ, R47 ;  /* 0x000000ffff097224 */ /* 0x000fca00078e002f */
[----:B------:R1:W-:Y:S01]  /*1dbe0*/  LDGSTS.E [R3+0x8e00], [R8.64], P1 ;  /* 0x08e0000008037fae */ /* 0x0003e20008921844 */
[----:B------:R-:W-:-:S04]  /*1dbf0*/  ISETP.GT.AND P1, PT, R4, 0x2b, PT ;  /* 0x0000002b0400780c */ /* 0x000fc80003f24270 */
[----:B------:R-:W-:Y:S01]  /*1dc00*/  SEL R5, RZ, 0x4, !P1 ;  /* 0x00000004ff057807 */ /* 0x000fe20004800000 */
[----:B-1----:R-:W-:-:S03]  /*1dc10*/  IMAD.MOV.U32 R8, RZ, RZ, R43 ;  /* 0x000000ffff087224 */ /* 0x002fc600078e002b */
[----:B------:R-:W-:Y:S01]  /*1dc20*/  SEL R5, R5, RZ, !P5 ;  /* 0x000000ff05057207 */ /* 0x000fe20006800000 */
[----:B------:R-:W-:Y:S03]  /*1dc30*/  STL [R1+0x70c], R52 ;  /* 0x00070c3401007387 */ /* 0x000fe60000100800 */
[----:B------:R-:W-:Y:S01]  /*1dc40*/  ISETP.NE.U32.AND P1, PT, R5, RZ, PT ;  /* 0x000000ff0500720c */ /* 0x000fe20003f25070 */
[----:B------:R-:W-:Y:S04]  /*1dc50*/  STL [R1+0x718], R46 ;  /* 0x0007182e01007387 */ /* 0x000fe80000100800 */
[----:B------:R-:W-:Y:S04]  /*1dc60*/  STL [R1+0x710], R47 ;  /* 0x0007102f01007387 */ /* 0x000fe80000100800 */
[----:B------:R-:W-:Y:S01]  /*1dc70*/  STL [R1+0x714], R43 ;  /* 0x0007142b01007387 */ /* 0x000fe20000100800 */
[----:B------:R-:W-:Y:S01]  /*1dc80*/  HMMA.1688.F32.TF32 R20, R140, R54, R20 ;  /* 0x000000368c14723c */ /* 0x000fe20000081014 */
[----:B---3--:R-:W-:-:S05]  /*1dc90*/  IADD3.X R44, R44, R0, RZ, P2, !PT ;  /* 0x000000002c2c7210 */ /* 0x008fca00017fe4ff */
[----:B------:R-:W-:-:S05]  /*1dca0*/  IMAD.MOV.U32 R9, RZ, RZ, R44 ;  /* 0x000000ffff097224 */ /* 0x000fca00078e002c */
[----:B------:R1:W-:Y:S04]  /*1dcb0*/  LDGSTS.E [R3+0x9c00], [R8.64], P0 ;  /* 0x09c0000008037fae */ /* 0x0003e80008121844 */
[----:B------:R-:W-:Y:S01]  /*1dcc0*/  STL [R1+0x6fc], R44 ;  /* 0x0006fc2c01007387 */ /* 0x000fe20000100800 */
[----:B----4-:R-:W-:-:S05]  /*1dcd0*/  IADD3 R41, P2, R41, R48, RZ ;  /* 0x0000003029297210 */ /* 0x010fca0007f5e0ff */
[----:B------:R-:W-:Y:S02]  /*1dce0*/  IMAD.X R42, R42, 0x1, R0, P2 ;  /* 0x000000012a2a7824 */ /* 0x000fe400010e0600 */
[----:B-1----:R-:W-:-:S03]  /*1dcf0*/  IMAD.MOV.U32 R8, RZ, RZ, R41 ;  /* 0x000000ffff087224 */ /* 0x002fc600078e0029 */
[----:B------:R-:W-:Y:S02]  /*1dd00*/  MOV R9, R42 ;  /* 0x0000002a00097202 */ /* 0x000fe40000000f00 */
[----:B--2---:R-:W-:-:S03]  /*1dd10*/  IADD3 R15, P2, R15, R48, RZ ;  /* 0x000000300f0f7210 */ /* 0x004fc60007f5e0ff */
[----:B------:R1:W-:Y:S01]  /*1dd20*/  LDGSTS.E [R3+0x9e00], [R8.64], P0 ;  /* 0x09e0000008037fae */ /* 0x0003e20008121844 */
[----:B------:R-:W-:Y:S01]  /*1dd30*/  IADD3 R13, P0, R13, R48, RZ ;  /* 0x000000300d0d7210 */ /* 0x000fe20007f1e0ff */
[----:B------:R-:W-:Y:S02]  /*1dd40*/  IMAD.X R40, R40, 0x1, R0, P2 ;  /* 0x0000000128287824 */ /* 0x000fe400010e0600 */
[----:B------:R-:W-:Y:S04]  /*1dd50*/  STL [R1+0x708], R41 ;  /* 0x0007082901007387 */ /* 0x000fe80000100800 */
[----:B------:R2:W-:Y:S04]  /*1dd60*/  STL [R1+0x700], R42 ;  /* 0x0007002a01007387 */ /* 0x0005e80000100800 */
[----:B------:R-:W-:Y:S01]  /*1dd70*/  STL [R1+0x704], R15 ;  /* 0x0007040f01007387 */ /* 0x000fe20000100800 */
[----:B-1----:R-:W-:-:S02]  /*1dd80*/  IMAD.MOV.U32 R8, RZ, RZ, R15 ;  /* 0x000000ffff087224 */ /* 0x002fc400078e000f */
[----:B-----5:R-:W-:Y:S01]  /*1dd90*/  IMAD.X R14, R14, 0x1, R0, P0 ;  /* 0x000000010e0e7824 */ /* 0x020fe200000e0600 */
[----:B------:R-:W-:Y:S01]  /*1dda0*/  STL [R1+0x6ec], R40 ;  /* 0x0006ec2801007387 */ /* 0x000fe20000100800 */
[----:B------:R-:W-:-:S03]  /*1ddb0*/  IMAD.MOV.U32 R9, RZ, RZ, R40 ;  /* 0x000000ffff097224 */ /* 0x000fc600078e0028 */
[----:B------:R-:W-:Y:S04]  /*1ddc0*/  STL [R1+0x6f8], R13 ;  /* 0x0006f80d01007387 */ /* 0x000fe80000100800 */
[----:B------:R1:W-:Y:S04]  /*1ddd0*/  STL [R1+0x6f0], R14 ;  /* 0x0006f00e01007387 */ /* 0x0003e80000100800 */
[----:B------:R-:W3:Y:S04]  /*1dde0*/  LDL.LU R144, [R1+0x6dc] ;  /* 0x0006dc0001907983 */ /* 0x000ee80000300800 */
[----:B------:R4:W-:Y:S04]  /*1ddf0*/  LDGSTS.E [R3+0xac00], [R8.64], P1 ;  /* 0x0ac0000008037fae */ /* 0x0009e80008921844 */
[----:B------:R-:W5:Y:S04]  /*1de00*/  LDL.LU R55, [R1+0x6f4] ;  /* 0x0006f40001377983 */ /* 0x000f680000300800 */
[----:B--2---:R-:W2:Y:S01]  /*1de10*/  LDL.LU R42, [R1+0x6e0] ;  /* 0x0006e000012a7983 */ /* 0x004ea20000300800 */
[----:B----4-:R-:W-:-:S03]  /*1de20*/  IMAD.MOV.U32 R9, RZ, RZ, R14 ;  /* 0x000000ffff097224 */ /* 0x010fc600078e000e */
[----:B-1----:R-:W4:Y:S04]  /*1de30*/  LDL.LU R14, [R1+0x6e8] ;  /* 0x0006e800010e7983 */ /* 0x002f280000300800 */
[----:B------:R-:W2:Y:S01]  /*1de40*/  LDL.LU R54, [R1+0x6cc] ;  /* 0x0006cc0001367983 */ /* 0x000ea20000300800 */
[----:B------:R-:W-:-:S03]  /*1de50*/  MOV R8, R13 ;  /* 0x0000000d00087202 */ /* 0x000fc60000000f00 */
[----:B------:R-:W2:Y:S04]  /*1de60*/  LDL.LU R43, [R1+0x6e4] ;  /* 0x0006e400012b7983 */ /* 0x000ea80000300800 */
[----:B------:R-:W2:Y:S04]  /*1de70*/  LDL.LU R52, [R1+0x6d0] ;  /* 0x0006d00001347983 */ /* 0x000ea80000300800 */
[----:B------:R-:W2:Y:S04]  /*1de80*/  LDL.LU R13, [R1+0x6d8] ;  /* 0x0006d800010d7983 */ /* 0x000ea80000300800 */
[----:B------:R-:W2:Y:S04]  /*1de90*/  LDL.LU R49, [R1+0x6bc] ;  /* 0x0006bc0001317983 */ /* 0x000ea80000300800 */
[----:B------:R-:W2:Y:S04]  /*1dea0*/  LDL.LU R41, [R1+0x6d4] ;  /* 0x0006d40001297983 */ /* 0x000ea80000300800 */
[----:B------:R-:W2:Y:S04]  /*1deb0*/  LDL.LU R47, [R1+0x6c0] ;  /* 0x0006c000012f7983 */ /* 0x000ea80000300800 */
[----:B------:R-:W2:Y:S04]  /*1dec0*/  LDL.LU R40, [R1+0x6c8] ;  /* 0x0006c80001287983 */ /* 0x000ea80000300800 */
[----:B------:R-:W1:Y:S01]  /*1ded0*/  S2R R53, SR_TID.X ;  /* 0x0000000000357919 */ /* 0x000e620000002100 */
[----:B------:R-:W-:-:S02]  /*1dee0*/  ISETP.GT.AND P0, PT, R4, 0x2f, PT ;  /* 0x0000002f0400780c */ /* 0x000fc40003f04270 */
[C---:B------:R-:W-:Y:S01]  /*1def0*/  ISETP.GT.AND P3, PT, R4.reuse, 0x37, PT ;  /* 0x000000370400780c */ /* 0x040fe20003f64270 */
[----:B------:R1:W-:Y:S01]  /*1df00*/  LDGSTS.E [R3+0xae00], [R8.64], P1 ;  /* 0x0ae0000008037fae */ /* 0x0003e20008921844 */
[----:B------:R-:W-:Y:S02]  /*1df10*/  SEL R5, RZ, 0x4, !P0 ;  /* 0x00000004ff057807 */ /* 0x000fe40004000000 */
[C---:B------:R-:W-:Y:S01]  /*1df20*/  ISETP.GT.AND P0, PT, R4.reuse, 0x33, PT ;  /* 0x000000330400780c */ /* 0x040fe20003f04270 */
[----:B------:R-:W2:Y:S01]  /*1df30*/  LDL.LU R15, [R1+0x6c4] ;  /* 0x0006c400010f7983 */ /* 0x000ea20000300800 */
[----:B------:R-:W-:Y:S02]  /*1df40*/  SEL R5, R5, RZ, !P5 ;  /* 0x000000ff05057207 */ /* 0x000fe40006800000 */
[C---:B------:R-:W-:Y:S01]  /*1df50*/  ISETP.GT.AND P1, PT, R4.reuse, 0x3b, PT ;  /* 0x0000003b0400780c */ /* 0x040fe20003f24270 */
[----:B------:R-:W2:Y:S01]  /*1df60*/  LDL.LU R44, [R1+0x6b8] ;  /* 0x0006b800012c7983 */ /* 0x000ea20000300800 */
[----:B------:R-:W-:-:S02]  /*1df70*/  ISETP.GT.AND P2, PT, R4, 0x3f, PT ;  /* 0x0000003f0400780c */ /* 0x000fc40003f44270 */
[----:B------:R-:W-:Y:S02]  /*1df80*/  ISETP.NE.U32.AND P6, PT, R5, RZ, PT ;  /* 0x000000ff0500720c */ /* 0x000fe40003fc5070 */
[----:B------:R-:W-:Y:S02]  /*1df90*/  SEL R5, RZ, 0x4, !P0 ;  /* 0x00000004ff057807 */ /* 0x000fe40004000000 */
[----:B-1----:R-:W-:-:S04]  /*1dfa0*/  LOP3.LUT R46, R53, 0x3f, RZ, 0xc0, !PT ;  /* 0x0000003f352e7812 */ /* 0x002fc800078ec0ff */
[----:B------:R-:W-:Y:S02]  /*1dfb0*/  ISETP.GE.AND P4, PT, R46, R4, PT ;  /* 0x000000042e00720c */ /* 0x000fe40003f86270 */
[----:B------:R-:W-:Y:S02]  /*1dfc0*/  SEL R4, RZ, 0x4, !P3 ;  /* 0x00000004ff047807 */ /* 0x000fe40005800000 */
[----:B------:R-:W-:Y:S02]  /*1dfd0*/  SEL R5, R5, RZ, !P5 ;  /* 0x000000ff05057207 */ /* 0x000fe40006800000 */
[----:B------:R-:W-:Y:S02]  /*1dfe0*/  SEL R4, R4, RZ, !P5 ;  /* 0x000000ff04047207 */ /* 0x000fe40006800000 */
[----:B------:R-:W-:Y:S02]  /*1dff0*/  ISETP.NE.U32.AND P0, PT, R5, RZ, PT ;  /* 0x000000ff0500720c */ /* 0x000fe40003f05070 */
[----:B------:R-:W-:-:S02]  /*1e000*/  ISETP.NE.U32.AND P3, PT, R4, RZ, PT ;  /* 0x000000ff0400720c */ /* 0x000fc40003f65070 */
[----:B------:R-:W-:Y:S02]  /*1e010*/  SEL R4, RZ, 0x4, !P2 ;  /* 0x00000004ff047807 */ /* 0x000fe40005000000 */
[----:B------:R-:W-:Y:S02]  /*1e020*/  SEL R5, RZ, 0x4, !P1 ;  /* 0x00000004ff057807 */ /* 0x000fe40004800000 */
[----:B------:R-:W-:Y:S02]  /*1e030*/  SEL R4, R4, RZ, !P5 ;  /* 0x000000ff04047207 */ /* 0x000fe40006800000 */
[----:B------:R-:W-:Y:S01]  /*1e040*/  SEL R5, R5, RZ, !P5 ;  /* 0x000000ff05057207 */ /* 0x000fe20006800000 */
[----:B------:R-:W-:Y:S01]  /*1e050*/  HMMA.1688.F32.TF32 R28, R140, R10, R28 ;  /* 0x0000000a8c1c723c */ /* 0x000fe2000008101c */
[----:B------:R-:W-:-:S04]  /*1e060*/  SEL R8, RZ, 0x4, P4 ;  /* 0x00000004ff087807 */ /* 0x000fc80002000000 */
[----:B------:R-:W-:-:S03]  /*1e070*/  SEL R8, R8, RZ, !P5 ;  /* 0x000000ff08087207 */ /* 0x000fc60006800000 */
[----:B------:R-:W-:Y:S01]  /*1e080*/  HMMA.1688.F32.TF32 R36, R140, R6, R36 ;  /* 0x000000068c24723c */ /* 0x000fe20000081024 */
[----:B-----5:R-:W-:-:S05]  /*1e090*/  IADD3 R55, P2, R55, R48, RZ ;  /* 0x0000003037377210 */ /* 0x020fca0007f5e0ff */
[----:B---3--:R-:W-:Y:S01]  /*1e0a0*/  IMAD.X R144, R144, 0x1, R0, P2 ;  /* 0x0000000190907824 */ /* 0x008fe200010e0600 */
[----:B----4-:R-:W-:Y:S01]  /*1e0b0*/  IADD3 R14, P1, R14, R48, RZ ;  /* 0x000000300e0e7210 */ /* 0x010fe20007f3e0ff */
[----:B------:R-:W-:Y:S01]  /*1e0c0*/  STL [R1+0x6f4], R55 ;  /* 0x0006f43701007387 */ /* 0x000fe20000100800 */
[----:B------:R-:W-:-:S03]  /*1e0d0*/  ISETP.NE.U32.AND P2, PT, R5, RZ, PT ;  /* 0x000000ff0500720c */ /* 0x000fc60003f45070 */
[----:B--2---:R-:W-:Y:S01]  /*1e0e0*/  IMAD.X R42, R42, 0x1, R0, P1 ;  /* 0x000000012a2a7824 */ /* 0x004fe200008e0600 */
[----:B------:R-:W-:Y:S01]  /*1e0f0*/  ISETP.NE.U32.AND P1, PT, R4, RZ, PT ;  /* 0x000000ff0400720c */ /* 0x000fe20003f25070 */
[----:B------:R1:W-:Y:S01]  /*1e100*/  STL [R1+0x6e8], R14 ;  /* 0x0006e80e01007387 */ /* 0x0003e20000100800 */
[----:B------:R-:W-:Y:S01]  /*1e110*/  IMAD.MOV.U32 R4, RZ, RZ, R55 ;  /* 0x000000ffff047224 */ /* 0x000fe200078e0037 */
[----:B------:R-:W-:Y:S02]  /*1e120*/  MOV R5, R144 ;  /* 0x0000009000057202 */ /* 0x000fe40000000f00 */
[----:B------:R-:W-:Y:S04]  /*1e130*/  STL [R1+0x6dc], R144 ;  /* 0x0006dc9001007387 */ /* 0x000fe80000100800 */
[----:B------:R2:W-:Y:S04]  /*1e140*/  STL [R1+0x6e0], R42 ;  /* 0x0006e02a01007387 */ /* 0x0005e80000100800 */
[----:B------:R-:W3:Y:S04]  /*1e150*/  LDL.LU R10, [R1+0x6ac] ;  /* 0x0006ac00010a7983 */ /* 0x000ee80000300800 */
[----:B------:R4:W-:Y:S04]  /*1e160*/  LDGSTS.E [R3+0xbc00], [R4.64], P6 ;  /* 0x0bc0000004037fae */ /* 0x0009e8000b121844 */
[----:B------:R-:W5:Y:S01]  /*1e170*/  LDL.LU R9, [R1+0x6b0] ;  /* 0x0006b00001097983 */ /* 0x000f620000300800 */
[----:B----4-:R-:W-:-:S03]  /*1e180*/  IMAD.MOV.U32 R4, RZ, RZ, R14 ;  /* 0x000000ffff047224 */ /* 0x010fc600078e000e */
[----:B-1----:R-:W4:Y:S01]  /*1e190*/  LDL.LU R14, [R1+0x6b4] ;  /* 0x0006b400010e7983 */ /* 0x002f220000300800 */
[-C--:B------:R-:W-:Y:S01]  /*1e1a0*/  IADD3 R43, P4, R43, R48.reuse, RZ ;  /* 0x000000302b2b7210 */ /* 0x080fe20007f9e0ff */
[----:B------:R-:W-:Y:S01]  /*1e1b0*/  IMAD.MOV.U32 R5, RZ, RZ, R42 ;  /* 0x000000ffff057224 */ /* 0x000fe200078e002a */
[----:B------:R-:W-:-:S03]  /*1e1c0*/  IADD3 R13, P5, R13, R48, RZ ;  /* 0x000000300d0d7210 */ /* 0x000fc60007fbe0ff */
[----:B------:R-:W-:Y:S01]  /*1e1d0*/  IMAD.X R54, R54, 0x1, R0, P4 ;  /* 0x0000000136367824 */ /* 0x000fe200020e0600 */
[----:B------:R1:W-:Y:S04]  /*1e1e0*/  STL [R1+0x6e4], R43 ;  /* 0x0006e42b01007387 */ /* 0x0003e80000100800 */
[----:B--2---:R-:W2:Y:S04]  /*1e1f0*/  LDL.LU R42, [R1+0x6a8] ;  /* 0x0006a800012a7983 */ /* 0x004ea80000300800 */
[----:B------:R1:W-:Y:S04]  /*1e200*/  LDGSTS.E [R3+0xbe00], [R4.64], P6 ;  /* 0x0be0000004037fae */ /* 0x0003e8000b121844 */
[----:B------:R1:W-:Y:S04]  /*1e210*/  STL [R1+0x6d8], R13 ;  /* 0x0006d80d01007387 */ /* 0x0003e80000100800 */
[----:B------:R-:W-:Y:S01]  /*1e220*/  STL [R1+0x6cc], R54 ;  /* 0x0006cc3601007387 */ /* 0x000fe20000100800 */
[----:B-1----:R-:W-:-:S03]  /*1e230*/  MOV R4, R43 ;  /* 0x0000002b00047202 */ /* 0x002fc60000000f00 */
[----:B------:R-:W2:Y:S01]  /*1e240*/  LDL.LU R43, [R1+0x69c] ;  /* 0x00069c00012b7983 */ /* 0x000ea20000300800 */
[-C--:B------:R-:W-:Y:S01]  /*1e250*/  IADD3 R41, P6, R41, R48.reuse, RZ ;  /* 0x0000003029297210 */ /* 0x080fe20007fde0ff */
[----:B------:R-:W-:Y:S02]  /*1e260*/  IMAD.X R52, R52, 0x1, R0, P5 ;  /* 0x0000000134347824 */ /* 0x000fe400028e0600 */
[----:B------:R-:W-:Y:S02]  /*1e270*/  IMAD.MOV.U32 R5, RZ, RZ, R54 ;  /* 0x000000ffff057224 */ /* 0x000fe400078e0036 */
[----:B------:R1:W-:Y:S04]  /*1e280*/  STL [R1+0x6d4], R41 ;  /* 0x0006d42901007387 */ /* 0x0003e80000100800 */
[----:B------:R-:W-:Y:S04]  /*1e290*/  STL [R1+0x6d0], R52 ;  /* 0x0006d03401007387 */ /* 0x000fe80000100800 */
[----:B------:R-:W2:Y:S01]  /*1e2a0*/  LDL.LU R7, [R1+0x6a4] ;  /* 0x0006a40001077983 */ /* 0x000ea20000300800 */
[----:B------:R-:W-:-:S03]  /*1e2b0*/  IADD3 R40, P5, R40, R48, RZ ;  /* 0x0000003028287210 */ /* 0x000fc60007fbe0ff */
[----:B------:R-:W2:Y:S01]  /*1e2c0*/  LDL.LU R6, [R1+0x6a0] ;  /* 0x0006a00001067983 */ /* 0x000ea20000300800 */
[----:B------:R-:W-:-:S03]  /*1e2d0*/  IMAD.X R49, R49, 0x1, R0, P6 ;  /* 0x0000000131317824 */ /* 0x000fc600030e0600 */
[----:B------:R1:W-:Y:S04]  /*1e2e0*/  LDGSTS.E [R3+0xcc00], [R4.64], P0 ;  /* 0x0cc0000004037fae */ /* 0x0003e80008121844 */
[----:B------:R1:W-:Y:S02]  /*1e2f0*/  STL [R1+0x6c8], R40 ;  /* 0x0006c82801007387 */ /* 0x0003e40000100800 */
[----:B-1----:R-:W-:Y:S02]  /*1e300*/  IMAD.MOV.U32 R4, RZ, RZ, R13 ;  /* 0x000000ffff047224 */ /* 0x002fe400078e000d */
[----:B------:R-:W-:Y:S01]  /*1e310*/  IMAD.MOV.U32 R5, RZ, RZ, R52 ;  /* 0x000000ffff057224 */ /* 0x000fe200078e0034 */
[----:B------:R1:W-:Y:S04]  /*1e320*/  STL [R1+0x6bc], R49 ;  /* 0x0006bc3101007387 */ /* 0x0003e80000100800 */
[----:B------:R1:W-:Y:S04]  /*1e330*/  LDGSTS.E [R3+0xce00], [R4.64], P0 ;  /* 0x0ce0000004037fae */ /* 0x0003e80008121844 */
[----:B------:R-:W2:Y:S01]  /*1e340*/  LDL.LU R13, [R1+0x698] ;  /* 0x00069800010d7983 */ /* 0x000ea20000300800 */
[----:B-1----:R-:W-:-:S03]  /*1e350*/  IMAD.MOV.U32 R4, RZ, RZ, R41 ;  /* 0x000000ffff047224 */ /* 0x002fc600078e0029 */
[----:B------:R-:W2:Y:S01]  /*1e360*/  LDL.LU R41, [R1+0x68c] ;  /* 0x00068c0001297983 */ /* 0x000ea20000300800 */
[----:B------:R-:W-:Y:S01]  /*1e370*/  IADD3 R15, P0, R15, R48, RZ ;  /* 0x000000300f0f7210 */ /* 0x000fe20007f1e0ff */
[----:B------:R-:W-:Y:S01]  /*1e380*/  IMAD.MOV.U32 R5, RZ, RZ, R49 ;  /* 0x000000ffff057224 */ /* 0x000fe200078e0031 */
[----:B------:R-:W-:Y:S02]  /*1e390*/  IADD3.X R47, R47, R0, RZ, P5, !PT ;  /* 0x000000002f2f7210 */ /* 0x000fe40002ffe4ff */
[----:B------:R-:W-:Y:S01]  /*1e3a0*/  IADD3 R44, P5, R44, R48, RZ ;  /* 0x000000302c2c7210 */ /* 0x000fe20007fbe0ff */
[----:B------:R1:W-:Y:S04]  /*1e3b0*/  STL [R1+0x6c4], R15 ;  /* 0x0006c40f01007387 */ /* 0x0003e80000100800 */
[----:B------:R1:W-:Y:S01]  /*1e3c0*/  LDGSTS.E [R3+0xdc00], [R4.64], P3 ;  /* 0x0dc0000004037fae */ /* 0x0003e20009921844 */
[----:B------:R-:W-:-:S03]  /*1e3d0*/  ISETP.NE.U32.AND P4, PT, R8, RZ, PT ;  /* 0x000000ff0800720c */ /* 0x000fc60003f85070 */
[----:B------:R3:W-:Y:S01]  /*1e3e0*/  STL [R1+0x6c0], R47 ;  /* 0x0006c02f01007387 */ /* 0x0007e20000100800 */
[----:B-1----:R-:W-:-:S03]  /*1e3f0*/  IMAD.MOV.U32 R4, RZ, RZ, R40 ;  /* 0x000000ffff047224 */ /* 0x002fc600078e0028 */
[----:B------:R-:W2:Y:S04]  /*1e400*/  LDL.LU R40, [R1+0x690] ;  /* 0x0006900001287983 */ /* 0x000ea80000300800 */
[----:B------:R-:W-:Y:S01]  /*1e410*/  STL [R1+0x6b8], R44 ;  /* 0x0006b82c01007387 */ /* 0x000fe20000100800 */
[----:B------:R-:W-:-:S03]  /*1e420*/  MOV R5, R47 ;  /* 0x0000002f00057202 */ /* 0x000fc60000000f00 */
[----:B------:R-:W1:Y:S04]  /*1e430*/  S2R R49, SR_TID.X ;  /* 0x0000000000317919 */ /* 0x000e680000002100 */
[----:B------:R1:W-:Y:S02]  /*1e440*/  LDGSTS.E [R3+0xde00], [R4.64], P3 ;  /* 0x0de0000004037fae */ /* 0x0003e40009921844 */
[----:B-1----:R-:W-:Y:S02]  /*1e450*/  IMAD.MOV.U32 R4, RZ, RZ, R15 ;  /* 0x000000ffff047224 */ /* 0x002fe400078e000f */
[----:B------:R-:W-:-:S05]  /*1e460*/  IMAD.MOV.U32 R15, RZ, RZ, c[0x0][0x18c] ;  /* 0x00006300ff0f7624 */ /* 0x000fca00078e00ff */
[----:B------:R-:W-:-:S05]  /*1e470*/  SHF.L.U32 R15, R15, 0x6, RZ ;  /* 0x000000060f0f7819 */ /* 0x000fca00000006ff */
[----:B------:R-:W-:Y:S01]  /*1e480*/  IMAD.SHL.U32 R15, R15, 0x4, RZ ;  /* 0x000000040f0f7824 */ /* 0x000fe200078e00ff */
[----:B------:R-:W-:Y:S01]  /*1e490*/  LOP3.LUT R52, R49, 0x3f, RZ, 0xc0, !PT ;  /* 0x0000003f31347812 */ /* 0x000fe200078ec0ff */
[----:B---3--:R-:W-:-:S05]  /*1e4a0*/  IMAD.X R10, R10, 0x1, R0, P0 ;  /* 0x000000010a0a7824 */ /* 0x008fca00000e0600 */
[----:B------:R1:W-:Y:S01]  /*1e4b0*/  STL [R1+0x6ac], R10 ;  /* 0x0006ac0a01007387 */ /* 0x0003e20000100800 */
[----:B-----5:R-:W-:-:S03]  /*1e4c0*/  IMAD.X R9, R9, 0x1, R0, P5 ;  /* 0x0000000109097824 */ /* 0x020fc600028e0600 */
[----:B------:R-:W3:Y:S04]  /*1e4d0*/  LDL.LU R8, [R1+0x694] ;  /* 0x0006940001087983 */ /* 0x000ee80000300800 */
[----:B------:R-:W5:Y:S01]  /*1e4e0*/  LDL.LU R11, [R1+0x688] ;  /* 0x00068800010b7983 */ /* 0x000f620000300800 */
[----:B----4-:R-:W-:-:S05]  /*1e4f0*/  IADD3 R14, P0, R14, R48, RZ ;  /* 0x000000300e0e7210 */ /* 0x010fca0007f1e0ff */
[----:B------:R-:W-:Y:S04]  /*1e500*/  STL [R1+0x6b4], R14 ;  /* 0x0006b40e01007387 */ /* 0x000fe80000100800 */
[----:B------:R4:W-:Y:S04]  /*1e510*/  STL [R1+0x6b0], R9 ;  /* 0x0006b00901007387 */ /* 0x0009e80000100800 */
[----:B------:R-:W5:Y:S01]  /*1e520*/  LDL.LU R47, [R1+0x67c] ;  /* 0x00067c00012f7983 */ /* 0x000f620000300800 */
[----:B------:R-:W-:Y:S01]  /*1e530*/  IMAD.MOV.U32 R5, RZ, RZ, R10 ;  /* 0x000000ffff057224 */ /* 0x000fe200078e000a */
[----:B--2---:R-:W-:-:S02]  /*1e540*/  IADD3 R42, P3, R42, R48, RZ ;  /* 0x000000302a2a7210 */ /* 0x004fc40007f7e0ff */
[----:B-1----:R-:W2:Y:S04]  /*1e550*/  LDL.LU R10, [R1+0x684] ;  /* 0x00068400010a7983 */ /* 0x002ea80000300800 */
[----:B------:R1:W-:Y:S04]  /*1e560*/  LDGSTS.E [R3+0xec00], [R4.64], P2 ;  /* 0x0ec0000004037fae */ /* 0x0003e80009121844 */
[----:B------:R-:W-:Y:S01]  /*1e570*/  STL [R1+0x6a8], R42 ;  /* 0x0006a82a01007387 */ /* 0x000fe20000100800 */
[----:B------:R-:W-:Y:S02]  /*1e580*/  IMAD.X R43, R43, 0x1, R0, P0 ;  /* 0x000000012b2b7824 */ /* 0x000fe400000e0600 */
[----:B-1----:R-:W-:-:S02]  /*1e590*/  IMAD.MOV.U32 R4, RZ, RZ, R44 ;  /* 0x000000ffff047224 */ /* 0x002fc400078e002c */
[----:B------:R-:W-:Y:S01]  /*1e5a0*/  IMAD.MOV.U32 R5, RZ, RZ, R9 ;  /* 0x000000ffff057224 */ /* 0x000fe200078e0009 */
[----:B------:R-:W2:Y:S04]  /*1e5b0*/  LDL.LU R44, [R1+0x680] ;  /* 0x00068000012c7983 */ /* 0x000ea80000300800 */
[----:B----4-:R-:W4:Y:S04]  /*1e5c0*/  LDL.LU R9, [R1+0x678] ;  /* 0x0006780001097983 */ /* 0x010f280000300800 */
[----:B------:R1:W-:Y:S04]  /*1e5d0*/  LDGSTS.E [R3+0xee00], [R4.64], P2 ;  /* 0x0ee0000004037fae */ /* 0x0003e80009121844 */
[----:B------:R1:W-:Y:S02]  /*1e5e0*/  STL [R1+0x69c], R43 ;  /* 0x00069c2b01007387 */ /* 0x0003e40000100800 */
[----:B-1----:R-:W-:-:S02]  /*1e5f0*/  IMAD.MOV.U32 R5, RZ, RZ, R43 ;  /* 0x000000ffff057224 */ /* 0x002fc400078e002b */
[----:B------:R-:W4:Y:S01]  /*1e600*/  LDL.LU R43, [R1+0x66c] ;  /* 0x00066c00012b7983 */ /* 0x000f220000300800 */
[----:B------:R-:W-:Y:S01]  /*1e610*/  IADD3 R7, P0, R7, R15, RZ ;  /* 0x0000000f07077210 */ /* 0x000fe20007f1e0ff */
[----:B------:R-:W-:Y:S01]  /*1e620*/  IMAD.MOV.U32 R4, RZ, RZ, R14 ;  /* 0x000000ffff047224 */ /* 0x000fe200078e000e */
[----:B------:R-:W-:Y:S02]  /*1e630*/  IADD3.X R6, R6, R0, RZ, P3, !PT ;  /* 0x0000000006067210 */ /* 0x000fe40001ffe4ff */
[----:B------:R-:W-:Y:S01]  /*1e640*/  SHF.R.S32.HI R48, RZ, 0x6, R49 ;  /* 0x00000006ff307819 */ /* 0x000fe20000011431 */
[----:B------:R-:W-:Y:S04]  /*1e650*/  STL [R1+0x6a4], R7 ;  /* 0x0006a40701007387 */ /* 0x000fe80000100800 */
[----:B------:R1:W-:Y:S01]  /*1e660*/  LDGSTS.E [R3+0xfc00], [R4.64], P1 ;  /* 0x0fc0000004037fae */ /* 0x0003e20008921844 */
[----:B------:R-:W-:-:S03]  /*1e670*/  SGXT R48, R48, 0x1 ;  /* 0x000000013030781a */ /* 0x000fc60000000200 */
[----:B------:R1:W-:Y:S04]  /*1e680*/  STL [R1+0x6a0], R6 ;  /* 0x0006a00601007387 */ /* 0x0003e80000100800 */
[----:B------:R-:W4:Y:S01]  /*1e690*/  LDL.LU R14, [R1+0x674] ;  /* 0x00067400010e7983 */ /* 0x000f220000300800 */
[----:B-1----:R-:W-:Y:S01]  /*1e6a0*/  MOV R5, R6 ;  /* 0x0000000600057202 */ /* 0x002fe20000000f00 */
[----:B------:R-:W-:Y:S02]  /*1e6b0*/  IMAD.MOV.U32 R4, RZ, RZ, R42 ;  /* 0x000000ffff047224 */ /* 0x000fe400078e002a */
[----:B------:R-:W-:Y:S01]  /*1e6c0*/  IMAD.SHL.U32 R6, R52, 0x4, RZ ;  /* 0x0000000434067824 */ /* 0x000fe200078e00ff */
[----:B------:R-:W4:Y:S01]  /*1e6d0*/  LDL.LU R42, [R1+0x670] ;  /* 0x00067000012a7983 */ /* 0x000f220000300800 */
[----:B------:R-:W-:Y:S01]  /*1e6e0*/  IADD3 R13, P2, R13, R15, RZ ;  /* 0x0000000f0d0d7210 */ /* 0x000fe20007f5e0ff */
[----:B------:R-:W-:-:S02]  /*1e6f0*/  IMAD.X R41, R41, 0x1, R2, P0 ;  /* 0x0000000129297824 */ /* 0x000fc400000e0602 */
[----:B------:R-:W-:Y:S01]  /*1e700*/  LOP3.LUT R6, R6, 0x110, R48, 0x78, !PT ;  /* 0x0000011006067812 */ /* 0x000fe200078e7830 */
[----:B------:R1:W-:Y:S04]  /*1e710*/  LDGSTS.E [R3+0xfe00], [R4.64], P1 ;  /* 0x0fe0000004037fae */ /* 0x0003e80008921844 */
[----:B------:R-:W-:Y:S04]  /*1e720*/  STL [R1+0x698], R13 ;  /* 0x0006980d01007387 */ /* 0x000fe80000100800 */
[----:B------:R1:W-:Y:S02]  /*1e730*/  STL [R1+0x68c], R41 ;  /* 0x00068c2901007387 */ /* 0x0003e40000100800 */
[----:B-1----:R-:W-:Y:S01]  /*1e740*/  IMAD R3, R45, 0x8000, R6 ;  /* 0x000080002d037824 */ /* 0x002fe200078e0206 */
[----:B------:R-:W-:Y:S01]  /*1e750*/  MOV R5, R41 ;  /* 0x0000002900057202 */ /* 0x000fe20000000f00 */
[----:B------:R-:W4:Y:S04]  /*1e760*/  LDL.LU R6, [R1+0x668] ;  /* 0x0006680001067983 */ /* 0x000f280000300800 */
[----:B------:R-:W4:Y:S01]  /*1e770*/  LDL.LU R41, [R1+0x530] ;  /* 0x0005300001297983 */ /* 0x000f220000300800 */
[----:B------:R-:W-:-:S02]  /*1e780*/  IMAD.X R40, R40, 0x1, R2, P2 ;  /* 0x0000000128287824 */ /* 0x000fc400010e0602 */
[----:B------:R-:W-:Y:S01]  /*1e790*/  IMAD.MOV.U32 R4, RZ, RZ, R7 ;  /* 0x000000ffff047224 */ /* 0x000fe200078e0007 */
[----:B------:R-:W0:Y:S04]  /*1e7a0*/  LDGDEPBAR ;  /* 0x00000000000079af */ /* 0x000e280000000000 */
[----:B------:R1:W-:Y:S02]  /*1e7b0*/  LDGSTS.E [R3+0x30000], [R4.64], P4 ;  /* 0x3000000004037fae */ /* 0x0003e4000a121844 */
[----:B-1----:R-:W-:Y:S02]  /*1e7c0*/  IMAD.MOV.U32 R5, RZ, RZ, R40 ;  /* 0x000000ffff057224 */ /* 0x002fe400078e0028 */
[----:B------:R-:W-:-:S05]  /*1e7d0*/  IMAD.MOV.U32 R4, RZ, RZ, R13 ;  /* 0x000000ffff047224 */ /* 0x000fca00078e000d */
[----:B------:R1:W-:Y:S01]  /*1e7e0*/  LDGSTS.E [R3+0x30800], [R4.64], P4 ;  /* 0x3080000004037fae */ /* 0x0003e2000a121844 */
[-C--:B---3--:R-:W-:Y:S02]  /*1e7f0*/  IADD3 R8, P0, R8, R15.reuse, RZ ;  /* 0x0000000f08087210 */ /* 0x088fe40007f1e0ff */
[----:B-----5:R-:W-:-:S03]  /*1e800*/  IADD3 R11, P1, R11, R15, RZ ;  /* 0x0000000f0b0b7210 */ /* 0x020fc60007f3e0ff */
[----:B------:R-:W-:Y:S04]  /*1e810*/  STL [R1+0x694], R8 ;  /* 0x0006940801007387 */ /* 0x000fe80000100800 */
[----:B------:R3:W-:Y:S04]  /*1e820*/  STL [R1+0x690], R40 ;  /* 0x0006902801007387 */ /* 0x0007e80000100800 */
[----:B------:R-:W5:Y:S04]  /*1e830*/  LDL.LU R7, [R1+0x664] ;  /* 0x0006640001077983 */ /* 0x000f680000300800 */
[----:B---3--:R-:W3:Y:S01]  /*1e840*/  LDL.LU R40, [R1+0x660] ;  /* 0x0006600001287983 */ /* 0x008ee20000300800 */
[----:B------:R-:W-:-:S03]  /*1e850*/  IMAD.X R47, R47, 0x1, R2, P0 ;  /* 0x000000012f2f7824 */ /* 0x000fc600000e0602 */
[----:B------:R-:W-:Y:S04]  /*1e860*/  STL [R1+0x688], R11 ;  /* 0x0006880b01007387 */ /* 0x000fe80000100800 */
[----:B------:R1:W-:Y:S04]  /*1e870*/  STL [R1+0x67c], R47 ;  /* 0x00067c2f01007387 */ /* 0x0003e80000100800 */
[----:B------:R-:W3:Y:S04]  /*1e880*/  LDL.LU R13, [R1+0x584] ;  /* 0x00058400010d7983 */ /* 0x000ee80000300800 */
[----:B------:R-:W3:Y:S01]  /*1e890*/  LDL.LU R48, [R1+0x564] ;  /* 0x0005640001307983 */ /* 0x000ee20000300800 */
[----:B--2---:R-:W-:Y:S01]  /*1e8a0*/  IADD3 R10, P0, R10, R15, RZ ;  /* 0x0000000f0a0a7210 */ /* 0x004fe20007f1e0ff */
[----:B-1----:R-:W-:Y:S01]  /*1e8b0*/  IMAD.MOV.U32 R5, RZ, RZ, R47 ;  /* 0x000000ffff057224 */ /* 0x002fe200078e002f */
[----:B------:R-:W-:-:S03]  /*1e8c0*/  MOV R4, R8 ;  /* 0x0000000800047202 */ /* 0x000fc60000000f00 */
[----:B------:R-:W-:Y:S01]  /*1e8d0*/  STL [R1+0x684], R10 ;  /* 0x0006840a01007387 */ /* 0x000fe20000100800 */
[----:B------:R-:W-:-:S03]  /*1e8e0*/  IMAD.X R44, R44, 0x1, R2, P1 ;  /* 0x000000012c2c7824 */ /* 0x000fc600008e0602 */
[----:B------:R1:W-:Y:S01]  /*1e8f0*/  LDGSTS.E [R3+0x31000], [R4.64], P4 ;  /* 0x3100000004037fae */ /* 0x0003e2000a121844 */
[----:B----4-:R-:W-:-:S03]  /*1e900*/  IADD3 R9, P1, R9, R15, RZ ;  /* 0x0000000f09097210 */ /* 0x010fc60007f3e0ff */
[----:B------:R2:W-:Y:S04]  /*1e910*/  STL [R1+0x680], R44 ;  /* 0x0006802c01007387 */ /* 0x0005e80000100800 */
[----:B------:R-:W4:Y:S04]  /*1e920*/  LDL.LU R8, [R1+0x5a4] ;  /* 0x0005a40001087983 */ /* 0x000f280000300800 */
[----:B------:R-:W4:Y:S01]  /*1e930*/  LDL.LU R47, [R1+0x580] ;  /* 0x00058000012f7983 */ /* 0x000f220000300800 */
[----:B-1----:R-:W-:-:S03]  /*1e940*/  IMAD.MOV.U32 R4, RZ, RZ, R11 ;  /* 0x000000ffff047224 */ /* 0x002fc600078e000b */
[----:B------:R-:W-:Y:S01]  /*1e950*/  STL [R1+0x678], R9 ;  /* 0x0006780901007387 */ /* 0x000fe20000100800 */
[----:B------:R-:W-:Y:S02]  /*1e960*/  IMAD.X R43, R43, 0x1, R2, P0 ;  /* 0x000000012b2b7824 */ /* 0x000fe400000e0602 */
[----:B------:R-:W-:-:S03]  /*1e970*/  IMAD.MOV.U32 R5, RZ, RZ, R44 ;  /* 0x000000ffff057224 */ /* 0x000fc600078e002c */
[----:B------:R1:W-:Y:S04]  /*1e980*/  STL [R1+0x66c], R43 ;  /* 0x00066c2b01007387 */ /* 0x0003e80000100800 */
[----:B------:R-:W4:Y:S04]  /*1e990*/  LDL.LU R11, [R1+0x5c4] ;  /* 0x0005c400010b7983 */ /* 0x000f280000300800 */
[----:B--2---:R-:W2:Y:S04]  /*1e9a0*/  LDL.LU R44, [R1+0x5a0] ;  /* 0x0005a000012c7983 */ /* 0x004ea80000300800 */
[----:B------:R1:W-:Y:S01]  /*1e9b0*/  LDGSTS.E [R3+0x31800], [R4.64], P4 ;  /* 0x3180000004037fae */ /* 0x0003e2000a121844 */
[----:B------:R-:W-:-:S02]  /*1e9c0*/  IADD3 R14, P0, R14, R15, RZ ;  /* 0x0000000f0e0e7210 */ /* 0x000fc40007f1e0ff */
[----:B------:R-:W-:-:S03]  /*1e9d0*/  IADD3.X R42, R42, R2, RZ, P1, !PT ;  /* 0x000000022a2a7210 */ /* 0x000fc60000ffe4ff */
[----:B------:R-:W-:Y:S01]  /*1e9e0*/  STL [R1+0x674], R14 ;  /* 0x0006740e01007387 */ /* 0x000fe20000100800 */
[----:B-1----:R-:W-:-:S03]  /*1e9f0*/  IMAD.MOV.U32 R4, RZ, RZ, R10 ;  /* 0x000000ffff047224 */ /* 0x002fc600078e000a */
[----:B------:R1:W-:Y:S01]  /*1ea00*/  STL [R1+0x670], R42 ;  /* 0x0006702a01007387 */ /* 0x0003e20000100800 */
[----:B------:R-:W-:-:S03]  /*1ea10*/  IMAD.MOV.U32 R5, RZ, RZ, R43 ;  /* 0x000000ffff057224 */ /* 0x000fc600078e002b */
[----:B------:R-:W2:Y:S04]  /*1ea20*/  LDL.LU R10, [R1+0x5e4] ;  /* 0x0005e400010a7983 */ /* 0x000ea80000300800 */
[----:B------:R-:W2:Y:S04]  /*1ea30*/  LDL.LU R43, [R1+0x5c0] ;  /* 0x0005c000012b7983 */ /* 0x000ea80000300800 */
[----:B------:R1:W-:Y:S01]  /*1ea40*/  LDGSTS.E [R3+0x32000], [R4.64], P4 ;  /* 0x3200000004037fae */ /* 0x0003e2000a121844 */
[----:B------:R-:W-:Y:S01]  /*1ea50*/  IADD3 R6, P1, R6, R15, RZ ;  /* 0x0000000f06067210 */ /* 0x000fe20007f3e0ff */
[----:B------:R-:W-:-:S04]  /*1ea60*/  IMAD.X R41, R41, 0x1, R2, P0 ;  /* 0x0000000129297824 */ /* 0x000fc800000e0602 */
[----:B------:R-:W-:Y:S04]  /*1ea70*/  STL [R1+0x668], R6 ;  /* 0x0006680601007387 */ /* 0x000fe80000100800 */
[----:B------:R1:W-:Y:S02]  /*1ea80*/  STL [R1+0x530], R41 ;  /* 0x0005302901007387 */ /* 0x0003e40000100800 */
[----:B-1----:R-:W-:Y:S01]  /*1ea90*/  MOV R5, R42 ;  /* 0x0000002a00057202 */ /* 0x002fe20000000f00 */
[----:B------:R-:W-:Y:S01]  /*1eaa0*/  IMAD.MOV.U32 R4, RZ, RZ, R9 ;  /* 0x000000ffff047224 */ /* 0x000fe200078e0009 */
[----:B------:R-:W2:Y:S04]  /*1eab0*/  LDL.LU R42, [R1+0x5e0] ;  /* 0x0005e000012a7983 */ /* 0x000ea80000300800 */
[----:B------:R-:W2:Y:S04]  /*1eac0*/  LDL.LU R9, [R1+0x604] ;  /* 0x0006040001097983 */ /* 0x000ea80000300800 */
[----:B------:R1:W-:Y:S02]  /*1ead0*/  LDGSTS.E [R3+0x32800], [R4.64], P4 ;  /* 0x3280000004037fae */ /* 0x0003e4000a121844 */
[----:B-1----:R-:W-:-:S02]  /*1eae0*/  IMAD.MOV.U32 R4, RZ, RZ, R14 ;  /* 0x000000ffff047224 */ /* 0x002fc400078e000e */
[----:B------:R-:W-:Y:S02]  /*1eaf0*/  IMAD.MOV.U32 R5, RZ, RZ, R41 ;  /* 0x000000ffff057224 */ /* 0x000fe400078e0029 */
[----:B------:R-:W2:Y:S04]  /*1eb00*/  LDL.LU R41, [R1+0x600] ;  /* 0x0006000001297983 */ /* 0x000ea80000300800 */
[----:B------:R1:W-:Y:S02]  /*1eb10*/  LDGSTS.E [R3+0x33000], [R4.64], P4 ;  /* 0x3300000004037fae */ /* 0x0003e4000a121844 */
[----:B-1----:R-:W-:Y:S01]  /*1eb20*/  MOV R4, R6 ;  /* 0x0000000600047202 */ /* 0x002fe20000000f00 */
[----:B------:R-:W-:Y:S01]  /*1eb30*/  HMMA.1688.F32.TF32 R24, R140, R50, R24 ;  /* 0x000000328c18723c */ /* 0x000fe20000081018 */
[----:B-----5:R-:W-:Y:S01]  /*1eb40*/  IADD3 R7, P0, R7, R15, RZ ;  /* 0x0000000f07077210 */ /* 0x020fe20007f1e0ff */
[----:B---3--:R-:W-:-:S04]  /*1eb50*/  IMAD.X R40, R40, 0x1, R2, P1 ;  /* 0x0000000128287824 */ /* 0x008fc800008e0602 */
[----:B------:R-:W-:Y:S01]  /*1eb60*/  STL [R1+0x664], R7 ;  /* 0x0006640701007387 */ /* 0x000fe20000100800 */
[----:B------:R-:W-:-:S03]  /*1eb70*/  IMAD.MOV.U32 R5, RZ, RZ, R40 ;  /* 0x000000ffff057224 */ /* 0x000fc600078e0028 */
[----:B------:R1:W-:Y:S04]  /*1eb80*/  STL [R1+0x660], R40 ;  /* 0x0006602801007387 */ /* 0x0003e80000100800 */
[----:B------:R-:W3:Y:S01]  /*1eb90*/  LDL.LU R14, [R1+0x624] ;  /* 0x00062400010e7983 */ /* 0x000ee20000300800 */
[----:B------:R-:W-:-:S03]  /*1eba0*/  IADD3 R13, P1, R13, R15, RZ ;  /* 0x0000000f0d0d7210 */ /* 0x000fc60007f3e0ff */
[----:B------:R5:W-:Y:S01]  /*1ebb0*/  LDGSTS.E [R3+0x33800], [R4.64], P4 ;  /* 0x3380000004037fae */ /* 0x000be2000a121844 */
[----:B------:R-:W-:-:S03]  /*1ebc0*/  IMAD.X R48, R48, 0x1, R2, P0 ;  /* 0x0000000130307824 */ /* 0x000fc600000e0602 */
[----:B-1----:R-:W3:Y:S04]  /*1ebd0*/  LDL.LU R40, [R1+0x620] ;  /* 0x0006200001287983 */ /* 0x002ee80000300800 */
[----:B------:R1:W-:Y:S04]  /*1ebe0*/  STL [R1+0x584], R13 ;  /* 0x0005840d01007387 */ /* 0x0003e80000100800 */
[----:B------:R-:W-:Y:S04]  /*1ebf0*/  STL [R1+0x564], R48 ;  /* 0x0005643001007387 */ /* 0x000fe80000100800 */
[----:B------:R-:W3:Y:S01]  /*1ec00*/  LDL.LU R6, [R1+0x644] ;  /* 0x0006440001067983 */ /* 0x000ee20000300800 */
[----:B-----5:R-:W-:Y:S01]  /*1ec10*/  IMAD.MOV.U32 R4, RZ, RZ, R7 ;  /* 0x000000ffff047224 */ /* 0x020fe200078e0007 */
[----:B----4-:R-:W-:Y:S01]  /*1ec20*/  IADD3 R8, P0, R8, R15, RZ ;  /* 0x0000000f08087210 */ /* 0x010fe20007f1e0ff */
[----:B------:R-:W-:Y:S01]  /*1ec30*/  IMAD.MOV.U32 R5, RZ, RZ, R48 ;  /* 0x000000ffff057224 */ /* 0x000fe200078e0030 */
[----:B------:R-:W4:Y:S01]  /*1ec40*/  LDL.LU R7, [R1+0x640] ;  /* 0x0006400001077983 */ /* 0x000f220000300800 */
[----:B------:R-:W-:-:S03]  /*1ec50*/  IMAD.X R47, R47, 0x1, R2, P1 ;  /* 0x000000012f2f7824 */ /* 0x000fc600008e0602 */
[----:B------:R5:W-:Y:S04]  /*1ec60*/  STL [R1+0x5a4], R8 ;  /* 0x0005a40801007387 */ /* 0x000be80000100800 */
[----:B------:R-:W-:Y:S04]  /*1ec70*/  STL [R1+0x580], R47 ;  /* 0x0005802f01007387 */ /* 0x000fe80000100800 */
[----:B------:R-:W4:Y:S04]  /*1ec80*/  LDL.LU R49, [R1+0x4a4] ;  /* 0x0004a40001317983 */ /* 0x000f280000300800 */
[----:B------:R-:W4:Y:S01]  /*1ec90*/  LDL.LU R50, [R1+0x4a0] ;  /* 0x0004a00001327983 */ /* 0x000f220000300800 */
[----:B------:R-:W-:-:S03]  /*1eca0*/  IADD3 R11, P1, R11, R15, RZ ;  /* 0x0000000f0b0b7210 */ /* 0x000fc60007f3e0ff */
[----:B------:R1:W-:Y:S01]  /*1ecb0*/  LDGSTS.E [R3+0x34000], [R4.64], P4 ;  /* 0x3400000004037fae */ /* 0x0003e2000a121844 */
[----:B--2---:R-:W-:-:S03]  /*1ecc0*/  IADD3.X R44, R44, R2, RZ, P0, !PT ;  /* 0x000000022c2c7210 */ /* 0x004fc600007fe4ff */
[----:B------:R2:W-:Y:S04]  /*1ecd0*/  STL [R1+0x5c4], R11 ;  /* 0x0005c40b01007387 */ /* 0x0005e80000100800 */
[----:B------:R-:W-:Y:S01]  /*1ece0*/  STL [R1+0x5a0], R44 ;  /* 0x0005a02c01007387 */ /* 0x000fe20000100800 */
[----:B-1----:R-:W-:-:S03]  /*1ecf0*/  IMAD.MOV.U32 R4, RZ, RZ, R13 ;  /* 0x000000ffff047224 */ /* 0x002fc600078e000d */
[----:B------:R-:W4:Y:S01]  /*1ed00*/  LDL.LU R13, [R1+0x4bc] ;  /* 0x0004bc00010d7983 */ /* 0x000f220000300800 */
[----:B------:R-:W-:-:S05]  /*1ed10*/  IMAD.MOV.U32 R5, RZ, RZ, R47 ;  /* 0x000000ffff057224 */ /* 0x000fca00078e002f */
[----:B------:R1:W-:Y:S01]  /*1ed20*/  LDGSTS.E [R3+0x34800], [R4.64], P4 ;  /* 0x3480000004037fae */ /* 0x0003e2000a121844 */
[-C--:B------:R-:W-:Y:S01]  /*1ed30*/  IADD3 R10, P0, R10, R15.reuse, RZ ;  /* 0x0000000f0a0a7210 */ /* 0x080fe20007f1e0ff */
[----:B------:R-:W-:Y:S02]  /*1ed40*/  IMAD.X R43, R43, 0x1, R2, P1 ;  /* 0x000000012b2b7824 */ /* 0x000fe400008e0602 */
[----:B-1----:R-:W-:Y:S02]  /*1ed50*/  IMAD.MOV.U32 R4, RZ, RZ, R8 ;  /* 0x000000ffff047224 */ /* 0x002fe400078e0008 */
[----:B-----5:R-:W5:Y:S04]  /*1ed60*/  LDL.LU R8, [R1+0x4d4] ;  /* 0x0004d40001087983 */ /* 0x020f680000300800 */
[----:B------:R-:W-:Y:S04]  /*1ed70*/  STL [R1+0x5e4], R10 ;  /* 0x0005e40a01007387 */ /* 0x000fe80000100800 */
[----:B------:R1:W-:Y:S04]  /*1ed80*/  STL [R1+0x5c0], R43 ;  /* 0x0005c02b01007387 */ /* 0x0003e80000100800 */
[----:B------:R-:W5:Y:S01]  /*1ed90*/  LDL.LU R48, [R1+0x4b8] ;  /* 0x0004b80001307983 */ /* 0x000f620000300800 */
[----:B------:R-:W-:Y:S01]  /*1eda0*/  MOV R5, R44 ;  /* 0x0000002c00057202 */ /* 0x000fe20000000f00 */
[----:B------:R-:W-:Y:S01]  /*1edb0*/  IMAD.X R42, R42, 0x1, R2, P0 ;  /* 0x000000012a2a7824 */ /* 0x000fe200000e0602 */
[----:B------:R-:W-:-:S03]  /*1edc0*/  IADD3 R9, P1, R9, R15, RZ ;  /* 0x0000000f09097210 */ /* 0x000fc60007f3e0ff */
[----:B------:R1:W-:Y:S04]  /*1edd0*/  LDGSTS.E [R3+0x35000], [R4.64], P4 ;  /* 0x3500000004037fae */ /* 0x0003e8000a121844 */
[----:B------:R2:W-:Y:S04]  /*1ede0*/  STL [R1+0x604], R9 ;  /* 0x0006040901007387 */ /* 0x0005e80000100800 */
[----:B------:R-:W-:Y:S01]  /*1edf0*/  STL [R1+0x5e0], R42 ;  /* 0x0005e02a01007387 */ /* 0x000fe20000100800 */
[----:B-1----:R-:W-:Y:S02]  /*1ee00*/  IMAD.MOV.U32 R4, RZ, RZ, R11 ;  /* 0x000000ffff047224 */ /* 0x002fe400078e000b */
[----:B------:R-:W-:Y:S01]  /*1ee10*/  IMAD.MOV.U32 R5, RZ, RZ, R43 ;  /* 0x000000ffff057224 */ /* 0x000fe200078e002b */
[----:B--2---:R-:W2:Y:S04]  /*1ee20*/  LDL.LU R11, [R1+0x4ec] ;  /* 0x0004ec00010b7983 */ /* 0x004ea80000300800 */
[----:B------:R-:W2:Y:S01]  /*1ee30*/  LDL.LU R43, [R1+0x4d0] ;  /* 0x0004d000012b7983 */ /* 0x000ea20000300800 */
[----:B------:R-:W-:-:S03]  /*1ee40*/  IMAD.X R41, R41, 0x1, R2, P1 ;  /* 0x0000000129297824 */ /* 0x000fc600008e0602 */
[----:B------:R1:W-:Y:S02]  /*1ee50*/  LDGSTS.E [R3+0x35800], [R4.64], P4 ;  /* 0x3580000004037fae */ /* 0x0003e4000a121844 */
[----:B-1----:R-:W-:Y:S01]  /*1ee60*/  MOV R4, R10 ;  /* 0x0000000a00047202 */ /* 0x002fe20000000f00 */
[----:B------:R-:W-:-:S05]  /*1ee70*/  IMAD.MOV.U32 R5, RZ, RZ, R42 ;  /* 0x000000ffff057224 */ /* 0x000fca00078e002a */
[----:B------:R1:W-:Y:S02]  /*1ee80*/  LDGSTS.E [R3+0x36000], [R4.64], P4 ;  /* 0x3600000004037fae */ /* 0x0003e4000a121844 */
[----:B-1----:R-:W-:Y:S02]  /*1ee90*/  IMAD.MOV.U32 R4, RZ, RZ, R9 ;  /* 0x000000ffff047224 */ /* 0x002fe400078e0009 */
[----:B------:R-:W-:-:S05]  /*1eea0*/  IMAD.MOV.U32 R5, RZ, RZ, R41 ;  /* 0x000000ffff057224 */ /* 0x000fca00078e0029 */
[----:B------:R1:W-:Y:S01]  /*1eeb0*/  LDGSTS.E [R3+0x36800], [R4.64], P4 ;  /* 0x3680000004037fae */ /* 0x0003e2000a121844 */
[----:B---3--:R-:W-:-:S05]  /*1eec0*/  IADD3 R14, P0, R14, R15, RZ ;  /* 0x0000000f0e0e7210 */ /* 0x008fca0007f1e0ff */
[----:B------:R-:W-:Y:S01]  /*1eed0*/  STL [R1+0x624], R14 ;  /* 0x0006240e01007387 */ /* 0x000fe20000100800 */
[----:B------:R-:W-:-:S03]  /*1eee0*/  IMAD.X R40, R40, 0x1, R2, P0 ;  /* 0x0000000128287824 */ /* 0x000fc600000e0602 */
[----:B------:R-:W-:Y:S04]  /*1eef0*/  STL [R1+0x600], R41 ;  /* 0x0006002901007387 */ /* 0x000fe80000100800 */
[----:B------:R-:W3:Y:S01]  /*1ef00*/  LDL.LU R10, [R1+0x504] ;  /* 0x00050400010a7983 */ /* 0x000ee20000300800 */
[----:B-1----:R-:W-:-:S03]  /*1ef10*/  IMAD.MOV.U32 R5, RZ, RZ, R40 ;  /* 0x000000ffff057224 */ /* 0x002fc600078e0028 */
[----:B------:R-:W3:Y:S01]  /*1ef20*/  LDL.LU R47, [R1+0x4e8] ;  /* 0x0004e800012f7983 */ /* 0x000ee20000300800 */
[----:B------:R-:W-:-:S05]  /*1ef30*/  IADD3 R6, P1, R6, R15, RZ ;  /* 0x0000000f06067210 */ /* 0x000fca0007f3e0ff */
[----:B------:R-:W-:Y:S04]  /*1ef40*/  STL [R1+0x644], R6 ;  /* 0x0006440601007387 */ /* 0x000fe80000100800 */
[----:B------:R1:W-:Y:S01]  /*1ef50*/  STL [R1+0x620], R40 ;  /* 0x0006202801007387 */ /* 0x0003e20000100800 */
[----:B----4-:R-:W-:-:S03]  /*1ef60*/  IADD3.X R7, R7, R2, RZ, P1, !PT ;  /* 0x0000000207077210 */ /* 0x010fc60000ffe4ff */
[----:B------:R-:W4:Y:S04]  /*1ef70*/  LDL.LU R9, [R1+0x51c] ;  /* 0x00051c0001097983 */ /* 0x000f280000300800 */
[----:B------:R-:W4:Y:S04]  /*1ef80*/  LDL.LU R44, [R1+0x500] ;  /* 0x00050000012c7983 */ /* 0x000f280000300800 */
[----:B-1----:R-:W1:Y:S01]  /*1ef90*/  S2R R40, SR_TID.X ;  /* 0x0000000000287919 */ /* 0x002e620000002100 */
[----:B------:R-:W-:Y:S01]  /*1efa0*/  IADD3 R49, P0, R49, R15, RZ ;  /* 0x0000000f31317210 */ /* 0x000fe20007f1e0ff */
[----:B------:R-:W-:-:S04]  /*1efb0*/  IMAD.MOV.U32 R4, RZ, RZ, R14 ;  /* 0x000000ffff047224 */ /* 0x000fc800078e000e */
[----:B------:R-:W-:Y:S01]  /*1efc0*/  STL [R1+0x4a4], R49 ;  /* 0x0004a43101007387 */ /* 0x000fe20000100800 */
[----:B------:R-:W-:-:S03]  /*1efd0*/  IMAD.X R50, R50, 0x1, R2, P0 ;  /* 0x0000000132327824 */ /* 0x000fc600000e0602 */
[----:B------:R1:W-:Y:S04]  /*1efe0*/  STL [R1+0x640], R7 ;  /* 0x0006400701007387 */ /* 0x0003e80000100800 */
[----:B------:R-:W4:Y:S04]  /*1eff0*/  LDL.LU R14, [R1+0x538] ;  /* 0x00053800010e7983 */ /* 0x000f280000300800 */
[----:B------:R1:W-:Y:S01]  /*1f000*/  LDGSTS.E [R3+0x37000], [R4.64], P4 ;  /* 0x3700000004037fae */ /* 0x0003e2000a121844 */
[----:B------:R-:W-:-:S03]  /*1f010*/  IADD3 R13, P1, R13, R15, RZ ;  /* 0x0000000f0d0d7210 */ /* 0x000fc60007f3e0ff */
[----:B------:R5:W-:Y:S01]  /*1f020*/  LDGSTS.E [R3+0x37800], [R6.64], P4 ;  /* 0x3780000006037fae */ /* 0x000be2000a121844 */
[----:B-1----:R-:W-:Y:S02]  /*1f030*/  LOP3.LUT R41, R40, 0x3f, RZ, 0xc0, !PT ;  /* 0x0000003f28297812 */ /* 0x002fe400078ec0ff */
[----:B------:R-:W-:-:S03]  /*1f040*/  SHF.R.S32.HI R42, RZ, 0x6, R40 ;  /* 0x00000006ff2a7819 */ /* 0x000fc60000011428 */
[----:B------:R-:W-:Y:S01]  /*1f050*/  IMAD.SHL.U32 R40, R41, 0x4, RZ ;  /* 0x0000000429287824 */ /* 0x000fe200078e00ff */
[----:B------:R-:W-:Y:S01]  /*1f060*/  SGXT R42, R42, 0x1 ;  /* 0x000000012a2a781a */ /* 0x000fe20000000200 */
[----:B------:R-:W4:Y:S03]  /*1f070*/  LDL.LU R41, [R1+0x518] ;  /* 0x0005180001297983 */ /* 0x000f260000300800 */
[----:B------:R-:W-:Y:S01]  /*1f080*/  LOP3.LUT R40, R40, 0x110, R42, 0x78, !PT ;  /* 0x0000011028287812 */ /* 0x000fe200078e782a */
[----:B------:R1:W-:Y:S03]  /*1f090*/  STL [R1+0x4bc], R13 ;  /* 0x0004bc0d01007387 */ /* 0x0003e60000100800 */
[----:B------:R-:W-:Y:S01]  /*1f0a0*/  LOP3.LUT R40, R40, 0x20, RZ, 0x3c, !PT ;  /* 0x0000002028287812 */ /* 0x000fe200078e3cff */
[----:B------:R-:W-:Y:S03]  /*1f0b0*/  STL [R1+0x4a0], R50 ;  /* 0x0004a03201007387 */ /* 0x000fe60000100800 */
[----:B------:R-:W-:Y:S01]  /*1f0c0*/  LEA R4, R45, R40, 0xf ;  /* 0x000000282d047211 */ /* 0x000fe200078e78ff */
[----:B------:R-:W4:Y:S04]  /*1f0d0*/  LDL.LU R42, [R1+0x534] ;  /* 0x00053400012a7983 */ /* 0x000f280000300800 */
[----:B------:R-:W4:Y:S01]  /*1f0e0*/  LDL.LU R40, [R1+0x550] ;  /* 0x0005500001287983 */ /* 0x000f220000300800 */
[----:B-----5:R-:W-:-:S03]  /*1f0f0*/  IADD3 R8, P0, R8, R15, RZ ;  /* 0x0000000f08087210 */ /* 0x020fc60007f1e0ff */
[----:B------:R-:W5:Y:S01]  /*1f100*/  LDL.LU R5, [R1+0x56c] ;  /* 0x00056c0001057983 */ /* 0x000f620000300800 */
[----:B------:R-:W-:-:S03]  /*1f110*/  IMAD.X R48, R48, 0x1, R2, P1 ;  /* 0x0000000130307824 */ /* 0x000fc600008e0602 */
[----:B------:R-:W-:Y:S01]  /*1f120*/  STL [R1+0x4d4], R8 ;  /* 0x0004d40801007387 */ /* 0x000fe20000100800 */
[----:B------:R-:W-:-:S03]  /*1f130*/  IMAD.MOV.U32 R6, RZ, RZ, R49 ;  /* 0x000000ffff067224 */ /* 0x000fc600078e0031 */
[----:B------:R-:W-:Y:S01]  /*1f140*/  STL [R1+0x4b8], R48 ;  /* 0x0004b83001007387 */ /* 0x000fe20000100800 */
[----:B------:R-:W-:-:S03]  /*1f150*/  IMAD.MOV.U32 R7, RZ, RZ, R50 ;  /* 0x000000ffff077224 */ /* 0x000fc600078e0032 */
[----:B------:R-:W5:Y:S04]  /*1f160*/  LDL.LU R3, [R1+0x54c] ;  /* 0x00054c0001037983 */ /* 0x000f680000300800 */
[----:B------:R1:W-:Y:S01]  /*1f170*/  LDGSTS.E [R4+0x30200], [R6.64], P4 ;  /* 0x3020000006047fae */ /* 0x0003e2000a121844 */
[----:B--2---:R-:W-:Y:S02]  /*1f180*/  IADD3 R11, P1, R11, R15, RZ ;  /* 0x0000000f0b0b7210 */ /* 0x004fe40007f3e0ff */
[----:B-1----:R-:W-:Y:S01]  /*1f190*/  MOV R6, R13 ;  /* 0x0000000d00067202 */ /* 0x002fe20000000f00 */
[----:B------:R-:W-:Y:S02]  /*1f1a0*/  IMAD.X R43, R43, 0x1, R2, P0 ;  /* 0x000000012b2b7824 */ /* 0x000fe400000e0602 */
[----:B------:R-:W-:Y:S01]  /*1f1b0*/  IMAD.MOV.U32 R7, RZ, RZ, R48 ;  /* 0x000000ffff077224 */ /* 0x000fe200078e0030 */
[----:B------:R-:W-:Y:S04]  /*1f1c0*/  STL [R1+0x4ec], R11 ;  /* 0x0004ec0b01007387 */ /* 0x000fe80000100800 */
[----:B------:R1:W-:Y:S04]  /*1f1d0*/  STL [R1+0x4d0], R43 ;  /* 0x0004d02b01007387 */ /* 0x0003e80000100800 */
[----:B------:R2:W-:Y:S04]  /*1f1e0*/  LDGSTS.E [R4+0x30a00], [R6.64], P4 ;  /* 0x30a0000006047fae */ /* 0x0005e8000a121844 */
[----:B------:R-:W5:Y:S01]  /*1f1f0*/  LDL.LU R13, [R1+0x58c] ;  /* 0x00058c00010d7983 */ /* 0x000f620000300800 */
[----:B--2---:R-:W-:-:S03]  /*1f200*/  IMAD.MOV.U32 R7, RZ, RZ, R43 ;  /* 0x000000ffff077224 */ /* 0x004fc600078e002b */
[----:B-1----:R-:W2:Y:S01]  /*1f210*/  LDL.LU R43, [R1+0x568] ;  /* 0x00056800012b7983 */ /* 0x002ea20000300800 */
[----:B------:R-:W-:-:S05]  /*1f220*/  IMAD.MOV.U32 R6, RZ, RZ, R8 ;  /* 0x000000ffff067224 */ /* 0x000fca00078e0008 */
[----:B------:R1:W-:Y:S02]  /*1f230*/  LDGSTS.E [R4+0x31200], [R6.64], P4 ;  /* 0x3120000006047fae */ /* 0x0003e4000a121844 */
[----:B-1----:R-:W-:Y:S01]  /*1f240*/  IMAD.MOV.U32 R6, RZ, RZ, R11 ;  /* 0x000000ffff067224 */ /* 0x002fe200078e000b */
[----:B---3--:R-:W-:Y:S01]  /*1f250*/  IADD3 R10, P0, R10, R15, RZ ;  /* 0x0000000f0a0a7210 */ /* 0x008fe20007f1e0ff */
[----:B------:R-:W-:-:S04]  /*1f260*/  IMAD.X R47, R47, 0x1, R2, P1 ;  /* 0x000000012f2f7824 */ /* 0x000fc800008e0602 */
[----:B------:R-:W-:Y:S04]  /*1f270*/  STL [R1+0x504], R10 ;  /* 0x0005040a01007387 */ /* 0x000fe80000100800 */
[----:B------:R1:W-:Y:S04]  /*1f280*/  STL [R1+0x4e8], R47 ;  /* 0x0004e82f01007387 */ /* 0x0003e80000100800 */
[----:B------:R-:W3:Y:S04]  /*1f290*/  LDL.LU R8, [R1+0x5ac] ;  /* 0x0005ac0001087983 */ /* 0x000ee80000300800 */
[----:B------:R-:W3:Y:S01]  /*1f2a0*/  LDL.LU R48, [R1+0x588] ;  /* 0x0005880001307983 */ /* 0x000ee20000300800 */
[----:B----4-:R-:W-:Y:S01]  /*1f2b0*/  IADD3 R9, P1, R9, R15, RZ ;  /* 0x0000000f09097210 */ /* 0x010fe20007f3e0ff */
[----:B------:R-:W-:Y:S01]  /*1f2c0*/  IMAD.MOV.U32 R7, RZ, RZ, R47 ;  /* 0x000000ffff077224 */ /* 0x000fe200078e002f */
[----:B------:R-:W-:-:S03]  /*1f2d0*/  IADD3.X R44, R44, R2, RZ, P0, !PT ;  /* 0x000000022c2c7210 */ /* 0x000fc600007fe4ff */
[----:B------:R-:W-:Y:S04]  /*1f2e0*/  STL [R1+0x51c], R9 ;  /* 0x00051c0901007387 */ /* 0x000fe80000100800 */
[----:B------:R-:W-:Y:S04]  /*1f2f0*/  STL [R1+0x500], R44 ;  /* 0x0005002c01007387 */ /* 0x000fe80000100800 */
[----:B------:R-:W4:Y:S04]  /*1f300*/  LDL.LU R11, [R1+0x5cc] ;  /* 0x0005cc00010b7983 */ /* 0x000f280000300800 */
[----:B------:R1:W-:Y:S04]  /*1f310*/  LDGSTS.E [R4+0x31a00], [R6.64], P4 ;  /* 0x31a0000006047fae */ /* 0x0003e8000a121844 */
[----:B-1----:R-:W4:Y:S01]  /*1f320*/  LDL.LU R47, [R1+0x5a8] ;  /* 0x0005a800012f7983 */ /* 0x002f220000300800 */
[----:B------:R-:W-:Y:S01]  /*1f330*/  IADD3 R14, P0, R14, R15, RZ ;  /* 0x0000000f0e0e7210 */ /* 0x000fe20007f1e0ff */
[----:B------:R-:W-:Y:S01]  /*1f340*/  IMAD.MOV.U32 R6, RZ, RZ, R10 ;  /* 0x000000ffff067224 */ /* 0x000fe200078e000a */
[----:B------:R-:W-:-:S03]  /*1f350*/  MOV R7, R44 ;  /* 0x0000002c00077202 */ /* 0x000fc60000000f00 */
[----:B------:R-:W-:Y:S04]  /*1f360*/  STL [R1+0x538], R14 ;  /* 0x0005380e01007387 */ /* 0x000fe80000100800 */
[----:B------:R1:W-:Y:S01]  /*1f370*/  LDGSTS.E [R4+0x32200], [R6.64], P4 ;  /* 0x3220000006047fae */ /* 0x0003e2000a121844 */
[----:B------:R-:W-:-:S05]  /*1f380*/  IMAD.X R41, R41, 0x1, R2, P1 ;  /* 0x0000000129297824 */ /* 0x000fca00008e0602 */
[----:B------:R1:W-:Y:S02]  /*1f390*/  STL [R1+0x518], R41 ;  /* 0x0005182901007387 */ /* 0x0003e40000100800 */
[----:B-1----:R-:W-:Y:S02]  /*1f3a0*/  IMAD.MOV.U32 R7, RZ, RZ, R41 ;  /* 0x000000ffff077224 */ /* 0x002fe400078e0029 */
[----:B------:R-:W4:Y:S01]  /*1f3b0*/  LDL.LU R10, [R1+0x5ec] ;  /* 0x0005ec00010a7983 */ /* 0x000f220000300800 */
[----:B------:R-:W-:-:S03]  /*1f3c0*/  IMAD.X R42, R42, 0x1, R2, P0 ;  /* 0x000000012a2a7824 */ /* 0x000fc600000e0602 */
[----:B------:R-:W4:Y:S01]  /*1f3d0*/  LDL.LU R41, [R1+0x5c8] ;  /* 0x0005c80001297983 */ /* 0x000f220000300800 */
[----:B------:R-:W-:Y:S01]  /*1f3e0*/  IADD3 R40, P1, R40, R15, RZ ;  /* 0x0000000f28287210 */ /* 0x000fe20007f3e0ff */
[----:B------:R-:W-:-:S04]  /*1f3f0*/  IMAD.MOV.U32 R6, RZ, RZ, R9 ;  /* 0x000000ffff067224 */ /* 0x000fc800078e0009 */
[----:B------:R-:W-:Y:S04]  /*1f400*/  STL [R1+0x550], R40 ;  /* 0x0005502801007387 */ /* 0x000fe80000100800 */
[----:B------:R1:W-:Y:S04]  /*1f410*/  STL [R1+0x534], R42 ;  /* 0x0005342a01007387 */ /* 0x0003e80000100800 */
[----:B------:R-:W4:Y:S04]  /*1f420*/  LDL.LU R44, [R1+0x5e8] ;  /* 0x0005e800012c7983 */ /* 0x000f280000300800 */
[----:B------:R-:W4:Y:S01]  /*1f430*/  LDL.LU R9, [R1+0x60c] ;  /* 0x00060c0001097983 */ /* 0x000f220000300800 */
[----:B-----5:R-:W-:Y:S01]  /*1f440*/  IADD3 R5, P0, R5, R15, RZ ;  /* 0x0000000f05057210 */ /* 0x020fe20007f1e0ff */
[----:B------:R-:W-:-:S02]  /*1f450*/  IMAD.X R3, R3, 0x1, R2, P1 ;  /* 0x0000000103037824 */ /* 0x000fc400008e0602 */
[----:B------:R5:W-:Y:S02]  /*1f460*/  LDGSTS.E [R4+0x32a00], [R6.64], P4 ;  /* 0x32a0000006047fae */ /* 0x000be4000a121844 */
[----:B-----5:R-:W-:Y:S02]  /*1f470*/  IMAD.MOV.U32 R7, RZ, RZ, R42 ;  /* 0x000000ffff077224 */ /* 0x020fe400078e002a */
[----:B-1----:R-:W5:Y:S01]  /*1f480*/  LDL.LU R42, [R1+0x608] ;  /* 0x00060800012a7983 */ /* 0x002f620000300800 */
[----:B------:R-:W-:-:S03]  /*1f490*/  MOV R6, R14 ;  /* 0x0000000e00067202 */ /* 0x000fc60000000f00 */
[----:B------:R-:W-:Y:S04]  /*1f4a0*/  STL [R1+0x56c], R5 ;  /* 0x00056c0501007387 */ /* 0x000fe80000100800 */
[----:B------:R1:W-:Y:S04]  /*1f4b0*/  STL [R1+0x54c], R3 ;  /* 0x00054c0301007387 */ /* 0x0003e80000100800 */
[----:B------:R-:W5:Y:S01]  /*1f4c0*/  LDL.LU R14, [R1+0x62c] ;  /* 0x00062c00010e7983 */ /* 0x000f620000300800 */
[----:B------:R-:W-:-:S03]  /*1f4d0*/  IADD3 R13, P1, R13, R15, RZ ;  /* 0x0000000f0d0d7210 */ /* 0x000fc60007f3e0ff */
[----:B------:R1:W-:Y:S01]  /*1f4e0*/  LDGSTS.E [R4+0x33200], [R6.64], P4 ;  /* 0x3320000006047fae */ /* 0x0003e2000a121844 */
[----:B--2---:R-:W-:Y:S02]  /*1f4f0*/  IMAD.X R43, R43, 0x1, R2, P0 ;  /* 0x000000012b2b7824 */ /* 0x004fe400000e0602 */
[----:B-1----:R-:W-:Y:S02]  /*1f500*/  IMAD.MOV.U32 R6, RZ, RZ, R40 ;  /* 0x000000ffff067224 */ /* 0x002fe400078e0028 */
[----:B------:R-:W2:Y:S01]  /*1f510*/  LDL.LU R40, [R1+0x628] ;  /* 0x0006280001287983 */ /* 0x000ea20000300800 */
[----:B------:R-:W-:-:S03]  /*1f520*/  IMAD.MOV.U32 R7, RZ, RZ, R3 ;  /* 0x000000ffff077224 */ /* 0x000fc600078e0003 */
[----:B------:R-:W-:Y:S04]  /*1f530*/  STL [R1+0x58c], R13 ;  /* 0x00058c0d01007387 */ /* 0x000fe80000100800 */
[----:B------:R1:W-:Y:S04]  /*1f540*/  STL [R1+0x568], R43 ;  /* 0x0005682b01007387 */ /* 0x0003e80000100800 */
[----:B------:R-:W2:Y:S04]  /*1f550*/  LDL.LU R3, [R1+0x64c] ;  /* 0x00064c0001037983 */ /* 0x000ea80000300800 */
[----:B------:R1:W-:Y:S02]  /*1f560*/  LDGSTS.E [R4+0x33a00], [R6.64], P4 ;  /* 0x33a0000006047fae */ /* 0x0003e4000a121844 */
[----:B-1----:R-:W-:-:S02]  /*1f570*/  IMAD.MOV.U32 R7, RZ, RZ, R43 ;  /* 0x000000ffff077224 */ /* 0x002fc400078e002b */
[----:B------:R-:W2:Y:S01]  /*1f580*/  LDL.LU R43, [R1+0x648] ;  /* 0x00064800012b7983 */ /* 0x000ea20000300800 */
[----:B------:R-:W-:-:S05]  /*1f590*/  IMAD.MOV.U32 R6, RZ, RZ, R5 ;  /* 0x000000ffff067224 */ /* 0x000fca00078e0005 */
[----:B------:R1:W-:Y:S02]  /*1f5a0*/  LDGSTS.E [R4+0x34200], [R6.64], P4 ;  /* 0x3420000006047fae */ /* 0x0003e4000a121844 */
[----:B-1----:R-:W-:Y:S01]  /*1f5b0*/  IMAD.MOV.U32 R6, RZ, RZ, R13 ;  /* 0x000000ffff067224 */ /* 0x002fe200078e000d */
[----:B---3--:R-:W-:Y:S02]  /*1f5c0*/  IADD3 R8, P0, R8, R15, RZ ;  /* 0x0000000f08087210 */ /* 0x008fe40007f1e0ff */
[----:B------:R-:W-:-:S03]  /*1f5d0*/  IADD3.X R48, R48, R2, RZ, P1, !PT ;  /* 0x0000000230307210 */ /* 0x000fc60000ffe4ff */
[----:B------:R1:W-:Y:S04]  /*1f5e0*/  STL [R1+0x5ac], R8 ;  /* 0x0005ac0801007387 */ /* 0x0003e80000100800 */
[----:B------:R-:W-:Y:S04]  /*1f5f0*/  STL [R1+0x588], R48 ;  /* 0x0005883001007387 */ /* 0x000fe80000100800 */
[----:B------:R-:W3:Y:S01]  /*1f600*/  LDL.LU R5, [R1+0x4ac] ;  /* 0x0004ac0001057983 */ /* 0x000ee20000300800 */
[----:B------:R-:W-:-:S03]  /*1f610*/  MOV R7, R48 ;  /* 0x0000003000077202 */ /* 0x000fc60000000f00 */
[----:B------:R-:W3:Y:S01]  /*1f620*/  LDL.LU R49, [R1+0x4a8] ;  /* 0x0004a80001317983 */ /* 0x000ee20000300800 */
[----:B----4-:R-:W-:-:S03]  /*1f630*/  IADD3 R11, P1, R11, R15, RZ ;  /* 0x0000000f0b0b7210 */ /* 0x010fc60007f3e0ff */
[----:B------:R4:W-:Y:S01]  /*1f640*/  LDGSTS.E [R4+0x34a00], [R6.64], P4 ;  /* 0x34a0000006047fae */ /* 0x0009e2000a121844 */
[----:B------:R-:W-:-:S03]  /*1f650*/  IMAD.X R47, R47, 0x1, R2, P0 ;  /* 0x000000012f2f7824 */ /* 0x000fc600000e0602 */
[----:B------:R-:W-:Y:S04]  /*1f660*/  STL [R1+0x5cc], R11 ;  /* 0x0005cc0b01007387 */ /* 0x000fe80000100800 */
[----:B------:R-:W-:Y:S01]  /*1f670*/  STL [R1+0x5a8], R47 ;  /* 0x0005a82f01007387 */ /* 0x000fe20000100800 */
[----:B----4-:R-:W-:Y:S02]  /*1f680*/  IMAD.MOV.U32 R6, RZ, RZ, R8 ;  /* 0x000000ffff067224 */ /* 0x010fe400078e0008 */
[----:B------:R-:W-:Y:S01]  /*1f690*/  IMAD.MOV.U32 R7, RZ, RZ, R47 ;  /* 0x000000ffff077224 */ /* 0x000fe200078e002f */
[----:B------:R-:W4:Y:S04]  /*1f6a0*/  LDL.LU R13, [R1+0x4c4] ;  /* 0x0004c400010d7983 */ /* 0x000f280000300800 */
[----:B-1----:R-:W4:Y:S04]  /*1f6b0*/  LDL.LU R8, [R1+0x4dc] ;  /* 0x0004dc0001087983 */ /* 0x002f280000300800 */
[----:B------:R1:W-:Y:S01]  /*1f6c0*/  LDGSTS.E [R4+0x35200], [R6.64], P4 ;  /* 0x3520000006047fae */ /* 0x0003e2000a121844 */
[----:B------:R-:W-:-:S02]  /*1f6d0*/  IADD3 R10, P0, R10, R15, RZ ;  /* 0x0000000f0a0a7210 */ /* 0x000fc40007f1e0ff */
[----:B-1----:R-:W-:Y:S01]  /*1f6e0*/  MOV R6, R11 ;  /* 0x0000000b00067202 */ /* 0x002fe20000000f00 */
[--C-:B------:R-:W-:Y:S02]  /*1f6f0*/  IMAD.X R41, R41, 0x1, R2.reuse, P1 ;  /* 0x0000000129297824 */ /* 0x100fe400008e0602 */
[----:B------:R-:W-:Y:S02]  /*1f700*/  STL [R1+0x5ec], R10 ;  /* 0x0005ec0a01007387 */ /* 0x000fe40000100800 */
[----:B------:R-:W-:Y:S02]  /*1f710*/  IMAD.MOV.U32 R7, RZ, RZ, R41 ;  /* 0x000000ffff077224 */ /* 0x000fe400078e0029 */
[----:B------:R1:W-:Y:S04]  /*1f720*/  STL [R1+0x5c8], R41 ;  /* 0x0005c82901007387 */ /* 0x0003e80000100800 */
[----:B------:R1:W-:Y:S01]  /*1f730*/  LDGSTS.E [R4+0x35a00], [R6.64], P4 ;  /* 0x35a0000006047fae */ /* 0x0003e2000a121844 */
[----:B------:R-:W-:-:S03]  /*1f740*/  IMAD.X R44, R44, 0x1, R2, P0 ;  /* 0x000000012c2c7824 */ /* 0x000fc600000e0602 */
[----:B-1----:R-:W4:Y:S01]  /*1f750*/  LDL.LU R41, [R1+0x4c0] ;  /* 0x0004c00001297983 */ /* 0x002f220000300800 */
[----:B------:R-:W-:Y:S01]  /*1f760*/  IADD3 R9, P1, R9, R15, RZ ;  /* 0x0000000f09097210 */ /* 0x000fe20007f3e0ff */
[----:B------:R-:W-:-:S04]  /*1f770*/  IMAD.MOV.U32 R7, RZ, RZ, R44 ;  /* 0x000000ffff077224 */ /* 0x000fc800078e002c */
[----:B------:R-:W-:Y:S04]  /*1f780*/  STL [R1+0x60c], R9 ;  /* 0x00060c0901007387 */ /* 0x000fe80000100800 */
[----:B------:R1:W-:Y:S04]  /*1f790*/  STL [R1+0x5e8], R44 ;  /* 0x0005e82c01007387 */ /* 0x0003e80000100800 */
[----:B------:R-:W4:Y:S04]  /*1f7a0*/  LDL.LU R11, [R1+0x4f4] ;  /* 0x0004f400010b7983 */ /* 0x000f280000300800 */
[----:B-1----:R-:W4:Y:S01]  /*1f7b0*/  LDL.LU R44, [R1+0x4d8] ;  /* 0x0004d800012c7983 */ /* 0x002f220000300800 */
[----:B-----5:R-:W-:-:S02]  /*1f7c0*/  IMAD.X R42, R42, 0x1, R2, P1 ;  /* 0x000000012a2a7824 */ /* 0x020fc400008e0602 */
[----:B------:R-:W-:-:S05]  /*1f7d0*/  IMAD.MOV.U32 R6, RZ, RZ, R10 ;  /* 0x000000ffff067224 */ /* 0x000fca00078e000a */
[----:B------:R1:W-:Y:S01]  /*1f7e0*/  LDGSTS.E [R4+0x36200], [R6.64], P4 ;  /* 0x3620000006047fae */ /* 0x0003e2000a121844 */
[----:B------:R-:W-:-:S05]  /*1f7f0*/  IADD3 R14, P0, R14, R15, RZ ;  /* 0x0000000f0e0e7210 */ /* 0x000fca0007f1e0ff */
[----:B------:R-:W-:Y:S04]  /*1f800*/  STL [R1+0x62c], R14 ;  /* 0x00062c0e01007387 */ /* 0x000fe80000100800 */
[----:B------:R5:W-:Y:S04]  /*1f810*/  STL [R1+0x608], R42 ;  /* 0x0006082a01007387 */ /* 0x000be80000100800 */
[----:B------:R-:W4:Y:S04]  /*1f820*/  LDL.LU R10, [R1+0x50c] ;  /* 0x00050c00010a7983 */ /* 0x000f280000300800 */
[----:B------:R-:W4:Y:S01]  /*1f830*/  LDL.LU R48, [R1+0x4f0] ;  /* 0x0004f00001307983 */ /* 0x000f220000300800 */
[----:B--2---:R-:W-:Y:S01]  /*1f840*/  IADD3.X R40, R40, R2, RZ, P0, !PT ;  /* 0x0000000228287210 */ /* 0x004fe200007fe4ff */
[----:B-1----:R-:W-:-:S02]  /*1f850*/  IMAD.MOV.U32 R6, RZ, RZ, R9 ;  /* 0x000000ffff067224 */ /* 0x002fc400078e0009 */
[----:B------:R-:W-:Y:S01]  /*1f860*/  IMAD.MOV.U32 R7, RZ, RZ, R42 ;  /* 0x000000ffff077224 */ /* 0x000fe200078e002a */
[----:B------:R-:W1:Y:S04]  /*1f870*/  S2R R52, SR_TID.X ;  /* 0x0000000000347919 */ /* 0x000e680000002100 */
[----:B------:R2:W-:Y:S01]  /*1f880*/  LDGSTS.E [R4+0x36a00], [R6.64], P4 ;  /* 0x36a0000006047fae */ /* 0x0005e2000a121844 */
[----:B------:R-:W-:-:S05]  /*1f890*/  IADD3 R3, P1, R3, R15, RZ ;  /* 0x0000000f03037210 */ /* 0x000fca0007f3e0ff */
[----:B------:R-:W-:Y:S04]  /*1f8a0*/  STL [R1+0x64c], R3 ;  /* 0x00064c0301007387 */ /* 0x000fe80000100800 */
[----:B------:R1:W-:Y:S04]  /*1f8b0*/  STL [R1+0x628], R40 ;  /* 0x0006282801007387 */ /* 0x0003e80000100800 */
[----:B------:R-:W4:Y:S04]  /*1f8c0*/  LDL.LU R9, [R1+0x524] ;  /* 0x0005240001097983 */ /* 0x000f280000300800 */
[----:B-----5:R-:W5:Y:S01]  /*1f8d0*/  LDL.LU R42, [R1+0x508] ;  /* 0x00050800012a7983 */ /* 0x020f620000300800 */
[----:B--2---:R-:W-:Y:S01]  /*1f8e0*/  IMAD.MOV.U32 R6, RZ, RZ, R14 ;  /* 0x000000ffff067224 */ /* 0x004fe200078e000e */
[----:B------:R-:W-:Y:S01]  /*1f8f0*/  MOV R7, R40 ;  /* 0x0000002800077202 */ /* 0x000fe20000000f00 */
[----:B------:R-:W-:Y:S01]  /*1f900*/  IMAD.X R43, R43, 0x1, R2, P1 ;  /* 0x000000012b2b7824 */ /* 0x000fe200008e0602 */
[----:B-1----:R-:W-:-:S03]  /*1f910*/  LOP3.LUT R40, R52, 0x3f, RZ, 0xc0, !PT ;  /* 0x0000003f34287812 */ /* 0x002fc600078ec0ff */
[----:B------:R1:W-:Y:S02]  /*1f920*/  LDGSTS.E [R4+0x37200], [R6.64], P4 ;  /* 0x3720000006047fae */ /* 0x0003e4000a121844 */
[----:B-1----:R-:W-:Y:S02]  /*1f930*/  IMAD.MOV.U32 R7, RZ, RZ, R43 ;  /* 0x000000ffff077224 */ /* 0x002fe400078e002b */
[----:B------:R-:W-:Y:S02]  /*1f940*/  IMAD.MOV.U32 R6, RZ, RZ, R3 ;  /* 0x000000ffff067224 */ /* 0x000fe400078e0003 */
[----:B------:R-:W-:-:S03]  /*1f950*/  IMAD.SHL.U32 R3, R40, 0x4, RZ ;  /* 0x0000000428037824 */ /* 0x000fc600078e00ff */
[----:B------:R1:W-:Y:S01]  /*1f960*/  LDGSTS.E [R4+0x37a00], [R6.64], P4 ;  /* 0x37a0000006047fae */ /* 0x0003e2000a121844 */
[----:B---3--:R-:W-:-:S05]  /*1f970*/  IADD3 R5, P0, R5, R15, RZ ;  /* 0x0000000f05057210 */ /* 0x008fca0007f1e0ff */
[----:B------:R-:W-:Y:S04]  /*1f980*/  STL [R1+0x4ac], R5 ;  /* 0x0004ac0501007387 */ /* 0x000fe80000100800 */
[----:B------:R2:W-:Y:S01]  /*1f990*/  STL [R1+0x648], R43 ;  /* 0x0006482b01007387 */ /* 0x0005e20000100800 */
[----:B------:R-:W-:-:S03]  /*1f9a0*/  IMAD.X R49, R49, 0x1, R2, P0 ;  /* 0x0000000131317824 */ /* 0x000fc600000e0602 */
[----:B------:R-:W3:Y:S04]  /*1f9b0*/  LDL.LU R14, [R1+0x540] ;  /* 0x00054000010e7983 */ /* 0x000ee80000300800 */
[----:B------:R-:W3:Y:S01]  /*1f9c0*/  LDL.LU R40, [R1+0x520] ;  /* 0x0005200001287983 */ /* 0x000ee20000300800 */
[----:B--2---:R-:W-:-:S04]  /*1f9d0*/  SHF.R.S32.HI R43, RZ, 0x6, R52 ;  /* 0x00000006ff2b7819 */ /* 0x004fc80000011434 */
[----:B------:R-:W-:Y:S02]  /*1f9e0*/  SGXT R43, R43, 0x1 ;  /* 0x000000012b2b781a */ /* 0x000fe40000000200 */
[----:B----4-:R-:W-:Y:S02]  /*1f9f0*/  IADD3 R13, P1, R13, R15, RZ ;  /* 0x0000000f0d0d7210 */ /* 0x010fe40007f3e0ff */
[----:B------:R-:W-:-:S03]  /*1fa00*/  LOP3.LUT R3, R3, 0x110, R43, 0x78, !PT ;  /* 0x0000011003037812 */ /* 0x000fc600078e782b */
[----:B------:R-:W-:Y:S01]  /*1fa10*/  STL [R1+0x4c4], R13 ;  /* 0x0004c40d01007387 */ /* 0x000fe20000100800 */
[----:B------:R-:W-:-:S03]  /*1fa20*/  LOP3.LUT R3, R3, 0x40, RZ, 0x3c, !PT ;  /* 0x0000004003037812 */ /* 0x000fc600078e3cff */
[----:B------:R-:W-:Y:S01]  /*1fa30*/  STL [R1+0x4a8], R49 ;  /* 0x0004a83101007387 */ /* 0x000fe20000100800 */
[----:B------:R-:W-:Y:S01]  /*1fa40*/  IADD3 R8, P0, R8, R15, RZ ;  /* 0x0000000f08087210 */ /* 0x000fe20007f1e0ff */
[----:B-1----:R-:W-:Y:S02]  /*1fa50*/  IMAD.MOV.U32 R4, RZ, RZ, R5 ;  /* 0x000000ffff047224 */ /* 0x002fe400078e0005 */
[----:B------:R-:W2:Y:S01]  /*1fa60*/  LDL.LU R47, [R1+0x53c] ;  /* 0x00053c00012f7983 */ /* 0x000ea20000300800 */
[----:B------:R-:W-:Y:S01]  /*1fa70*/  LEA R3, R45, R3, 0xf ;  /* 0x000000032d037211 */ /* 0x000fe200078e78ff */
[----:B------:R-:W-:Y:S02]  /*1fa80*/  IMAD.MOV.U32 R5, RZ, RZ, R49 ;  /* 0x000000ffff057224 */ /* 0x000fe400078e0031 */
[----:B------:R-:W4:Y:S04]  /*1fa90*/  LDL.LU R43, [R1+0x558] ;  /* 0x00055800012b7983 */ /* 0x000f280000300800 */
[----:B------:R-:W4:Y:S04]  /*1faa0*/  LDL.LU R6, [R1+0x554] ;  /* 0x0005540001067983 */ /* 0x000f280000300800 */
[----:B------:R-:W-:Y:S04]  /*1fab0*/  STL [R1+0x4dc], R8 ;  /* 0x0004dc0801007387 */ /* 0x000fe80000100800 */
[----:B------:R1:W-:Y:S01]  /*1fac0*/  LDGSTS.E [R3+0x30400], [R4.64], P4 ;  /* 0x3040000004037fae */ /* 0x0003e2000a121844 */
[----:B------:R-:W-:-:S05]  /*1fad0*/  IMAD.X R41, R41, 0x1, R2, P1 ;  /* 0x0000000129297824 */ /* 0x000fca00008e0602 */
[----:B------:R1:W-:Y:S02]  /*1fae0*/  STL [R1+0x4c0], R41 ;  /* 0x0004c02901007387 */ /* 0x0003e40000100800 */
[----:B-1----:R-:W-:Y:S02]  /*1faf0*/  IMAD.MOV.U32 R5, RZ, RZ, R41 ;  /* 0x000000ffff057224 */ /* 0x002fe400078e0029 */
[----:B------:R-:W4:Y:S01]  /*1fb00*/  LDL.LU R7, [R1+0x574] ;  /* 0x0005740001077983 */ /* 0x000f220000300800 */
[----:B------:R-:W-:-:S03]  /*1fb10*/  MOV R4, R13 ;  /* 0x0000000d00047202 */ /* 0x000fc60000000f00 */
[----:B------:R-:W4:Y:S01]  /*1fb20*/  LDL.LU R41, [R1+0x570] ;  /* 0x0005700001297983 */ /* 0x000f220000300800 */
[----:B------:R-:W-:-:S03]  /*1fb30*/  IADD3 R11, P1, R11, R15, RZ ;  /* 0x0000000f0b0b7210 */ /* 0x000fc60007f3e0ff */
[----:B------:R1:W-:Y:S01]  /*1fb40*/  LDGSTS.E [R3+0x30c00], [R4.64], P4 ;  /* 0x30c0000004037fae */ /* 0x0003e2000a121844 */
[----:B------:R-:W-:-:S03]  /*1fb50*/  IMAD.X R44, R44, 0x1, R2, P0 ;  /* 0x000000012c2c7824 */ /* 0x000fc600000e0602 */
[----:B------:R-:W-:Y:S04]  /*1fb60*/  STL [R1+0x4f4], R11 ;  /* 0x0004f40b01007387 */ /* 0x000fe80000100800 */
[----:B------:R1:W-:Y:S04]  /*1fb70*/  STL [R1+0x4d8], R44 ;  /* 0x0004d82c01007387 */ /* 0x0003e80000100800 */
[----:B------:R-:W4:Y:S01]  /*1fb80*/  LDL.LU R13, [R1+0x594] ;  /* 0x00059400010d7983 */ /* 0x000f220000300800 */
[----:B-1----:R-:W-:Y:S02]  /*1fb90*/  IMAD.MOV.U32 R5, RZ, RZ, R44 ;  /* 0x000000ffff057224 */ /* 0x002fe400078e002c */
[----:B------:R-:W-:Y:S01]  /*1fba0*/  IMAD.MOV.U32 R4, RZ, RZ, R8 ;  /* 0x000000ffff047224 */ /* 0x000fe200078e0008 */
[----:B------:R-:W4:Y:S04]  /*1fbb0*/  LDL.LU R44, [R1+0x590] ;  /* 0x00059000012c7983 */ /* 0x000f280000300800 */
[----:B------:R1:W-:Y:S01]  /*1fbc0*/  LDGSTS.E [R3+0x31400], [R4.64], P4 ;  /* 0x3140000004037fae */ /* 0x0003e2000a121844 */
[----:B------:R-:W-:Y:S01]  /*1fbd0*/  IADD3 R10, P0, R10, R15, RZ ;  /* 0x0000000f0a0a7210 */ /* 0x000fe20007f1e0ff */
[----:B------:R-:W-:-:S04]  /*1fbe0*/  IMAD.X R48, R48, 0x1, R2, P1 ;  /* 0x0000000130307824 */ /* 0x000fc800008e0602 */
[----:B------:R-:W-:Y:S04]  /*1fbf0*/  STL [R1+0x50c], R10 ;  /* 0x00050c0a01007387 */ /* 0x000fe80000100800 */
[----:B------:R-:W-:Y:S04]  /*1fc00*/  STL [R1+0x4f0], R48 ;  /* 0x0004f03001007387 */ /* 0x000fe80000100800 */
[----:B------:R-:W4:Y:S01]  /*1fc10*/  LDL.LU R8, [R1+0x5b4] ;  /* 0x0005b40001087983 */ /* 0x000f220000300800 */
[----:B-1----:R-:W-:Y:S02]  /*1fc20*/  IMAD.MOV.U32 R4, RZ, RZ, R11 ;  /* 0x000000ffff047224 */ /* 0x002fe400078e000b */
[----:B------:R-:W-:Y:S01]  /*1fc30*/  IMAD.MOV.U32 R5, RZ, RZ, R48 ;  /* 0x000000ffff057224 */ /* 0x000fe200078e0030 */
[----:B------:R-:W4:Y:S04]  /*1fc40*/  LDL.LU R11, [R1+0x5d4] ;  /* 0x0005d400010b7983 */ /* 0x000f280000300800 */
[----:B------:R1:W-:Y:S01]  /*1fc50*/  LDGSTS.E [R3+0x31c00], [R4.64], P4 ;  /* 0x31c0000004037fae */ /* 0x0003e2000a121844 */
[----:B------:R-:W-:-:S02]  /*1fc60*/  IADD3 R9, P1, R9, R15, RZ ;  /* 0x0000000f09097210 */ /* 0x000fc40007f3e0ff */
[----:B-----5:R-:W-:-:S03]  /*1fc70*/  IADD3.X R42, R42, R2, RZ, P0, !PT ;  /* 0x000000022a2a7210 */ /* 0x020fc600007fe4ff */
[----:B------:R-:W-:Y:S01]  /*1fc80*/  STL [R1+0x524], R9 ;  /* 0x0005240901007387 */ /* 0x000fe20000100800 */
[----:B-1----:R-:W-:-:S03]  /*1fc90*/  MOV R5, R42 ;  /* 0x0000002a00057202 */ /* 0x002fc60000000f00 */
[----:B------:R1:W-:Y:S04]  /*1fca0*/  STL [R1+0x508], R42 ;  /* 0x0005082a01007387 */ /* 0x0003e80000100800 */
[----:B-1----:R-:W5:Y:S01]  /*1fcb0*/  LDL.LU R42, [R1+0x5b0] ;  /* 0x0005b000012a7983 */ /* 0x002f620000300800 */
[----:B------:R-:W-:-:S05]  /*1fcc0*/  IMAD.MOV.U32 R4, RZ, RZ, R10 ;  /* 0x000000ffff047224 */ /* 0x000fca00078e000a */
[----:B------:R1:W-:Y:S02]  /*1fcd0*/  LDGSTS.E [R3+0x32400], [R4.64], P4 ;  /* 0x3240000004037fae */ /* 0x0003e4000a121844 */
[----:B-1----:R-:W-:Y:S01]  /*1fce0*/  IMAD.MOV.U32 R4, RZ, RZ, R9 ;  /* 0x000000ffff047224 */ /* 0x002fe200078e0009 */
[----:B---3--:R-:W-:Y:S01]  /*1fcf0*/  IADD3 R14, P0, R14, R15, RZ ;  /* 0x0000000f0e0e7210 */ /* 0x008fe20007f1e0ff */
[----:B------:R-:W-:-:S04]  /*1fd00*/  IMAD.X R40, R40, 0x1, R2, P1 ;  /* 0x0000000128287824 */ /* 0x000fc800008e0602 */
[----:B------:R-:W-:Y:S01]  /*1fd10*/  STL [R1+0x540], R14 ;  /* 0x0005400e01007387 */ /* 0x000fe20000100800 */
[----:B------:R-:W-:-:S03]  /*1fd20*/  IMAD.MOV.U32 R5, RZ, RZ, R40 ;  /* 0x000000ffff057224 */ /* 0x000fc600078e0028 */
[----:B------:R1:W-:Y:S04]  /*1fd30*/  STL [R1+0x520], R40 ;  /* 0x0005202801007387 */ /* 0x0003e80000100800 */
[----:B------:R-:W3:Y:S04]  /*1fd40*/  LDL.LU R10, [R1+0x5f4] ;  /* 0x0005f400010a7983 */ /* 0x000ee80000300800 */
[----:B------:R4:W-:Y:S04]  /*1fd50*/  LDGSTS.E [R3+0x32c00], [R4.64], P4 ;  /* 0x32c0000004037fae */ /* 0x0009e8000a121844 */
[----:B-1----:R-:W3:Y:S01]  /*1fd60*/  LDL.LU R40, [R1+0x5d0] ;  /* 0x0005d00001287983 */ /* 0x002ee20000300800 */
[----:B--2---:R-:W-:Y:S01]  /*1fd70*/  IMAD.X R47, R47, 0x1, R2, P0 ;  /* 0x000000012f2f7824 */ /* 0x004fe200000e0602 */
[----:B----4-:R-:W-:-:S05]  /*1fd80*/  IADD3 R43, P1, R43, R15, RZ ;  /* 0x0000000f2b2b7210 */ /* 0x010fca0007f3e0ff */
[----:B------:R-:W-:Y:S01]  /*1fd90*/  STL [R1+0x558], R43 ;  /* 0x0005582b01007387 */ /* 0x000fe20000100800 */
[----:B------:R-:W-:-:S03]  /*1fda0*/  IMAD.X R6, R6, 0x1, R2, P1 ;  /* 0x0000000106067824 */ /* 0x000fc600008e0602 */
[----:B------:R-:W-:Y:S04]  /*1fdb0*/  STL [R1+0x53c], R47 ;  /* 0x00053c2f01007387 */ /* 0x000fe80000100800 */
[----:B------:R-:W2:Y:S04]  /*1fdc0*/  LDL.LU R9, [R1+0x614] ;  /* 0x0006140001097983 */ /* 0x000ea80000300800 */
[----:B------:R-:W4:Y:S01]  /*1fdd0*/  LDL.LU R49, [R1+0x5f0] ;  /* 0x0005f00001317983 */ /* 0x000f220000300800 */
[----:B------:R-:W-:Y:S01]  /*1fde0*/  MOV R4, R14 ;  /* 0x0000000e00047202 */ /* 0x000fe20000000f00 */
[----:B------:R-:W-:-:S05]  /*1fdf0*/  IMAD.MOV.U32 R5, RZ, RZ, R47 ;  /* 0x000000ffff057224 */ /* 0x000fca00078e002f */
[----:B------:R1:W-:Y:S01]  /*1fe00*/  LDGSTS.E [R3+0x33400], [R4.64], P4 ;  /* 0x3340000004037fae */ /* 0x0003e2000a121844 */
[----:B------:R-:W-:-:S05]  /*1fe10*/  IADD3 R7, P0, R7, R15, RZ ;  /* 0x0000000f07077210 */ /* 0x000fca0007f1e0ff */
[----:B------:R-:W-:Y:S01]  /*1fe20*/  STL [R1+0x574], R7 ;  /* 0x0005740701007387 */ /* 0x000fe20000100800 */
[----:B------:R-:W-:-:S03]  /*1fe30*/  IMAD.X R41, R41, 0x1, R2, P0 ;  /* 0x0000000129297824 */ /* 0x000fc600000e0602 */
[----:B------:R1:W-:Y:S04]  /*1fe40*/  STL [R1+0x554], R6 ;  /* 0x0005540601007387 */ /* 0x0003e80000100800 */
[----:B------:R-:W4:Y:S01]  /*1fe50*/  LDL.LU R14, [R1+0x634] ;  /* 0x00063400010e7983 */ /* 0x000f220000300800 */
[----:B-1----:R-:W-:-:S03]  /*1fe60*/  IMAD.MOV.U32 R5, RZ, RZ, R6 ;  /* 0x000000ffff057224 */ /* 0x002fc600078e0006 */
[----:B------:R-:W4:Y:S01]  /*1fe70*/  LDL.LU R48, [R1+0x610] ;  /* 0x0006100001307983 */ /* 0x000f220000300800 */
[----:B------:R-:W-:-:S05]  /*1fe80*/  IADD3 R13, P1, R13, R15, RZ ;  /* 0x0000000f0d0d7210 */ /* 0x000fca0007f3e0ff */
[----:B------:R-:W-:Y:S04]  /*1fe90*/  STL [R1+0x594], R13 ;  /* 0x0005940d01007387 */ /* 0x000fe80000100800 */
[----:B------:R1:W-:Y:S04]  /*1fea0*/  STL [R1+0x570], R41 ;  /* 0x0005702901007387 */ /* 0x0003e80000100800 */
[----:B------:R-:W4:Y:S01]  /*1feb0*/  LDL.LU R6, [R1+0x654] ;  /* 0x0006540001067983 */ /* 0x000f220000300800 */
[----:B------:R-:W-:-:S03]  /*1fec0*/  IMAD.MOV.U32 R4, RZ, RZ, R43 ;  /* 0x000000ffff047224 */ /* 0x000fc600078e002b */
[----:B------:R-:W4:Y:S01]  /*1fed0*/  LDL.LU R47, [R1+0x630] ;  /* 0x00063000012f7983 */ /* 0x000f220000300800 */
[----:B------:R-:W-:-:S03]  /*1fee0*/  IADD3.X R44, R44, R2, RZ, P1, !PT ;  /* 0x000000022c2c7210 */ /* 0x000fc60000ffe4ff */
[----:B------:R1:W-:Y:S01]  /*1fef0*/  LDGSTS.E [R3+0x33c00], [R4.64], P4 ;  /* 0x33c0000004037fae */ /* 0x0003e2000a121844 */
[----:B------:R-:W-:-:S05]  /*1ff00*/  IADD3 R8, P0, R8, R15, RZ ;  /* 0x0000000f08087210 */ /* 0x000fca0007f1e0ff */
[----:B------:R-:W-:Y:S01]  /*1ff10*/  STL [R1+0x5b4], R8 ;  /* 0x0005b40801007387 */ /* 0x000fe20000100800 */
[----:B-1----:R-:W-:Y:S02]  /*1ff20*/  IMAD.MOV.U32 R4, RZ, RZ, R7 ;  /* 0x000000ffff047224 */ /* 0x002fe400078e0007 */
[----:B------:R-:W-:Y:S01]  /*1ff30*/  IMAD.MOV.U32 R5, RZ, RZ, R41 ;  /* 0x000000ffff057224 */ /* 0x000fe200078e0029 */
[----:B------:R1:W-:Y:S04]  /*1ff40*/  STL [R1+0x590], R44 ;  /* 0x0005902c01007387 */ /* 0x0003e80000100800 */
[----:B------:R-:W4:Y:S04]  /*1ff50*/  LDL.LU R7, [R1+0x650] ;  /* 0x0006500001077983 */ /* 0x000f280000300800 */
[----:B------:R-:W4:Y:S01]  /*1ff60*/  LDL.LU R43, [R1+0x4b4] ;  /* 0x0004b400012b7983 */ /* 0x000f220000300800 */
[----:B------:R-:W-:-:S03]  /*1ff70*/  IADD3 R11, P1, R11, R15, RZ ;  /* 0x0000000f0b0b7210 */ /* 0x000fc60007f3e0ff */
[----:B------:R1:W-:Y:S04]  /*1ff80*/  LDGSTS.E [R3+0x34400], [R4.64], P4 ;  /* 0x3440000004037fae */ /* 0x0003e8000a121844 */
[----:B------:R-:W4:Y:S01]  /*1ff90*/  LDL.LU R41, [R1+0x4cc] ;  /* 0x0004cc0001297983 */ /* 0x000f220000300800 */
[----:B-1----:R-:W-:Y:S01]  /*1ffa0*/  MOV R5, R44 ;  /* 0x0000002c00057202 */ /* 0x002fe20000000f00 */
[----:B------:R-:W-:Y:S02]  /*1ffb0*/  IMAD.MOV.U32 R4, RZ, RZ, R13 ;  /* 0x000000ffff047224 */ /* 0x000fe400078e000d */
[----:B------:R-:W4:Y:S01]  /*1ffc0*/  LDL.LU R44, [R1+0x4b0] ;  /* 0x0004b000012c7983 */ /* 0x000f220000300800 */
[----:B-----5:R-:W-:-:S03]  /*1ffd0*/  IMAD.X R42, R42, 0x1, R2, P0 ;  /* 0x000000012a2a7824 */ /* 0x020fc600000e0602 */
[----:B------:R-:W-:Y:S04]  /*1ffe0*/  STL [R1+0x5d4], R11 ;  /* 0x0005d40b01007387 */ /* 0x000fe80000100800 */
[----:B------:R1:W-:Y:S04]  /*1fff0*/  STL [R1+0x5b0], R42 ;  /* 0x0005b02a01007387 */ /* 0x0003e80000100800 */
[----:B------:R5:W-:Y:S04]  /*20000*/  LDGSTS.E [R3+0x34c00], [R4.64], P4 ;  /* 0x34c0000004037fae */ /* 0x000be8000a121844 */
[----:B------:R-:W4:Y:S01]  /*20010*/  LDL.LU R13, [R1+0x4e4] ;  /* 0x0004e400010d7983 */ /* 0x000f220000300800 */
[----:B-----5:R-:W-:-:S03]  /*20020*/  IMAD.MOV.U32 R5, RZ, RZ, R42 ;  /* 0x000000ffff057224 */ /* 0x020fc600078e002a */
[----:B-1----:R-:W5:Y:S01]  /*20030*/  LDL.LU R42, [R1+0x4c8] ;  /* 0x0004c800012a7983 */ /* 0x002f620000300800 */
[----:B------:R-:W-:-:S05]  /*20040*/  IMAD.MOV.U32 R4, RZ, RZ, R8 ;  /* 0x000000ffff047224 */ /* 0x000fca00078e0008 */
[----:B------:R1:W-:Y:S02]  /*20050*/  LDGSTS.E [R3+0x35400], [R4.64], P4 ;  /* 0x3540000004037fae */ /* 0x0003e4000a121844 */
[----:B-1----:R-:W-:Y:S02]  /*20060*/  MOV R4, R11 ;  /* 0x0000000b00047202 */ /* 0x002fe40000000f00 */
        /* <DEDUP_REMOVED lines=8> */
[----:B--2---:R-:W-:Y:S01]  /*200f0*/  IADD3 R9, P1, R9, R15, RZ ;  /* 0x0000000f09097210 */ /* 0x004fe20007f3e0ff */
[----:B----4-:R-:W-:-:S04]  /*20100*/  IMAD.X R49, R49, 0x1, R2, P0 ;  /* 0x0000000131317824 */ /* 0x010fc800000e0602 */
[----:B------:R1:W-:Y:S01]  /*20110*/  STL [R1+0x614], R9 ;  /* 0x0006140901007387 */ /* 0x0003e20000100800 */
[----:B------:R-:W-:Y:S02]  /*20120*/  IMAD.MOV.U32 R4, RZ, RZ, R10 ;  /* 0x000000ffff047224 */ /* 0x000fe400078e000a */
[----:B------:R-:W-:Y:S01]  /*20130*/  IMAD.MOV.U32 R5, RZ, RZ, R49 ;  /* 0x000000ffff057224 */ /* 0x000fe200078e0031 */
[----:B------:R-:W-:Y:S04]  /*20140*/  STL [R1+0x5f0], R49 ;  /* 0x0005f03101007387 */ /* 0x000fe80000100800 */
[----:B------:R-:W2:Y:S04]  /*20150*/  LDL.LU R11, [R1+0x514] ;  /* 0x00051400010b7983 */ /* 0x000ea80000300800 */
[----:B------:R-:W4:Y:S04]  /*20160*/  LDL.LU R10, [R1+0x4f8] ;  /* 0x0004f800010a7983 */ /* 0x000f280000300800 */
[----:B------:R1:W-:Y:S01]  /*20170*/  LDGSTS.E [R3+0x36400], [R4.64], P4 ;  /* 0x3640000004037fae */ /* 0x0003e2000a121844 */
[----:B------:R-:W-:Y:S01]  /*20180*/  IADD3 R14, P0, R14, R15, RZ ;  /* 0x0000000f0e0e7210 */ /* 0x000fe20007f1e0ff */
[----:B------:R-:W-:-:S02]  /*20190*/  IMAD.X R48, R48, 0x1, R2, P1 ;  /* 0x0000000130307824 */ /* 0x000fc400008e0602 */
[----:B-1----:R-:W-:Y:S02]  /*201a0*/  IMAD.MOV.U32 R4, RZ, RZ, R9 ;  /* 0x000000ffff047224 */ /* 0x002fe400078e0009 */
[----:B------:R-:W-:Y:S01]  /*201b0*/  IMAD.MOV.U32 R5, RZ, RZ, R48 ;  /* 0x000000ffff057224 */ /* 0x000fe200078e0030 */
[----:B------:R1:W-:Y:S04]  /*201c0*/  STL [R1+0x634], R14 ;  /* 0x0006340e01007387 */ /* 0x0003e80000100800 */
[----:B------:R-:W-:Y:S04]  /*201d0*/  STL [R1+0x610], R48 ;  /* 0x0006103001007387 */ /* 0x000fe80000100800 */
[----:B------:R-:W4:Y:S04]  /*201e0*/  LDL.LU R9, [R1+0x52c] ;  /* 0x00052c0001097983 */ /* 0x000f280000300800 */
[----:B------:R1:W-:Y:S01]  /*201f0*/  LDGSTS.E [R3+0x36c00], [R4.64], P4 ;  /* 0x36c0000004037fae */ /* 0x0003e2000a121844 */
[----:B------:R-:W-:-:S02]  /*20200*/  IADD3 R6, P1, R6, R15, RZ ;  /* 0x0000000f06067210 */ /* 0x000fc40007f3e0ff */
[----:B------:R-:W-:-:S03]  /*20210*/  IADD3.X R47, R47, R2, RZ, P0, !PT ;  /* 0x000000022f2f7210 */ /* 0x000fc600007fe4ff */
[----:B------:R-:W-:Y:S04]  /*20220*/  STL [R1+0x654], R6 ;  /* 0x0006540601007387 */ /* 0x000fe80000100800 */
[----:B------:R1:W-:Y:S02]  /*20230*/  STL [R1+0x630], R47 ;  /* 0x0006302f01007387 */ /* 0x0003e40000100800 */
[----:B-1----:R-:W-:Y:S02]  /*20240*/  IMAD.MOV.U32 R4, RZ, RZ, R14 ;  /* 0x000000ffff047224 */ /* 0x002fe400078e000e */
[----:B------:R-:W4:Y:S01]  /*20250*/  LDL.LU R14, [R1+0x510] ;  /* 0x00051000010e7983 */ /* 0x000f220000300800 */
[----:B------:R-:W-:-:S05]  /*20260*/  MOV R5, R47 ;  /* 0x0000002f00057202 */ /* 0x000fca0000000f00 */
[----:B------:R1:W-:Y:S01]  /*20270*/  LDGSTS.E [R3+0x37400], [R4.64], P4 ;  /* 0x3740000004037fae */ /* 0x0003e2000a121844 */
[----:B------:R-:W-:Y:S01]  /*20280*/  IMAD.X R7, R7, 0x1, R2, P1 ;  /* 0x0000000107077824 */ /* 0x000fe200008e0602 */
[-C--:B------:R-:W-:Y:S01]  /*20290*/  IADD3 R43, P0, R43, R15.reuse, RZ ;  /* 0x0000000f2b2b7210 */ /* 0x080fe20007f1e0ff */
[----:B------:R-:W-:Y:S01]  /*202a0*/  IMAD.SHL.U32 R46, R46, 0x4, RZ ;  /* 0x000000042e2e7824 */ /* 0x000fe200078e00ff */
[----:B------:R-:W-:Y:S02]  /*202b0*/  SHF.R.S32.HI R47, RZ, 0x6, R53 ;  /* 0x00000006ff2f7819 */ /* 0x000fe40000011435 */
[----:B------:R1:W-:Y:S01]  /*202c0*/  LDGSTS.E [R3+0x37c00], [R6.64], P4 ;  /* 0x37c0000006037fae */ /* 0x0003e2000a121844 */
[----:B------:R-:W-:-:S03]  /*202d0*/  IADD3 R41, P1, R41, R15, RZ ;  /* 0x0000000f29297210 */ /* 0x000fc60007f3e0ff */
[----:B------:R-:W-:Y:S04]  /*202e0*/  STL [R1+0x4b4], R43 ;  /* 0x0004b42b01007387 */ /* 0x000fe80000100800 */
[----:B------:R1:W-:Y:S01]  /*202f0*/  STL [R1+0x650], R7 ;  /* 0x0006500701007387 */ /* 0x0003e20000100800 */
[----:B------:R-:W-:-:S03]  /*20300*/  IMAD.X R44, R44, 0x1, R2, P0 ;  /* 0x000000012c2c7824 */ /* 0x000fc600000e0602 */
[----:B------:R-:W-:Y:S04]  /*20310*/  STL [R1+0x4cc], R41 ;  /* 0x0004cc2901007387 */ /* 0x000fe80000100800 */
[----:B------:R2:W-:Y:S04]  /*20320*/  STL [R1+0x4b0], R44 ;  /* 0x0004b02c01007387 */ /* 0x0005e80000100800 */
[----:B------:R-:W4:Y:S04]  /*20330*/  LDL.LU R50, [R1+0x548] ;  /* 0x0005480001327983 */ /* 0x000f280000300800 */
[----:B-1----:R-:W4:Y:S01]  /*20340*/  LDL.LU R5, [R1+0x528] ;  /* 0x0005280001057983 */ /* 0x002f220000300800 */
[----:B------:R-:W-:-:S05]  /*20350*/  IADD3 R13, P0, R13, R15, RZ ;  /* 0x0000000f0d0d7210 */ /* 0x000fca0007f1e0ff */
[----:B------:R-:W-:Y:S01]  /*20360*/  STL [R1+0x4e4], R13 ;  /* 0x0004e40d01007387 */ /* 0x000fe20000100800 */
[----:B-----5:R-:W-:-:S05]  /*20370*/  IMAD.X R42, R42, 0x1, R2, P1 ;  /* 0x000000012a2a7824 */ /* 0x020fca00008e0602 */
[----:B------:R1:W-:Y:S04]  /*20380*/  STL [R1+0x4c8], R42 ;  /* 0x0004c82a01007387 */ /* 0x0003e80000100800 */
[----:B------:R-:W5:Y:S04]  /*20390*/  LDL.LU R48, [R1+0x560] ;  /* 0x0005600001307983 */ /* 0x000f680000300800 */
[----:B------:R-:W5:Y:S01]  /*203a0*/  LDL.LU R51, [R1+0x544] ;  /* 0x0005440001337983 */ /* 0x000f620000300800 */
[----:B------:R-:W-:-:S04]  /*203b0*/  SGXT R47, R47, 0x1 ;  /* 0x000000012f2f781a */ /* 0x000fc80000000200 */
[----:B------:R-:W-:-:S04]  /*203c0*/  LOP3.LUT R46, R46, 0x110, R47, 0x78, !PT ;  /* 0x000001102e2e7812 */ /* 0x000fc800078e782f */
[----:B------:R-:W-:-:S05]  /*203d0*/  LOP3.LUT R46, R46, 0x60, RZ, 0x3c, !PT ;  /* 0x000000602e2e7812 */ /* 0x000fca00078e3cff */
[----:B------:R-:W-:Y:S01]  /*203e0*/  IMAD R4, R45, 0x8000, R46 ;  /* 0x000080002d047824 */ /* 0x000fe200078e022e */
[----:B------:R-:W-:Y:S01]  /*203f0*/  MOV R6, R43 ;  /* 0x0000002b00067202 */ /* 0x000fe20000000f00 */
[----:B------:R-:W-:-:S05]  /*20400*/  IMAD.MOV.U32 R7, RZ, RZ, R44 ;  /* 0x000000ffff077224 */ /* 0x000fca00078e002c */
[----:B------:R1:W-:Y:S02]  /*20410*/  LDGSTS.E [R4+0x30600], [R6.64], P4 ;  /* 0x3060000006047fae */ /* 0x0003e4000a121844 */
[----:B-1----:R-:W-:Y:S02]  /*20420*/  IMAD.MOV.U32 R7, RZ, RZ, R42 ;  /* 0x000000ffff077224 */ /* 0x002fe400078e002a */
        /* <DEDUP_REMOVED lines=9> */
[----:B--2---:R-:W-:-:S02]  /*204c0*/  IADD3 R11, P0, R11, R15, RZ ;  /* 0x0000000f0b0b7210 */ /* 0x004fc40007f1e0ff */
[----:B----4-:R-:W-:-:S03]  /*204d0*/  IADD3.X R10, R10, R2, RZ, P1, !PT ;  /* 0x000000020a0a7210 */ /* 0x010fc60000ffe4ff */
[----:B------:R-:W-:Y:S04]  /*204e0*/  STL [R1+0x514], R11 ;  /* 0x0005140b01007387 */ /* 0x000fe80000100800 */
[----:B------:R2:W-:Y:S04]  /*204f0*/  STL [R1+0x4f8], R10 ;  /* 0x0004f80a01007387 */ /* 0x0005e80000100800 */
[----:B------:R-:W4:Y:S04]  /*20500*/  LDL.LU R47, [R1+0x578] ;  /* 0x00057800012f7983 */ /* 0x000f280000300800 */
[----:B------:R-:W4:Y:S04]  /*20510*/  LDL.LU R44, [R1+0x59c] ;  /* 0x00059c00012c7983 */ /* 0x000f280000300800 */
[----:B------:R-:W4:Y:S04]  /*20520*/  LDL.LU R42, [R1+0x5bc] ;  /* 0x0005bc00012a7983 */ /* 0x000f280000300800 */
[----:B------:R-:W4:Y:S01]  /*20530*/  LDL.LU R45, [R1+0x598] ;  /* 0x00059800012d7983 */ /* 0x000f220000300800 */
[----:B------:R-:W-:-:S05]  /*20540*/  IMAD.MOV.U32 R7, RZ, RZ, R40 ;  /* 0x000000ffff077224 */ /* 0x000fca00078e0028 */
[----:B------:R1:W-:Y:S01]  /*20550*/  LDGSTS.E [R4+0x31600], [R6.64], P4 ;  /* 0x3160000006047fae */ /* 0x0003e2000a121844 */
[----:B------:R-:W-:-:S05]  /*20560*/  IADD3 R9, P1, R9, R15, RZ ;  /* 0x0000000f09097210 */ /* 0x000fca0007f3e0ff */
[----:B------:R-:W-:Y:S01]  /*20570*/  STL [R1+0x52c], R9 ;  /* 0x00052c0901007387 */ /* 0x000fe20000100800 */
[----:B------:R-:W-:-:S05]  /*20580*/  IMAD.X R14, R14, 0x1, R2, P0 ;  /* 0x000000010e0e7824 */ /* 0x000fca00000e0602 */
[----:B------:R1:W-:Y:S04]  /*20590*/  STL [R1+0x510], R14 ;  /* 0x0005100e01007387 */ /* 0x0003e80000100800 */
[----:B------:R-:W4:Y:S04]  /*205a0*/  LDL.LU R43, [R1+0x5b8] ;  /* 0x0005b800012b7983 */ /* 0x000f280000300800 */
[----:B------:R-:W4:Y:S04]  /*205b0*/  LDL.LU R41, [R1+0x5d8] ;  /* 0x0005d80001297983 */ /* 0x000f280000300800 */
[----:B-1----:R-:W4:Y:S01]  /*205c0*/  LDL.LU R40, [R1+0x5dc] ;  /* 0x0005dc0001287983 */ /* 0x002f220000300800 */
[----:B------:R-:W-:Y:S01]  /*205d0*/  IMAD.MOV.U32 R6, RZ, RZ, R8 ;  /* 0x000000ffff067224 */ /* 0x000fe200078e0008 */
[----:B------:R-:W-:-:S02]  /*205e0*/  MOV R7, R10 ;  /* 0x0000000a00077202 */ /* 0x000fc40000000f00 */
[----:B------:R-:W4:Y:S04]  /*205f0*/  LDL.LU R13, [R1+0x5fc] ;  /* 0x0005fc00010d7983 */ /* 0x000f280000300800 */
[----:B--2---:R-:W2:Y:S04]  /*20600*/  LDL.LU R10, [R1+0x61c] ;  /* 0x00061c00010a7983 */ /* 0x004ea80000300800 */
[----:B------:R1:W-:Y:S04]  /*20610*/  LDGSTS.E [R4+0x31e00], [R6.64], P4 ;  /* 0x31e0000006047fae */ /* 0x0003e8000a121844 */
[----:B------:R-:W2:Y:S01]  /*20620*/  LDL.LU R8, [R1+0x63c] ;  /* 0x00063c0001087983 */ /* 0x000ea20000300800 */
[----:B-1----:R-:W-:-:S03]  /*20630*/  IMAD.MOV.U32 R7, RZ, RZ, R14 ;  /* 0x000000ffff077224 */ /* 0x002fc600078e000e */
[----:B------:R-:W2:Y:S01]  /*20640*/  LDL.LU R14, [R1+0x5f8] ;  /* 0x0005f800010e7983 */ /* 0x000ea20000300800 */
[----:B------:R-:W-:Y:S01]  /*20650*/  IADD3 R50, P0, R50, R15, RZ ;  /* 0x0000000f32327210 */ /* 0x000fe20007f1e0ff */
[----:B------:R-:W-:-:S04]  /*20660*/  IMAD.X R5, R5, 0x1, R2, P1 ;  /* 0x0000000105057824 */ /* 0x000fc800008e0602 */
[----:B------:R-:W-:Y:S01]  /*20670*/  STL [R1+0x548], R50 ;  /* 0x0005483201007387 */ /* 0x000fe20000100800 */
[----:B------:R-:W-:-:S03]  /*20680*/  IMAD.MOV.U32 R6, RZ, RZ, R11 ;  /* 0x000000ffff067224 */ /* 0x000fc600078e000b */
[----:B------:R1:W-:Y:S04]  /*20690*/  STL [R1+0x528], R5 ;  /* 0x0005280501007387 */ /* 0x0003e80000100800 */
[----:B------:R-:W2:Y:S04]  /*206a0*/  LDL.LU R3, [R1+0x65c] ;  /* 0x00065c0001037983 */ /* 0x000ea80000300800 */
[----:B------:R-:W2:Y:S04]  /*206b0*/  LDL.LU R11, [R1+0x618] ;  /* 0x00061800010b7983 */ /* 0x000ea80000300800 */
[----:B------:R1:W-:Y:S01]  /*206c0*/  LDGSTS.E [R4+0x32600], [R6.64], P4 ;  /* 0x3260000006047fae */ /* 0x0003e2000a121844 */
[----:B-----5:R-:W-:Y:S01]  /*206d0*/  IADD3 R48, P1, R48, R15, RZ ;  /* 0x0000000f30307210 */ /* 0x020fe20007f3e0ff */
[----:B------:R-:W-:-:S04]  /*206e0*/  IMAD.X R51, R51, 0x1, R2, P0 ;  /* 0x0000000133337824 */ /* 0x000fc800000e0602 */
[----:B------:R-:W-:Y:S01]  /*206f0*/  STL [R1+0x560], R48 ;  /* 0x0005603001007387 */ /* 0x000fe20000100800 */
[----:B-1----:R-:W-:-:S03]  /*20700*/  MOV R6, R9 ;  /* 0x0000000900067202 */ /* 0x002fc60000000f00 */
[----:B------:R-:W-:Y:S04]  /*20710*/  STL [R1+0x544], R51 ;  /* 0x0005443301007387 */ /* 0x000fe80000100800 */
[----:B------:R-:W5:Y:S01]  /*20720*/  LDL.LU R9, [R1+0x638] ;  /* 0x0006380001097983 */ /* 0x000f620000300800 */
[----:B------:R-:W-:-:S03]  /*20730*/  IMAD.MOV.U32 R7, RZ, RZ, R5 ;  /* 0x000000ffff077224 */ /* 0x000fc600078e0005 */
[----:B------:R-:W5:Y:S04]  /*20740*/  LDL.LU R5, [R1+0x658] ;  /* 0x0006580001057983 */ /* 0x000f680000300800 */
[----:B------:R1:W-:Y:S02]  /*20750*/  LDGSTS.E [R4+0x32e00], [R6.64], P4 ;  /* 0x32e0000006047fae */ /* 0x0003e4000a121844 */
[----:B-1----:R-:W-:Y:S02]  /*20760*/  IMAD.MOV.U32 R6, RZ, RZ, R50 ;  /* 0x000000ffff067224 */ /* 0x002fe400078e0032 */
[----:B------:R-:W-:-:S05]  /*20770*/  IMAD.MOV.U32 R7, RZ, RZ, R51 ;  /* 0x000000ffff077224 */ /* 0x000fca00078e0033 */
[----:B------:R1:W-:Y:S02]  /*20780*/  LDGSTS.E [R4+0x33600], [R6.64], P4 ;  /* 0x3360000006047fae */ /* 0x0003e4000a121844 */
[----:B-1----:R-:W-:Y:S01]  /*20790*/  IMAD.MOV.U32 R6, RZ, RZ, R48 ;  /* 0x000000ffff067224 */ /* 0x002fe200078e0030 */
[----:B------:R-:W-:Y:S01]  /*207a0*/  IADD3 R12, R12, 0x1, RZ ;  /* 0x000000010c0c7810 */ /* 0x000fe20007ffe0ff */
[----:B------:R-:W-:Y:S01]  /*207b0*/  HMMA.1688.F32.TF32 R16, R140, R18, R156 ;  /* 0x000000128c10723c */ /* 0x000fe2000008109c */
[----:B---3--:R-:W-:Y:S01]  /*207c0*/  IADD3 R46, P0, R46, R15, RZ ;  /* 0x0000000f2e2e7210 */ /* 0x008fe20007f1e0ff */
[----:B------:R-:W-:-:S04]  /*207d0*/  IMAD.X R49, R49, 0x1, R2, P1 ;  /* 0x0000000131317824 */ /* 0x000fc800008e0602 */
[----:B------:R-:W-:-:S05]  /*207e0*/  IMAD.MOV.U32 R7, RZ, RZ, R49 ;  /* 0x000000ffff077224 */ /* 0x000fca00078e0031 */
[----:B------:R1:W-:Y:S01]  /*207f0*/  LDGSTS.E [R4+0x33e00], [R6.64], P4 ;  /* 0x33e0000006047fae */ /* 0x0003e2000a121844 */
[----:B----4-:R-:W-:Y:S02]  /*20800*/  IADD3.X R47, R47, R2, RZ, P0, !PT ;  /* 0x000000022f2f7210 */ /* 0x010fe400007fe4ff */
[----:B------:R-:W-:Y:S01]  /*20810*/  IADD3 R44, P1, R44, R15, RZ ;  /* 0x0000000f2c2c7210 */ /* 0x000fe20007f3e0ff */
[----:B-1----:R-:W-:Y:S01]  /*20820*/  IMAD.MOV.U32 R6, RZ, RZ, R46 ;  /* 0x000000ffff067224 */ /* 0x002fe200078e002e */
[----:B------:R-:W-:Y:S02]  /*20830*/  MOV R7, R47 ;  /* 0x0000002f00077202 */ /* 0x000fe40000000f00 */
[----:B------:R-:W-:-:S03]  /*20840*/  IADD3 R42, P0, R42, R15, RZ ;  /* 0x0000000f2a2a7210 */ /* 0x000fc60007f1e0ff */
[----:B------:R1:W-:Y:S01]  /*20850*/  LDGSTS.E [R4+0x34600], [R6.64], P4 ;  /* 0x3460000006047fae */ /* 0x0003e2000a121844 */
[----:B------:R-:W-:Y:S02]  /*20860*/  IMAD.X R45, R45, 0x1, R2, P1 ;  /* 0x000000012d2d7824 */ /* 0x000fe400008e0602 */
[----:B-1----:R-:W-:Y:S02]  /*20870*/  IMAD.MOV.U32 R6, RZ, RZ, R44 ;  /* 0x000000ffff067224 */ /* 0x002fe400078e002c */
[----:B------:R-:W-:-:S05]  /*20880*/  IMAD.MOV.U32 R7, RZ, RZ, R45 ;  /* 0x000000ffff077224 */ /* 0x000fca00078e002d */
[----:B------:R1:W-:Y:S02]  /*20890*/  LDGSTS.E [R4+0x34e00], [R6.64], P4 ;  /* 0x34e0000006047fae */ /* 0x0003e4000a121844 */
[----:B-1----:R-:W-:Y:S01]  /*208a0*/  MOV R6, R42 ;  /* 0x0000002a00067202 */ /* 0x002fe20000000f00 */
[----:B------:R-:W-:-:S04]  /*208b0*/  IMAD.X R43, R43, 0x1, R2, P0 ;  /* 0x000000012b2b7824 */ /* 0x000fc800000e0602 */
[----:B------:R-:W-:Y:S01]  /*208c0*/  IMAD.MOV.U32 R7, RZ, RZ, R43 ;  /* 0x000000ffff077224 */ /* 0x000fe200078e002b */
[----:B------:R-:W-:-:S04]  /*208d0*/  IADD3 R40, P1, R40, R15, RZ ;  /* 0x0000000f28287210 */ /* 0x000fc80007f3e0ff */
[----:B------:R1:W-:Y:S01]  /*208e0*/  LDGSTS.E [R4+0x35600], [R6.64], P4 ;  /* 0x3560000006047fae */ /* 0x0003e2000a121844 */
[-C--:B------:R-:W-:Y:S01]  /*208f0*/  IADD3 R13, P0, R13, R15.reuse, RZ ;  /* 0x0000000f0d0d7210 */ /* 0x080fe20007f1e0ff */
[----:B------:R-:W-:Y:S01]  /*20900*/  IMAD.X R41, R41, 0x1, R2, P1 ;  /* 0x0000000129297824 */ /* 0x000fe200008e0602 */
[----:B--2---:R-:W-:Y:S01]  /*20910*/  IADD3 R10, P1, R10, R15, RZ ;  /* 0x0000000f0a0a7210 */ /* 0x004fe20007f3e0ff */
[----:B-1----:R-:W-:Y:S02]  /*20920*/  IMAD.MOV.U32 R6, RZ, RZ, R40 ;  /* 0x000000ffff067224 */ /* 0x002fe400078e0028 */
[----:B------:R-:W-:Y:S01]  /*20930*/  IMAD.MOV.U32 R7, RZ, RZ, R41 ;  /* 0x000000ffff077224 */ /* 0x000fe200078e0029 */
[----:B------:R-:W-:Y:S04]  /*20940*/  STL [R1+0x57c], R46 ;  /* 0x00057c2e01007387 */ /* 0x000fe80000100800 */
[----:B------:R1:W-:Y:S01]  /*20950*/  LDGSTS.E [R4+0x35e00], [R6.64], P4 ;  /* 0x35e0000006047fae */ /* 0x0003e2000a121844 */
[----:B------:R-:W-:-:S03]  /*20960*/  IMAD.X R14, R14, 0x1, R2, P0 ;  /* 0x000000010e0e7824 */ /* 0x000fc600000e0602 */
[----:B------:R-:W-:Y:S01]  /*20970*/  STL [R1+0x55c], R49 ;  /* 0x00055c3101007387 */ /* 0x000fe20000100800 */
[----:B------:R-:W-:Y:S01]  /*20980*/  IADD3 R8, P2, R8, R15, RZ ;  /* 0x0000000f08087210 */ /* 0x000fe20007f5e0ff */
[----:B-1----:R-:W-:Y:S02]  /*20990*/  IMAD.MOV.U32 R6, RZ, RZ, R13 ;  /* 0x000000ffff067224 */ /* 0x002fe400078e000d */
[----:B------:R-:W-:Y:S01]  /*209a0*/  IMAD.MOV.U32 R7, RZ, RZ, R14 ;  /* 0x000000ffff077224 */ /* 0x000fe200078e000e */
[----:B------:R-:W-:Y:S04]  /*209b0*/  STL [R1+0x59c], R44 ;  /* 0x00059c2c01007387 */ /* 0x000fe80000100800 */
[----:B------:R-:W-:Y:S01]  /*209c0*/  STL [R1+0x578], R47 ;  /* 0x0005782f01007387 */ /* 0x000fe20000100800 */
[----:B------:R-:W-:-:S03]  /*209d0*/  IADD3.X R11, R11, R2, RZ, P1, !PT ;  /* 0x000000020b0b7210 */ /* 0x000fc60000ffe4ff */
[----:B------:R-:W-:Y:S04]  /*209e0*/  STL [R1+0x5bc], R42 ;  /* 0x0005bc2a01007387 */ /* 0x000fe80000100800 */
[----:B------:R1:W-:Y:S04]  /*209f0*/  LDGSTS.E [R4+0x36600], [R6.64], P4 ;  /* 0x3660000006047fae */ /* 0x0003e8000a121844 */
[----:B------:R-:W-:Y:S04]  /*20a00*/  STL [R1+0x598], R45 ;  /* 0x0005982d01007387 */ /* 0x000fe80000100800 */
[----:B------:R-:W-:Y:S01]  /*20a10*/  STL [R1+0x5dc], R40 ;  /* 0x0005dc2801007387 */ /* 0x000fe20000100800 */
[----:B-1----:R-:W-:Y:S01]  /*20a20*/  MOV R6, R10 ;  /* 0x0000000a00067202 */ /* 0x002fe20000000f00 */
[----:B------:R-:W-:-:S02]  /*20a30*/  IMAD.MOV.U32 R7, RZ, RZ, R11 ;  /* 0x000000ffff077224 */ /* 0x000fc400078e000b */
[----:B------:R-:W-:Y:S01]  /*20a40*/  STL [R1+0x5b8], R43 ;  /* 0x0005b82b01007387 */ /* 0x000fe20000100800 */
[----:B-----5:R-:W-:-:S03]  /*20a50*/  IMAD.X R9, R9, 0x1, R2, P2 ;  /* 0x0000000109097824 */ /* 0x020fc600010e0602 */
[----:B------:R1:W-:Y:S01]  /*20a60*/  STL [R1+0x5fc], R13 ;  /* 0x0005fc0d01007387 */ /* 0x0003e20000100800 */
[----:B------:R-:W-:-:S03]  /*20a70*/  IADD3 R3, P0, R3, R15, RZ ;  /* 0x0000000f03037210 */ /* 0x000fc60007f1e0ff */
[----:B------:R2:W-:Y:S01]  /*20a80*/  LDGSTS.E [R4+0x36e00], [R6.64], P4 ;  /* 0x36e0000006047fae */ /* 0x0005e2000a121844 */
[----:B-1----:R-:W-:-:S03]  /*20a90*/  IMAD.MOV.U32 R13, RZ, RZ, 0x3f ;  /* 0x0000003fff0d7424 */ /* 0x002fc600078e00ff */
[----:B------:R-:W-:Y:S01]  /*20aa0*/  STL [R1+0x5d8], R41 ;  /* 0x0005d82901007387 */ /* 0x000fe20000100800 */
[----:B--2---:R-:W-:Y:S02]  /*20ab0*/  IMAD.MOV.U32 R6, RZ, RZ, R8 ;  /* 0x000000ffff067224 */ /* 0x004fe400078e0008 */
[----:B------:R-:W-:Y:S01]  /*20ac0*/  IMAD.MOV.U32 R7, RZ, RZ, R9 ;  /* 0x000000ffff077224 */ /* 0x000fe200078e0009 */
[----:B------:R-:W-:Y:S01]  /*20ad0*/  STL [R1+0x61c], R10 ;  /* 0x00061c0a01007387 */ /* 0x000fe20000100800 */
[----:B------:R-:W-:-:S03]  /*20ae0*/  IADD3 R13, R13, c[0x0][0x180], RZ ;  /* 0x000060000d0d7a10 */ /* 0x000fc60007ffe0ff */
[----:B------:R-:W-:Y:S01]  /*20af0*/  STL [R1+0x5f8], R14 ;  /* 0x0005f80e01007387 */ /* 0x000fe20000100800 */
[----:B------:R-:W-:-:S03]  /*20b00*/  IMAD.X R5, R5, 0x1, R2, P0 ;  /* 0x0000000105057824 */ /* 0x000fc600000e0602 */
[----:B------:R-:W-:Y:S04]  /*20b10*/  STL [R1+0x63c], R8 ;  /* 0x00063c0801007387 */ /* 0x000fe80000100800 */
[----:B------:R1:W-:Y:S04]  /*20b20*/  LDGSTS.E [R4+0x37600], [R6.64], P4 ;  /* 0x3760000006047fae */ /* 0x0003e8000a121844 */
[----:B------:R2:W-:Y:S01]  /*20b30*/  STL [R1+0x65c], R3 ;  /* 0x00065c0301007387 */ /* 0x0005e20000100800 */
[----:B-1----:R-:W-:Y:S02]  /*20b40*/  MOV R6, R3 ;  /* 0x0000000300067202 */ /* 0x002fe40000000f00 */
[----:B--2---:R-:W-:Y:S01]  /*20b50*/  SHF.R.S32.HI R3, RZ, 0x1f, R13 ;  /* 0x0000001fff037819 */ /* 0x004fe2000001140d */
[----:B------:R1:W-:Y:S03]  /*20b60*/  STL [R1+0x618], R11 ;  /* 0x0006180b01007387 */ /* 0x0003e60000100800 */
[----:B------:R-:W-:Y:S01]  /*20b70*/  LEA.HI R3, R3, R13, RZ, 0x6 ;  /* 0x0000000d03037211 */ /* 0x000fe200078f30ff */
[----:B------:R1:W-:Y:S04]  /*20b80*/  STL [R1+0x638], R9 ;  /* 0x0006380901007387 */ /* 0x0003e80000100800 */
[----:B------:R1:W-:Y:S01]  /*20b90*/  STL [R1+0x658], R5 ;  /* 0x0006580501007387 */ /* 0x0003e20000100800 */
[----:B------:R-:W-:-:S03]  /*20ba0*/  SHF.R.S32.HI R3, RZ, 0x6, R3 ;  /* 0x00000006ff037819 */ /* 0x000fc60000011403 */
[----:B------:R1:W-:Y:S01]  /*20bb0*/  STL [R1+0x2c0], R12 ;  /* 0x0002c00c01007387 */ /* 0x0003e20000100800 */
[----:B------:R-:W-:Y:S01]  /*20bc0*/  ISETP.NE.U32.AND P0, PT, R12, R3, PT ;  /* 0x000000030c00720c */ /* 0x000fe20003f05070 */
[----:B------:R-:W-:-:S05]  /*20bd0*/  IMAD.MOV.U32 R7, RZ, RZ, R5 ;  /* 0x000000ffff077224 */ /* 0x000fca00078e0005 */
[----:B------:R1:W-:Y:S04]  /*20be0*/  LDGSTS.E [R4+0x37e00], [R6.64], P4 ;  /* 0x37e0000006047fae */ /* 0x0003e8000a121844 */
[----:B------:R-:W0:Y:S03]  /*20bf0*/  LDGDEPBAR ;  /* 0x00000000000079af */ /* 0x000e260000000000 */
[----:B------:R-:W-:Y:S01]  /*20c00*/  @!P0 CALL.REL.NOINC `(.L_x_1) ;  /* 0x0000001000008944 */ /* 0x000fe20003c00000 */
[----:B------:R-:W-:Y:S05]  /*20c10*/  BRA `(.L_x_2) ;  /* 0xfffee23000007947 */ /* 0x000fea000383ffff */
.L_x_1:
[----:B-1----:R-:W3:Y:S01]  /*20c20*/  LDL.LU R4, [R1+0x8f4] ;  /* 0x0008f40001047983 */ /* 0x002ee20000300800 */
[----:B------:R-:W-:-:S04]  /*20c30*/  DEPBAR.LE SB0, 0x0 ;  /* 0x000080000000791a */ /* 0x000fc80000000000 */
[----:B------:R-:W1:Y:S01]  /*20c40*/  S2R R3, SR_TID.X ;  /* 0x0000000000037919 */ /* 0x000e620000002100 */
[----:B------:R-:W-:Y:S02]  /*20c50*/  IMAD.MOV.U32 R5, RZ, RZ, R33 ;  /* 0x000000ffff057224 */ /* 0x000fe400078e0021 */
[----:B------:R-:W-:Y:S01]  /*20c60*/  IMAD.MOV.U32 R6, RZ, RZ, R180 ;  /* 0x000000ffff067224 */ /* 0x000fe200078e00b4 */
[----:B------:R-:W-:Y:S01]  /*20c70*/  MOV R180, R34 ;  /* 0x0000002200b47202 */ /* 0x000fe20000000f00 */
[----:B------:R-:W-:Y:S02]  /*20c80*/  IMAD.MOV.U32 R7, RZ, RZ, R181 ;  /* 0x000000ffff077224 */ /* 0x000fe400078e00b5 */
[----:B------:R-:W-:Y:S02]  /*20c90*/  IMAD.MOV.U32 R181, RZ, RZ, R35 ;  /* 0x000000ffffb57224 */ /* 0x000fe400078e0023 */
[C---:B-12---:R-:W-:Y:S02]  /*20ca0*/  IMAD.SHL.U32 R0, R3.reuse, 0x200, RZ ;  /* 0x0000020003007824 */ /* 0x046fe400078e00ff */
[----:B------:R-:W-:-:S03]  /*20cb0*/  IMAD.SHL.U32 R2, R3, 0x20, RZ ;  /* 0x0000002003027824 */ /* 0x000fc600078e00ff */
[----:B------:R-:W-:-:S04]  /*20cc0*/  LOP3.LUT R0, R0, 0x3000, RZ, 0xc0, !PT ;  /* 0x0000300000007812 */ /* 0x000fc800078ec0ff */
[----:B------:R-:W-:Y:S01]  /*20cd0*/  LOP3.LUT R0, R0, 0x60, R2, 0xf8, !PT ;  /* 0x0000006000007812 */ /* 0x000fe200078ef802 */
[----:B------:R-:W-:-:S05]  /*20ce0*/  IMAD.SHL.U32 R2, R3, 0x4, RZ ;  /* 0x0000000403027824 */ /* 0x000fca00078e00ff */
[----:B------:R-:W-:Y:S01]  /*20cf0*/  LOP3.LUT R0, R0, 0x170, R2, 0x78, !PT ;  /* 0x0000017000007812 */ /* 0x000fe200078e7802 */
[C---:B------:R-:W-:Y:S01]  /*20d00*/  IMAD.SHL.U32 R2, R3.reuse, 0x800, RZ ;  /* 0x0000080003027824 */ /* 0x040fe200078e00ff */
[----:B------:R-:W-:-:S04]  /*20d10*/  LOP3.LUT R3, R3, 0x7f, RZ, 0xc0, !PT ;  /* 0x0000007f03037812 */ /* 0x000fc800078ec0ff */
[----:B------:R-:W-:-:S05]  /*20d20*/  LOP3.LUT R2, R2, 0x3000, RZ, 0xc0, !PT ;  /* 0x0000300002027812 */ /* 0x000fca00078ec0ff */
[----:B------:R-:W-:Y:S01]  /*20d30*/  IMAD R2, R3, 0x10, R2 ;  /* 0x0000001003027824 */ /* 0x000fe200078e0202 */
[----:B------:R-:W-:Y:S04]  /*20d40*/  BAR.SYNC.DEFER_BLOCKING 0x0 ;  /* 0x0000000000007b1d */ /* 0x000fe80000010000 */
[----:B------:R-:W-:Y:S02]  /*20d50*/  LOP3.LUT R3, R2, 0x60, RZ, 0x3c, !PT ;  /* 0x0000006002037812 */ /* 0x000fe400078e3cff */
[----:B---3--:R-:W-:Y:S01]  /*20d60*/  IADD3 R0, R0, R4, RZ ;  /* 0x0000000400007210 */ /* 0x008fe20007ffe0ff */
[----:B------:R-:W-:-:S04]  /*20d70*/  IMAD.MOV.U32 R4, RZ, RZ, R32 ;  /* 0x000000ffff047224 */ /* 0x000fc800078e0020 */
[----:B------:R-:W-:Y:S04]  /*20d80*/  STS.128 [R0+0x80], R180 ;  /* 0x000080b400007388 */ /* 0x000fe80000000c00 */
[----:B------:R1:W-:Y:S02]  /*20d90*/  STS.128 [R0], R4 ;  /* 0x0000000400007388 */ /* 0x0003e40000000c00 */
[----:B-1----:R-:W-:Y:S01]  /*20da0*/  IMAD.MOV.U32 R4, RZ, RZ, R84 ;  /* 0x000000ffff047224 */ /* 0x002fe200078e0054 */
[----:B------:R-:W-:Y:S01]  /*20db0*/  MOV R7, R89 ;  /* 0x0000005900077202 */ /* 0x000fe20000000f00 */
[----:B------:R-:W-:Y:S02]  /*20dc0*/  IMAD.MOV.U32 R5, RZ, RZ, R85 ;  /* 0x000000ffff057224 */ /* 0x000fe400078e0055 */
[----:B------:R-:W-:-:S02]  /*20dd0*/  IMAD.MOV.U32 R6, RZ, RZ, R88 ;  /* 0x000000ffff067224 */ /* 0x000fc400078e0058 */
[----:B------:R-:W-:Y:S02]  /*20de0*/  IMAD.MOV.U32 R88, RZ, RZ, R86 ;  /* 0x000000ffff587224 */ /* 0x000fe400078e0056 */
[----:B------:R-:W-:Y:S01]  /*20df0*/  IMAD.MOV.U32 R89, RZ, RZ, R87 ;  /* 0x000000ffff597224 */ /* 0x000fe200078e0057 */
[----:B------:R1:W-:Y:S04]  /*20e00*/  STS.128 [R0+0x200], R4 ;  /* 0x0002000400007388 */ /* 0x0003e80000000c00 */
[----:B------:R-:W-:Y:S01]  /*20e10*/  STS.128 [R0+0x280], R88 ;  /* 0x0002805800007388 */ /* 0x000fe20000000c00 */
[----:B-1----:R-:W-:Y:S01]  /*20e20*/  IMAD.MOV.U32 R4, RZ, RZ, R116 ;  /* 0x000000ffff047224 */ /* 0x002fe200078e0074 */
[----:B------:R-:W-:Y:S01]  /*20e30*/  MOV R6, R120 ;  /* 0x0000007800067202 */ /* 0x000fe20000000f00 */
[----:B------:R-:W-:-:S02]  /*20e40*/  IMAD.MOV.U32 R5, RZ, RZ, R117 ;  /* 0x000000ffff057224 */ /* 0x000fc400078e0075 */
[----:B------:R-:W-:Y:S02]  /*20e50*/  IMAD.MOV.U32 R7, RZ, RZ, R121 ;  /* 0x000000ffff077224 */ /* 0x000fe400078e0079 */
[----:B------:R-:W-:Y:S02]  /*20e60*/  IMAD.MOV.U32 R120, RZ, RZ, R118 ;  /* 0x000000ffff787224 */ /* 0x000fe400078e0076 */
[----:B------:R-:W-:Y:S01]  /*20e70*/  IMAD.MOV.U32 R121, RZ, RZ, R119 ;  /* 0x000000ffff797224 */ /* 0x000fe200078e0077 */
[----:B------:R1:W-:Y:S04]  /*20e80*/  STS.128 [R0+0x400], R4 ;  /* 0x0004000400007388 */ /* 0x0003e80000000c00 */
[----:B------:R-:W-:Y:S01]  /*20e90*/  STS.128 [R0+0x480], R120 ;  /* 0x0004807800007388 */ /* 0x000fe20000000c00 */
[----:B-1----:R-:W-:Y:S01]  /*20ea0*/  IMAD.MOV.U32 R6, RZ, RZ, R164 ;  /* 0x000000ffff067224 */ /* 0x002fe200078e00a4 */
[----:B------:R-:W-:Y:S01]  /*20eb0*/  MOV R4, R160 ;  /* 0x000000a000047202 */ /* 0x000fe20000000f00 */
[----:B------:R-:W-:Y:S01]  /*20ec0*/  IMAD.MOV.U32 R7, RZ, RZ, R165 ;  /* 0x000000ffff077224 */ /* 0x000fe200078e00a5 */
[----:B------:R-:W-:Y:S01]  /*20ed0*/  MOV R165, R163 ;  /* 0x000000a300a57202 */ /* 0x000fe20000000f00 */
[----:B------:R-:W-:-:S02]  /*20ee0*/  IMAD.MOV.U32 R5, RZ, RZ, R161 ;  /* 0x000000ffff057224 */ /* 0x000fc400078e00a1 */
[----:B------:R-:W-:-:S03]  /*20ef0*/  IMAD.MOV.U32 R164, RZ, RZ, R162 ;  /* 0x000000ffffa47224 */ /* 0x000fc600078e00a2 */
[----:B------:R1:W-:Y:S04]  /*20f00*/  STS.128 [R0+0x600], R4 ;  /* 0x0006000400007388 */ /* 0x0003e80000000c00 */
[----:B------:R-:W-:Y:S04]  /*20f10*/  STS.128 [R0+0x680], R164 ;  /* 0x000680a400007388 */ /* 0x000fe80000000c00 */
[----:B------:R-:W-:Y:S01]  /*20f20*/  BAR.SYNC.DEFER_BLOCKING 0x0 ;  /* 0x0000000000007b1d */ /* 0x000fe20000010000 */
[----:B-1----:R-:W-:Y:S01]  /*20f30*/  IMAD.MOV.U32 R5, RZ, RZ, R237 ;  /* 0x000000ffff057224 */ /* 0x002fe200078e00ed */
[C---:B------:R-:W-:Y:S01]  /*20f40*/  LOP3.LUT R237, R2.reuse, 0x20, RZ, 0x3c, !PT ;  /* 0x0000002002ed7812 */ /* 0x040fe200078e3cff */
[----:B------:R-:W-:Y:S01]  /*20f50*/  IMAD.MOV.U32 R4, RZ, RZ, R236 ;  /* 0x000000ffff047224 */ /* 0x000fe200078e00ec */
[----:B------:R-:W-:Y:S01]  /*20f60*/  LOP3.LUT R236, R2, 0x40, RZ, 0x3c, !PT ;  /* 0x0000004002ec7812 */ /* 0x000fe200078e3cff */
[----:B------:R-:W-:Y:S01]  /*20f70*/  IMAD.MOV.U32 R6, RZ, RZ, R56 ;  /* 0x000000ffff067224 */ /* 0x000fe200078e0038 */
[----:B------:R-:W-:Y:S01]  /*20f80*/  MOV R7, R57 ;  /* 0x0000003900077202 */ /* 0x000fe20000000f00 */
[----:B------:R-:W-:-:S02]  /*20f90*/  IMAD.MOV.U32 R56, RZ, RZ, R238 ;  /* 0x000000ffff387224 */ /* 0x000fc400078e00ee */
[----:B------:R-:W-:Y:S01]  /*20fa0*/  IMAD.MOV.U32 R57, RZ, RZ, R239 ;  /* 0x000000ffff397224 */ /* 0x000fe200078e00ef */
[----:B------:R-:W1:Y:S04]  /*20fb0*/  LDS.128 R8, [R2] ;  /* 0x0000000002087984 */ /* 0x000e680000000c00 */
[----:B------:R-:W2:Y:S04]  /*20fc0*/  LDS.128 R32, [R2+0x800] ;  /* 0x0008000002207984 */ /* 0x000ea80000000c00 */
[----:B------:R-:W-:Y:S04]  /*20fd0*/  LDS.128 R12, [R237] ;  /* 0x00000000ed0c7984 */ /* 0x000fe80000000c00 */
[----:B------:R-:W-:Y:S04]  /*20fe0*/  LDS.128 R248, [R236] ;  /* 0x00000000ecf87984 */ /* 0x000fe80000000c00 */
[----:B------:R-:W-:Y:S04]  /*20ff0*/  LDS.128 R244, [R236+0x800] ;  /* 0x00080000ecf47984 */ /* 0x000fe80000000c00 */
[----:B------:R-:W-:Y:S04]  /*21000*/  LDS.128 R240, [R3] ;  /* 0x0000000003f07984 */ /* 0x000fe80000000c00 */
[----:B------:R-:W-:Y:S04]  /*21010*/  LDS.128 R232, [R3+0x800] ;  /* 0x0008000003e87984 */ /* 0x000fe80000000c00 */
[----:B-1----:R-:W-:Y:S04]  /*21020*/  STL.64 [R1+0x70], R8 ;  /* 0x0000700801007387 */ /* 0x002fe80000100a00 */
[----:B------:R-:W-:Y:S04]  /*21030*/  STL.64 [R1+0x78], R10 ;  /* 0x0000780a01007387 */ /* 0x000fe80000100a00 */
[----:B------:R-:W1:Y:S04]  /*21040*/  LDS.128 R8, [R237+0x800] ;  /* 0x00080000ed087984 */ /* 0x000e680000000c00 */
[----:B--2---:R-:W-:Y:S04]  /*21050*/  STL.64 [R1+0x20], R32 ;  /* 0x0000202001007387 */ /* 0x004fe80000100a00 */
[----:B------:R-:W-:Y:S04]  /*21060*/  STL.64 [R1+0x28], R34 ;  /* 0x0000282201007387 */ /* 0x000fe80000100a00 */
[----:B------:R-:W-:Y:S06]  /*21070*/  BAR.SYNC.DEFER_BLOCKING 0x0 ;  /* 0x0000000000007b1d */ /* 0x000fec0000010000 */
[----:B------:R2:W-:Y:S04]  /*21080*/  STS.128 [R0], R4 ;  /* 0x0000000400007388 */ /* 0x0005e80000000c00 */
[----:B-1----:R-:W-:Y:S01]  /*21090*/  STL.64 [R1], R8 ;  /* 0x0000000801007387 */ /* 0x002fe20000100a00 */
[----:B------:R-:W-:-:S02]  /*210a0*/  IMAD.MOV.U32 R252, RZ, RZ, R11 ;  /* 0x000000fffffc7224 */ /* 0x000fc400078e000b */
[----:B------:R-:W-:Y:S01]  /*210b0*/  IMAD.MOV.U32 R11, RZ, RZ, R221 ;  /* 0x000000ffff0b7224 */ /* 0x000fe200078e00dd */
[----:B------:R-:W-:Y:S01]  /*210c0*/  STL.64 [R1+0x10], R12 ;  /* 0x0000100c01007387 */ /* 0x000fe20000100a00 */
[----:B------:R-:W-:-:S03]  /*210d0*/  IMAD.MOV.U32 R221, RZ, RZ, R19 ;  /* 0x000000ffffdd7224 */ /* 0x000fc600078e0013 */
[----:B------:R-:W-:Y:S04]  /*210e0*/  STL.64 [R1+0x18], R14 ;  /* 0x0000180e01007387 */ /* 0x000fe80000100a00 */
[----:B------:R1:W-:Y:S01]  /*210f0*/  STL [R1+0x8], R10 ;  /* 0x0000080a01007387 */ /* 0x0003e20000100800 */
[----:B--2---:R-:W-:Y:S01]  /*21100*/  IMAD.MOV.U32 R4, RZ, RZ, R136 ;  /* 0x000000ffff047224 */ /* 0x004fe200078e0088 */
[----:B------:R-:W-:Y:S01]  /*21110*/  MOV R5, R137 ;  /* 0x0000008900057202 */ /* 0x000fe20000000f00 */
[----:B------:R-:W-:Y:S01]  /*21120*/  IMAD.MOV.U32 R6, RZ, RZ, R72 ;  /* 0x000000ffff067224 */ /* 0x000fe200078e0048 */
[----:B------:R-:W2:Y:S01]  /*21130*/  LDL.LU R52, [R1+0xf0] ;  /* 0x0000f00001347983 */ /* 0x000ea20000300800 */
[----:B------:R-:W-:Y:S02]  /*21140*/  IMAD.MOV.U32 R7, RZ, RZ, R73 ;  /* 0x000000ffff077224 */ /* 0x000fe400078e0049 */
[----:B------:R-:W-:Y:S01]  /*21150*/  IMAD.MOV.U32 R72, RZ, RZ, R138 ;  /* 0x000000ffff487224 */ /* 0x000fe200078e008a */
[----:B------:R-:W2:Y:S01]  /*21160*/  LDL.LU R53, [R1+0xf4] ;  /* 0x0000f40001357983 */ /* 0x000ea20000300800 */
[----:B------:R-:W-:-:S02]  /*21170*/  IMAD.MOV.U32 R73, RZ, RZ, R139 ;  /* 0x000000ffff497224 */ /* 0x000fc400078e008b */
[----:B-1----:R-:W-:Y:S01]  /*21180*/  IMAD.MOV.U32 R10, RZ, RZ, R220 ;  /* 0x000000ffff0a7224 */ /* 0x002fe200078e00dc */
[----:B------:R-:W2:Y:S01]  /*21190*/  LDL.LU R54, [R1+0x140] ;  /* 0x0001400001367983 */ /* 0x000ea20000300800 */
[----:B------:R-:W-:Y:S01]  /*211a0*/  IMAD.MOV.U32 R8, RZ, RZ, R16 ;  /* 0x000000ffff087224 */ /* 0x000fe200078e0010 */
[----:B------:R-:W-:Y:S01]  /*211b0*/  MOV R220, R18 ;  /* 0x0000001200dc7202 */ /* 0x000fe20000000f00 */
[----:B------:R-:W-:Y:S01]  /*211c0*/  IMAD.MOV.U32 R9, RZ, RZ, R17 ;  /* 0x000000ffff097224 */ /* 0x000fe200078e0011 */
[----:B------:R-:W2:Y:S04]  /*211d0*/  LDL.LU R55, [R1+0x144] ;  /* 0x0001440001377983 */ /* 0x000ea80000300800 */
[----:B------:R1:W-:Y:S04]  /*211e0*/  STS.128 [R0+0x200], R4 ;  /* 0x0002000400007388 */ /* 0x0003e80000000c00 */
[----:B------:R-:W-:Y:S04]  /*211f0*/  STS.128 [R0+0x80], R56 ;  /* 0x0000803800007388 */ /* 0x000fe80000000c00 */
[----:B------:R-:W-:Y:S04]  /*21200*/  STS.128 [R0+0x280], R72 ;  /* 0x0002804800007388 */ /* 0x000fe80000000c00 */
[----:B------:R-:W-:Y:S01]  /*21210*/  STS.128 [R0+0x600], R8 ;  /* 0x0006000800007388 */ /* 0x000fe20000000c00 */
[----:B-1----:R-:W-:Y:S01]  /*21220*/  IMAD.MOV.U32 R6, RZ, RZ, R112 ;  /* 0x000000ffff067224 */ /* 0x002fe200078e0070 */
[----:B------:R-:W-:Y:S01]  /*21230*/  MOV R4, R132 ;  /* 0x0000008400047202 */ /* 0x000fe20000000f00 */
[----:B------:R-:W-:Y:S01]  /*21240*/  IMAD.MOV.U32 R7, RZ, RZ, R113 ;  /* 0x000000ffff077224 */ /* 0x000fe200078e0071 */
[----:B------:R-:W-:Y:S01]  /*21250*/  MOV R113, R135 ;  /* 0x0000008700717202 */ /* 0x000fe20000000f00 */
[----:B------:R-:W-:Y:S01]  /*21260*/  IMAD.MOV.U32 R5, RZ, RZ, R133 ;  /* 0x000000ffff057224 */ /* 0x000fe200078e0085 */
[----:B------:R-:W-:Y:S01]  /*21270*/  STS.128 [R0+0x680], R220 ;  /* 0x000680dc00007388 */ /* 0x000fe20000000c00 */
[----:B------:R-:W-:-:S03]  /*21280*/  IMAD.MOV.U32 R112, RZ, RZ, R134 ;  /* 0x000000ffff707224 */ /* 0x000fc600078e0086 */
[----:B------:R-:W-:Y:S04]  /*21290*/  STS.128 [R0+0x400], R4 ;  /* 0x0004000400007388 */ /* 0x000fe80000000c00 */
[----:B------:R-:W-:Y:S04]  /*212a0*/  STS.128 [R0+0x480], R112 ;  /* 0x0004807000007388 */ /* 0x000fe80000000c00 */
[----:B------:R-:W-:Y:S06]  /*212b0*/  BAR.SYNC.DEFER_BLOCKING 0x0 ;  /* 0x0000000000007b1d */ /* 0x000fec0000010000 */
[----:B------:R-:W1:Y:S04]  /*212c0*/  LDS.128 R4, [R2] ;  /* 0x0000000002047984 */ /* 0x000e680000000c00 */
[----:B------:R-:W-:Y:S04]  /*212d0*/  LDS.128 R32, [R2+0x800] ;  /* 0x0008000002207984 */ /* 0x000fe80000000c00 */
[----:B------:R-:W3:Y:S04]  /*212e0*/  LDS.128 R48, [R237] ;  /* 0x00000000ed307984 */ /* 0x000ee80000000c00 */
[----:B------:R-:W-:Y:S04]  /*212f0*/  LDS.128 R16, [R237+0x800] ;  /* 0x00080000ed107984 */ /* 0x000fe80000000c00 */
[----:B------:R-:W4:Y:S04]  /*21300*/  LDS.128 R44, [R236] ;  /* 0x00000000ec2c7984 */ /* 0x000f280000000c00 */
[----:B------:R-:W-:Y:S04]  /*21310*/  LDS.128 R12, [R236+0x800] ;  /* 0x00080000ec0c7984 */ /* 0x000fe80000000c00 */
[----:B------:R-:W5:Y:S04]  /*21320*/  LDS.128 R40, [R3] ;  /* 0x0000000003287984 */ /* 0x000f680000000c00 */
[----:B------:R-:W1:Y:S04]  /*21330*/  LDS.128 R8, [R3+0x800] ;  /* 0x0008000003087984 */ /* 0x000e680000000c00 */
[----:B------:R-:W-:Y:S06]  /*21340*/  BAR.SYNC.DEFER_BLOCKING 0x0 ;  /* 0x0000000000007b1d */ /* 0x000fec0000010000 */
[----:B--2---:R2:W-:Y:S04]  /*21350*/  STS.128 [R0], R52 ;  /* 0x0000003400007388 */ /* 0x0045e80000000c00 */
[----:B--2---:R-:W2:Y:S04]  /*21360*/  LDL.LU R52, [R1+0xf8] ;  /* 0x0000f80001347983 */ /* 0x004ea80000300800 */
[----:B------:R-:W2:Y:S04]  /*21370*/  LDL.LU R53, [R1+0xfc] ;  /* 0x0000fc0001357983 */ /* 0x000ea80000300800 */
[----:B------:R-:W2:Y:S04]  /*21380*/  LDL.LU R54, [R1+0x148] ;  /* 0x0001480001367983 */ /* 0x000ea80000300800 */
[----:B------:R-:W2:Y:S04]  /*21390*/  LDL.LU R55, [R1+0x14c] ;  /* 0x00014c0001377983 */ /* 0x000ea80000300800 */
[----:B------:R-:W3:Y:S04]  /*213a0*/  LDL.LU R58, [R1+0xe0] ;  /* 0x0000e000013a7983 */ /* 0x000ee80000300800 */
[----:B------:R-:W3:Y:S04]  /*213b0*/  LDL.LU R59, [R1+0xe4] ;  /* 0x0000e400013b7983 */ /* 0x000ee80000300800 */
[----:B--2---:R2:W-:Y:S04]  /*213c0*/  STS.128 [R0+0x80], R52 ;  /* 0x0000803400007388 */ /* 0x0045e80000000c00 */
[----:B--2---:R-:W2:Y:S04]  /*213d0*/  LDL.LU R54, [R1+0xe8] ;  /* 0x0000e80001367983 */ /* 0x004ea80000300800 */
[----:B------:R-:W2:Y:S01]  /*213e0*/  LDL.LU R55, [R1+0xec] ;  /* 0x0000ec0001377983 */ /* 0x000ea20000300800 */
[----:B------:R-:W-:Y:S01]  /*213f0*/  IMAD.MOV.U32 R52, RZ, RZ, R94 ;  /* 0x000000ffff347224 */ /* 0x000fe200078e005e */
[----:B------:R-:W-:Y:S01]  /*21400*/  MOV R53, R95 ;  /* 0x0000005f00357202 */ /* 0x000fe20000000f00 */
[----:B------:R-:W-:-:S02]  /*21410*/  IMAD.MOV.U32 R56, RZ, RZ, R92 ;  /* 0x000000ffff387224 */ /* 0x000fc400078e005c */
[----:B------:R-:W-:-:S05]  /*21420*/  IMAD.MOV.U32 R57, RZ, RZ, R93 ;  /* 0x000000ffff397224 */ /* 0x000fca00078e005d */
[----:B---3--:R3:W-:Y:S02]  /*21430*/  STS.128 [R0+0x200], R56 ;  /* 0x0002003800007388 */ /* 0x0087e40000000c00 */
[----:B---3--:R-:W-:Y:S01]  /*21440*/  IMAD.MOV.U32 R58, RZ, RZ, R172 ;  /* 0x000000ffff3a7224 */ /* 0x008fe200078e00ac */
[----:B------:R-:W-:Y:S01]  /*21450*/  MOV R59, R173 ;  /* 0x000000ad003b7202 */ /* 0x000fe20000000f00 */
[----:B------:R-:W-:Y:S02]  /*21460*/  IMAD.MOV.U32 R56, RZ, RZ, R168 ;  /* 0x000000ffff387224 */ /* 0x000fe400078e00a8 */
[----:B------:R-:W-:Y:S02]  /*21470*/  IMAD.MOV.U32 R57, RZ, RZ, R169 ;  /* 0x000000ffff397224 */ /* 0x000fe400078e00a9 */
[----:B------:R-:W-:Y:S02]  /*21480*/  IMAD.MOV.U32 R172, RZ, RZ, R170 ;  /* 0x000000ffffac7224 */ /* 0x000fe400078e00aa */
[----:B------:R-:W-:Y:S01]  /*21490*/  IMAD.MOV.U32 R173, RZ, RZ, R171 ;  /* 0x000000ffffad7224 */ /* 0x000fe200078e00ab */
[----:B------:R-:W-:Y:S04]  /*214a0*/  STS.128 [R0+0x600], R56 ;  /* 0x0006003800007388 */ /* 0x000fe80000000c00 */
[----:B------:R-:W-:Y:S01]  /*214b0*/  STS.128 [R0+0x680], R172 ;  /* 0x000680ac00007388 */ /* 0x000fe20000000c00 */
[----:B------:R-:W-:Y:S01]  /*214c0*/  MOV R122, R64 ;  /* 0x00000040007a7202 */ /* 0x000fe20000000f00 */
[----:B------:R-:W-:-:S02]  /*214d0*/  IMAD.MOV.U32 R123, RZ, RZ, R65 ;  /* 0x000000ffff7b7224 */ /* 0x000fc400078e0041 */
[----:B------:R-:W-:Y:S02]  /*214e0*/  IMAD.MOV.U32 R120, RZ, RZ, R60 ;  /* 0x000000ffff787224 */ /* 0x000fe400078e003c */
[----:B------:R-:W-:Y:S01]  /*214f0*/  IMAD.MOV.U32 R121, RZ, RZ, R61 ;  /* 0x000000ffff797224 */ /* 0x000fe200078e003d */
[----:B------:R-:W-:Y:S01]  /*21500*/  MOV R61, R77 ;  /* 0x0000004d003d7202 */ /* 0x000fe20000000f00 */
[----:B------:R-:W-:Y:S02]  /*21510*/  IMAD.MOV.U32 R64, RZ, RZ, R62 ;  /* 0x000000ffff407224 */ /* 0x000fe400078e003e */
[----:B------:R-:W-:Y:S02]  /*21520*/  IMAD.MOV.U32 R65, RZ, RZ, R63 ;  /* 0x000000ffff417224 */ /* 0x000fe400078e003f */
[----:B------:R-:W-:Y:S01]  /*21530*/  IMAD.MOV.U32 R60, RZ, RZ, R76 ;  /* 0x000000ffff3c7224 */ /* 0x000fe200078e004c */
[----:B--2---:R2:W-:Y:S02]  /*21540*/  STS.128 [R0+0x280], R52 ;  /* 0x0002803400007388 */ /* 0x0045e40000000c00 */
[----:B--2---:R-:W-:Y:S01]  /*21550*/  IMAD.MOV.U32 R54, RZ, RZ, R128 ;  /* 0x000000ffff367224 */ /* 0x004fe200078e0080 */
[----:B------:R-:W-:Y:S01]  /*21560*/  MOV R128, R126 ;  /* 0x0000007e00807202 */ /* 0x000fe20000000f00 */
[----:B------:R-:W-:-:S02]  /*21570*/  IMAD.MOV.U32 R55, RZ, RZ, R129 ;  /* 0x000000ffff377224 */ /* 0x000fc400078e0081 */
[----:B------:R-:W-:-:S05]  /*21580*/  IMAD.MOV.U32 R129, RZ, RZ, R127 ;  /* 0x000000ffff817224 */ /* 0x000fca00078e007f */
[----:B------:R2:W-:Y:S04]  /*21590*/  STS.128 [R0+0x480], R128 ;  /* 0x0004808000007388 */ /* 0x0005e80000000c00 */
[----:B--2---:R-:W2:Y:S04]  /*215a0*/  LDL.LU R128, [R1+0x1f0] ;  /* 0x0001f00001807983 */ /* 0x004ea80000300800 */
[----:B------:R-:W2:Y:S04]  /*215b0*/  LDL.LU R129, [R1+0x1f4] ;  /* 0x0001f40001817983 */ /* 0x000ea80000300800 */
[----:B------:R-:W2:Y:S04]  /*215c0*/  LDL.LU R130, [R1+0x268] ;  /* 0x0002680001827983 */ /* 0x000ea80000300800 */
[----:B------:R-:W2:Y:S01]  /*215d0*/  LDL.LU R131, [R1+0x26c] ;  /* 0x00026c0001837983 */ /* 0x000ea20000300800 */
[----:B------:R-:W-:-:S02]  /*215e0*/  IMAD.MOV.U32 R52, RZ, RZ, R124 ;  /* 0x000000ffff347224 */ /* 0x000fc400078e007c */
[----:B------:R-:W-:-:S05]  /*215f0*/  IMAD.MOV.U32 R53, RZ, RZ, R125 ;  /* 0x000000ffff357224 */ /* 0x000fca00078e007d */
[----:B------:R-:W-:Y:S04]  /*21600*/  STS.128 [R0+0x400], R52 ;  /* 0x0004003400007388 */ /* 0x000fe80000000c00 */
[----:B------:R-:W-:Y:S01]  /*21610*/  BAR.SYNC.DEFER_BLOCKING 0x0 ;  /* 0x0000000000007b1d */ /* 0x000fe20000010000 */
[----:B------:R-:W-:Y:S02]  /*21620*/  IMAD.MOV.U32 R62, RZ, RZ, R80 ;  /* 0x000000ffff3e7224 */ /* 0x000fe400078e0050 */
[----:B------:R-:W-:-:S03]  /*21630*/  IMAD.MOV.U32 R63, RZ, RZ, R81 ;  /* 0x000000ffff3f7224 */ /* 0x000fc600078e0051 */
[----:B------:R-:W3:Y:S04]  /*21640*/  LDS.128 R116, [R2] ;  /* 0x0000000002747984 */ /* 0x000ee80000000c00 */
[----:B------:R-:W-:Y:S04]  /*21650*/  LDS.128 R84, [R2+0x800] ;  /* 0x0008000002547984 */ /* 0x000fe80000000c00 */
[----:B------:R-:W-:Y:S04]  /*21660*/  LDS.128 R112, [R237] ;  /* 0x00000000ed707984 */ /* 0x000fe80000000c00 */
[----:B------:R-:W-:Y:S04]  /*21670*/  LDS.128 R72, [R237+0x800] ;  /* 0x00080000ed487984 */ /* 0x000fe80000000c00 */
[----:B------:R-:W-:Y:S04]  /*21680*/  LDS.128 R92, [R236] ;  /* 0x00000000ec5c7984 */ /* 0x000fe80000000c00 */
[----:B------:R-:W-:Y:S04]  /*21690*/  LDS.128 R56, [R236+0x800] ;  /* 0x00080000ec387984 */ /* 0x000fe80000000c00 */
[----:B------:R-:W-:Y:S04]  /*216a0*/  LDS.128 R88, [R3] ;  /* 0x0000000003587984 */ /* 0x000fe80000000c00 */
[----:B------:R-:W-:Y:S04]  /*216b0*/  LDS.128 R52, [R3+0x800] ;  /* 0x0008000003347984 */ /* 0x000fe80000000c00 */
[----:B------:R-:W-:Y:S01]  /*216c0*/  BAR.SYNC.DEFER_BLOCKING 0x0 ;  /* 0x0000000000007b1d */ /* 0x000fe20000010000 */
[----:B------:R-:W-:-:S02]  /*216d0*/  IMAD.MOV.U32 R80, RZ, RZ, R78 ;  /* 0x000000ffff507224 */ /* 0x000fc400078e004e */
[----:B------:R-:W-:-:S03]  /*216e0*/  IMAD.MOV.U32 R81, RZ, RZ, R79 ;  /* 0x000000ffff517224 */ /* 0x000fc600078e004f */
[----:B------:R1:W-:Y:S04]  /*216f0*/  STS.128 [R0+0x80], R64 ;  /* 0x0000804000007388 */ /* 0x0003e80000000c00 */
[----:B------:R3:W-:Y:S04]  /*21700*/  STS.128 [R0+0x200], R60 ;  /* 0x0002003c00007388 */ /* 0x0007e80000000c00 */
[----:B------:R-:W-:Y:S01]  /*21710*/  STS.128 [R0], R120 ;  /* 0x0000007800007388 */ /* 0x000fe20000000c00 */
[----:B-1----:R-:W-:Y:S01]  /*21720*/  IMAD.MOV.U32 R66, RZ, RZ, R228 ;  /* 0x000000ffff427224 */ /* 0x002fe200078e00e4 */
[----:B------:R-:W-:Y:S01]  /*21730*/  MOV R228, R226 ;  /* 0x000000e200e47202 */ /* 0x000fe20000000f00 */
[----:B------:R-:W-:-:S02]  /*21740*/  IMAD.MOV.U32 R67, RZ, RZ, R229 ;  /* 0x000000ffff437224 */ /* 0x000fc400078e00e5 */
[----:B---3--:R-:W-:Y:S01]  /*21750*/  IMAD.MOV.U32 R62, RZ, RZ, R108 ;  /* 0x000000ffff3e7224 */ /* 0x008fe200078e006c */
[----:B------:R-:W-:Y:S01]  /*21760*/  MOV R60, R100 ;  /* 0x00000064003c7202 */ /* 0x000fe20000000f00 */
[----:B------:R-:W-:Y:S01]  /*21770*/  IMAD.MOV.U32 R63, RZ, RZ, R109 ;  /* 0x000000ffff3f7224 */ /* 0x000fe200078e006d */
[----:B------:R-:W-:Y:S01]  /*21780*/  MOV R109, R103 ;  /* 0x00000067006d7202 */ /* 0x000fe20000000f00 */
[----:B------:R-:W-:Y:S02]  /*21790*/  IMAD.MOV.U32 R61, RZ, RZ, R101 ;  /* 0x000000ffff3d7224 */ /* 0x000fe400078e0065 */
[----:B------:R-:W-:Y:S02]  /*217a0*/  IMAD.MOV.U32 R108, RZ, RZ, R102 ;  /* 0x000000ffff6c7224 */ /* 0x000fe400078e0066 */
[----:B------:R-:W-:Y:S02]  /*217b0*/  IMAD.MOV.U32 R64, RZ, RZ, R224 ;  /* 0x000000ffff407224 */ /* 0x000fe400078e00e0 */
[----:B------:R-:W-:-:S02]  /*217c0*/  IMAD.MOV.U32 R65, RZ, RZ, R225 ;  /* 0x000000ffff417224 */ /* 0x000fc400078e00e1 */
[----:B------:R-:W-:Y:S01]  /*217d0*/  IMAD.MOV.U32 R229, RZ, RZ, R227 ;  /* 0x000000ffffe57224 */ /* 0x000fe200078e00e3 */
[----:B------:R-:W-:Y:S04]  /*217e0*/  STS.128 [R0+0x280], R80 ;  /* 0x0002805000007388 */ /* 0x000fe80000000c00 */
[----:B------:R-:W-:Y:S04]  /*217f0*/  STS.128 [R0+0x400], R60 ;  /* 0x0004003c00007388 */ /* 0x000fe80000000c00 */
[----:B------:R-:W-:Y:S04]  /*21800*/  STS.128 [R0+0x480], R108 ;  /* 0x0004806c00007388 */ /* 0x000fe80000000c00 */
[----:B------:R-:W-:Y:S04]  /*21810*/  STS.128 [R0+0x600], R64 ;  /* 0x0006004000007388 */ /* 0x000fe80000000c00 */
[----:B------:R-:W-:Y:S04]  /*21820*/  STS.128 [R0+0x680], R228 ;  /* 0x000680e400007388 */ /* 0x000fe80000000c00 */
[----:B------:R-:W-:Y:S06]  /*21830*/  BAR.SYNC.DEFER_BLOCKING 0x0 ;  /* 0x0000000000007b1d */ /* 0x000fec0000010000 */
[----:B------:R-:W1:Y:S04]  /*21840*/  LDS.128 R124, [R2] ;  /* 0x00000000027c7984 */ /* 0x000e680000000c00 */
[----:B------:R-:W-:Y:S04]  /*21850*/  LDS.128 R80, [R2+0x800] ;  /* 0x0008000002507984 */ /* 0x000fe80000000c00 */
[----:B------:R-:W3:Y:S04]  /*21860*/  LDS.128 R120, [R237] ;  /* 0x00000000ed787984 */ /* 0x000ee80000000c00 */
[----:B------:R-:W-:Y:S04]  /*21870*/  LDS.128 R76, [R237+0x800] ;  /* 0x00080000ed4c7984 */ /* 0x000fe80000000c00 */
[----:B------:R-:W1:Y:S04]  /*21880*/  LDS.128 R108, [R236] ;  /* 0x00000000ec6c7984 */ /* 0x000e680000000c00 */
[----:B------:R-:W-:Y:S04]  /*21890*/  LDS.128 R64, [R236+0x800] ;  /* 0x00080000ec407984 */ /* 0x000fe80000000c00 */
[----:B------:R-:W1:Y:S04]  /*218a0*/  LDS.128 R100, [R3] ;  /* 0x0000000003647984 */ /* 0x000e680000000c00 */
        /* <DEDUP_REMOVED lines=9> */
[----:B------:R-:W3:Y:S04]  /*21940*/  LDL.LU R134, [R1+0x238] ;  /* 0x0002380001867983 */ /* 0x000ee80000300800 */
[----:B------:R-:W3:Y:S04]  /*21950*/  LDL.LU R135, [R1+0x23c] ;  /* 0x00023c0001877983 */ /* 0x000ee80000300800 */
[----:B--2---:R2:W-:Y:S04]  /*21960*/  STS.128 [R0+0x80], R128 ;  /* 0x0000808000007388 */ /* 0x0045e80000000c00 */
[----:B--2---:R-:W2:Y:S04]  /*21970*/  LDL.LU R128, [R1+0x138] ;  /* 0x0001380001807983 */ /* 0x004ea80000300800 */
[----:B------:R-:W2:Y:S04]  /*21980*/  LDL.LU R129, [R1+0x13c] ;  /* 0x00013c0001817983 */ /* 0x000ea80000300800 */
[----:B------:R-:W2:Y:S04]  /*21990*/  LDL.LU R130, [R1+0x240] ;  /* 0x0002400001827983 */ /* 0x000ea80000300800 */
[----:B------:R-:W2:Y:S04]  /*219a0*/  LDL.LU R131, [R1+0x244] ;  /* 0x0002440001837983 */ /* 0x000ea80000300800 */
[----:B--2---:R2:W-:Y:S04]  /*219b0*/  STS.128 [R0+0x280], R128 ;  /* 0x0002808000007388 */ /* 0x0045e80000000c00 */
[----:B--2---:R-:W2:Y:S04]  /*219c0*/  LDL.LU R130, [R1+0x170] ;  /* 0x0001700001827983 */ /* 0x004ea80000300800 */
[----:B------:R-:W2:Y:S01]  /*219d0*/  LDL.LU R131, [R1+0x174] ;  /* 0x0001740001837983 */ /* 0x000ea20000300800 */
[----:B------:R-:W-:-:S02]  /*219e0*/  IMAD.MOV.U32 R128, RZ, RZ, R176 ;  /* 0x000000ffff807224 */ /* 0x000fc400078e00b0 */
[----:B------:R-:W-:Y:S01]  /*219f0*/  IMAD.MOV.U32 R129, RZ, RZ, R177 ;  /* 0x000000ffff817224 */ /* 0x000fe200078e00b1 */
[----:B---3--:R3:W-:Y:S04]  /*21a00*/  STS.128 [R0+0x200], R132 ;  /* 0x0002008400007388 */ /* 0x0087e80000000c00 */
[----:B---3--:R-:W3:Y:S04]  /*21a10*/  LDL.LU R134, [R1+0x178] ;  /* 0x0001780001867983 */ /* 0x008ee80000300800 */
[----:B------:R-:W3:Y:S01]  /*21a20*/  LDL.LU R135, [R1+0x17c] ;  /* 0x00017c0001877983 */ /* 0x000ee20000300800 */
[----:B------:R-:W-:Y:S01]  /*21a30*/  MOV R160, R68 ;  /* 0x0000004400a07202 */ /* 0x000fe20000000f00 */
[----:B------:R-:W-:-:S02]  /*21a40*/  IMAD.MOV.U32 R161, RZ, RZ, R69 ;  /* 0x000000ffffa17224 */ /* 0x000fc400078e0045 */
[----:B------:R-:W-:Y:S02]  /*21a50*/  IMAD.MOV.U32 R68, RZ, RZ, R70 ;  /* 0x000000ffff447224 */ /* 0x000fe400078e0046 */
[----:B------:R-:W-:Y:S01]  /*21a60*/  IMAD.MOV.U32 R69, RZ, RZ, R71 ;  /* 0x000000ffff457224 */ /* 0x000fe200078e0047 */
[----:B--2---:R2:W-:Y:S04]  /*21a70*/  STS.128 [R0+0x400], R128 ;  /* 0x0004008000007388 */ /* 0x0045e80000000c00 */
[----:B--2---:R-:W2:Y:S04]  /*21a80*/  LDL.LU R130, [R1+0x120] ;  /* 0x0001200001827983 */ /* 0x004ea80000300800 */
[----:B------:R-:W2:Y:S04]  /*21a90*/  LDL.LU R131, [R1+0x124] ;  /* 0x0001240001837983 */ /* 0x000ea80000300800 */
[----:B------:R-:W4:Y:S04]  /*21aa0*/  LDL.LU R138, [R1+0x128] ;  /* 0x00012800018a7983 */ /* 0x000f280000300800 */
[----:B------:R-:W4:Y:S04]  /*21ab0*/  LDL.LU R139, [R1+0x12c] ;  /* 0x00012c00018b7983 */ /* 0x000f280000300800 */
[----:B------:R-:W5:Y:S04]  /*21ac0*/  LDL.LU R162, [R1+0x90] ;  /* 0x0000900001a27983 */ /* 0x000f680000300800 */
[----:B------:R-:W5:Y:S04]  /*21ad0*/  LDL.LU R163, [R1+0x94] ;  /* 0x0000940001a37983 */ /* 0x000f680000300800 */
[----:B------:R-:W5:Y:S04]  /*21ae0*/  LDL.LU R70, [R1+0x98] ;  /* 0x0000980001467983 */ /* 0x000f680000300800 */
[----:B------:R-:W5:Y:S01]  /*21af0*/  LDL.LU R71, [R1+0x9c] ;  /* 0x00009c0001477983 */ /* 0x000f620000300800 */
[----:B------:R-:W-:Y:S01]  /*21b00*/  IMAD.MOV.U32 R132, RZ, RZ, R178 ;  /* 0x000000ffff847224 */ /* 0x000fe200078e00b2 */
[----:B------:R-:W-:Y:S01]  /*21b10*/  MOV R133, R179 ;  /* 0x000000b300857202 */ /* 0x000fe20000000f00 */
[----:B------:R-:W-:-:S02]  /*21b20*/  IMAD.MOV.U32 R128, RZ, RZ, R216 ;  /* 0x000000ffff807224 */ /* 0x000fc400078e00d8 */
[----:B------:R-:W-:Y:S02]  /*21b30*/  IMAD.MOV.U32 R129, RZ, RZ, R217 ;  /* 0x000000ffff817224 */ /* 0x000fe400078e00d9 */
[----:B------:R-:W-:Y:S02]  /*21b40*/  IMAD.MOV.U32 R136, RZ, RZ, R218 ;  /* 0x000000ffff887224 */ /* 0x000fe400078e00da */
[----:B------:R-:W-:Y:S01]  /*21b50*/  IMAD.MOV.U32 R137, RZ, RZ, R219 ;  /* 0x000000ffff897224 */ /* 0x000fe200078e00db */
[----:B---3--:R-:W-:Y:S04]  /*21b60*/  STS.128 [R0+0x480], R132 ;  /* 0x0004808400007388 */ /* 0x008fe80000000c00 */
[----:B--2---:R-:W-:Y:S04]  /*21b70*/  STS.128 [R0+0x600], R128 ;  /* 0x0006008000007388 */ /* 0x004fe80000000c00 */
[----:B----4-:R-:W-:Y:S04]  /*21b80*/  STS.128 [R0+0x680], R136 ;  /* 0x0006808800007388 */ /* 0x010fe80000000c00 */
[----:B------:R-:W-:Y:S06]  /*21b90*/  BAR.SYNC.DEFER_BLOCKING 0x0 ;  /* 0x0000000000007b1d */ /* 0x000fec0000010000 */
[----:B------:R-:W2:Y:S04]  /*21ba0*/  LDS.128 R156, [R2] ;  /* 0x00000000029c7984 */ /* 0x000ea80000000c00 */
[----:B------:R-:W-:Y:S04]  /*21bb0*/  LDS.128 R140, [R2+0x800] ;  /* 0x00080000028c7984 */ /* 0x000fe80000000c00 */
[----:B------:R-:W-:Y:S04]  /*21bc0*/  LDS.128 R152, [R237] ;  /* 0x00000000ed987984 */ /* 0x000fe80000000c00 */
[----:B------:R-:W-:Y:S04]  /*21bd0*/  LDS.128 R136, [R237+0x800] ;  /* 0x00080000ed887984 */ /* 0x000fe80000000c00 */
[----:B------:R-:W-:Y:S04]  /*21be0*/  LDS.128 R148, [R236] ;  /* 0x00000000ec947984 */ /* 0x000fe80000000c00 */
[----:B------:R-:W-:Y:S04]  /*21bf0*/  LDS.128 R132, [R236+0x800] ;  /* 0x00080000ec847984 */ /* 0x000fe80000000c00 */
[----:B------:R-:W-:Y:S04]  /*21c00*/  LDS.128 R144, [R3] ;  /* 0x0000000003907984 */ /* 0x000fe80000000c00 */
[----:B------:R-:W-:Y:S04]  /*21c10*/  LDS.128 R128, [R3+0x800] ;  /* 0x0008000003807984 */ /* 0x000fe80000000c00 */
[----:B------:R-:W-:Y:S06]  /*21c20*/  BAR.SYNC.DEFER_BLOCKING 0x0 ;  /* 0x0000000000007b1d */ /* 0x000fec0000010000 */
[----:B-----5:R3:W-:Y:S04]  /*21c30*/  STS.128 [R0+0x80], R68 ;  /* 0x0000804400007388 */ /* 0x0207e80000000c00 */
[----:B---3--:R-:W3:Y:S04]  /*21c40*/  LDL.LU R70, [R1+0x40] ;  /* 0x0000400001467983 */ /* 0x008ee80000300800 */
[----:B------:R-:W3:Y:S01]  /*21c50*/  LDL.LU R71, [R1+0x44] ;  /* 0x0000440001477983 */ /* 0x000ee20000300800 */
[----:B------:R-:W-:Y:S01]  /*21c60*/  IMAD.MOV.U32 R68, RZ, RZ, R96 ;  /* 0x000000ffff447224 */ /* 0x000fe200078e0060 */
[----:B------:R-:W-:Y:S01]  /*21c70*/  MOV R69, R97 ;  /* 0x0000006100457202 */ /* 0x000fe20000000f00 */
[----:B------:R-:W-:-:S02]  /*21c80*/  IMAD.MOV.U32 R96, RZ, RZ, R98 ;  /* 0x000000ffff607224 */ /* 0x000fc400078e0062 */
[----:B------:R-:W-:Y:S01]  /*21c90*/  IMAD.MOV.U32 R97, RZ, RZ, R99 ;  /* 0x000000ffff617224 */ /* 0x000fe200078e0063 */
[----:B------:R-:W4:Y:S04]  /*21ca0*/  LDL.LU R98, [R1+0x48] ;  /* 0x0000480001627983 */ /* 0x000f280000300800 */
[----:B------:R-:W4:Y:S04]  /*21cb0*/  LDL.LU R99, [R1+0x4c] ;  /* 0x00004c0001637983 */ /* 0x000f280000300800 */
[----:B------:R-:W5:Y:S04]  /*21cc0*/  LDL.LU R172, [R1+0x258] ;  /* 0x0002580001ac7983 */ /* 0x000f680000300800 */
[----:B------:R-:W5:Y:S04]  /*21cd0*/  LDL.LU R173, [R1+0x25c] ;  /* 0x00025c0001ad7983 */ /* 0x000f680000300800 */
[----:B------:R-:W5:Y:S04]  /*21ce0*/  LDL.LU R174, [R1+0x248] ;  /* 0x0002480001ae7983 */ /* 0x000f680000300800 */
[----:B------:R-:W5:Y:S04]  /*21cf0*/  LDL.LU R175, [R1+0x24c] ;  /* 0x00024c0001af7983 */ /* 0x000f680000300800 */
[----:B------:R-:W-:Y:S04]  /*21d00*/  STS.128 [R0], R160 ;  /* 0x000000a000007388 */ /* 0x000fe80000000c00 */
[----:B---3--:R3:W-:Y:S02]  /*21d10*/  STS.128 [R0+0x200], R68 ;  /* 0x0002004400007388 */ /* 0x0087e40000000c00 */
[----:B---3--:R-:W-:Y:S01]  /*21d20*/  MOV R70, R188 ;  /* 0x000000bc00467202 */ /* 0x008fe20000000f00 */
[----:B------:R-:W-:-:S02]  /*21d30*/  IMAD.MOV.U32 R71, RZ, RZ, R189 ;  /* 0x000000ffff477224 */ /* 0x000fc400078e00bd */
[----:B------:R-:W-:Y:S02]  /*21d40*/  IMAD.MOV.U32 R188, RZ, RZ, R106 ;  /* 0x000000ffffbc7224 */ /* 0x000fe400078e006a */
[----:B------:R-:W-:Y:S02]  /*21d50*/  IMAD.MOV.U32 R189, RZ, RZ, R107 ;  /* 0x000000ffffbd7224 */ /* 0x000fe400078e006b */
[----:B------:R-:W-:Y:S02]  /*21d60*/  IMAD.MOV.U32 R68, RZ, RZ, R104 ;  /* 0x000000ffff447224 */ /* 0x000fe400078e0068 */
[----:B------:R-:W-:Y:S01]  /*21d70*/  IMAD.MOV.U32 R69, RZ, RZ, R105 ;  /* 0x000000ffff457224 */ /* 0x000fe200078e0069 */
[----:B------:R-:W-:Y:S01]  /*21d80*/  MOV R105, R21 ;  /* 0x0000001500697202 */ /* 0x000fe20000000f00 */
[----:B------:R-:W-:Y:S02]  /*21d90*/  IMAD.MOV.U32 R106, RZ, RZ, R24 ;  /* 0x000000ffff6a7224 */ /* 0x000fe400078e0018 */
[----:B------:R-:W-:-:S02]  /*21da0*/  IMAD.MOV.U32 R107, RZ, RZ, R25 ;  /* 0x000000ffff6b7224 */ /* 0x000fc400078e0019 */
[----:B------:R-:W-:Y:S02]  /*21db0*/  IMAD.MOV.U32 R104, RZ, RZ, R20 ;  /* 0x000000ffff687224 */ /* 0x000fe400078e0014 */
[----:B------:R-:W-:Y:S02]  /*21dc0*/  IMAD.MOV.U32 R24, RZ, RZ, R22 ;  /* 0x000000ffff187224 */ /* 0x000fe400078e0016 */
[----:B------:R-:W-:Y:S01]  /*21dd0*/  IMAD.MOV.U32 R25, RZ, RZ, R23 ;  /* 0x000000ffff197224 */ /* 0x000fe200078e0017 */
[----:B----4-:R-:W-:Y:S04]  /*21de0*/  STS.128 [R0+0x280], R96 ;  /* 0x0002806000007388 */ /* 0x010fe80000000c00 */
[----:B------:R-:W-:Y:S04]  /*21df0*/  STS.128 [R0+0x400], R68 ;  /* 0x0004004400007388 */ /* 0x000fe80000000c00 */
[----:B------:R-:W-:Y:S04]  /*21e00*/  STS.128 [R0+0x480], R188 ;  /* 0x000480bc00007388 */ /* 0x000fe80000000c00 */
[----:B------:R-:W-:Y:S04]  /*21e10*/  STS.128 [R0+0x600], R104 ;  /* 0x0006006800007388 */ /* 0x000fe80000000c00 */
[----:B------:R-:W-:Y:S04]  /*21e20*/  STS.128 [R0+0x680], R24 ;  /* 0x0006801800007388 */ /* 0x000fe80000000c00 */
[----:B------:R-:W-:Y:S06]  /*21e30*/  BAR.SYNC.DEFER_BLOCKING 0x0 ;  /* 0x0000000000007b1d */ /* 0x000fec0000010000 */
[----:B------:R-:W3:Y:S04]  /*21e40*/  LDS.128 R168, [R2] ;  /* 0x0000000002a87984 */ /* 0x000ee80000000c00 */
[----:B------:R-:W-:Y:S04]  /*21e50*/  LDS.128 R96, [R2+0x800] ;  /* 0x0008000002607984 */ /* 0x000fe80000000c00 */
[----:B------:R-:W4:Y:S04]  /*21e60*/  LDS.128 R164, [R237] ;  /* 0x00000000eda47984 */ /* 0x000f280000000c00 */
[----:B------:R-:W-:Y:S04]  /*21e70*/  LDS.128 R68, [R237+0x800] ;  /* 0x00080000ed447984 */ /* 0x000fe80000000c00 */
[----:B------:R-:W1:Y:S04]  /*21e80*/  LDS.128 R160, [R236] ;  /* 0x00000000eca07984 */ /* 0x000e680000000c00 */
[----:B------:R-:W-:Y:S04]  /*21e90*/  LDS.128 R24, [R236+0x800] ;  /* 0x00080000ec187984 */ /* 0x000fe80000000c00 */
[----:B------:R-:W1:Y:S04]  /*21ea0*/  LDS.128 R104, [R3] ;  /* 0x0000000003687984 */ /* 0x000e680000000c00 */
[----:B------:R-:W1:Y:S04]  /*21eb0*/  LDS.128 R20, [R3+0x800] ;  /* 0x0008000003147984 */ /* 0x000e680000000c00 */
[----:B------:R-:W-:Y:S06]  /*21ec0*/  BAR.SYNC.DEFER_BLOCKING 0x0 ;  /* 0x0000000000007b1d */ /* 0x000fec0000010000 */
[----:B-----5:R5:W-:Y:S04]  /*21ed0*/  STS.128 [R0], R172 ;  /* 0x000000ac00007388 */ /* 0x020be80000000c00 */
[----:B-----5:R-:W5:Y:S04]  /*21ee0*/  LDL.LU R172, [R1+0x260] ;  /* 0x0002600001ac7983 */ /* 0x020f680000300800 */
[----:B------:R-:W5:Y:S04]  /*21ef0*/  LDL.LU R173, [R1+0x264] ;  /* 0x0002640001ad7983 */ /* 0x000f680000300800 */
[----:B------:R-:W5:Y:S04]  /*21f00*/  LDL.LU R174, [R1+0x250] ;  /* 0x0002500001ae7983 */ /* 0x000f680000300800 */
[----:B------:R-:W5:Y:S04]  /*21f10*/  LDL.LU R175, [R1+0x254] ;  /* 0x0002540001af7983 */ /* 0x000f680000300800 */
[----:B------:R-:W2:Y:S04]  /*21f20*/  LDL.LU R176, [R1+0x220] ;  /* 0x0002200001b07983 */ /* 0x000ea80000300800 */
[----:B------:R-:W2:Y:S04]  /*21f30*/  LDL.LU R177, [R1+0x224] ;  /* 0x0002240001b17983 */ /* 0x000ea80000300800 */
[----:B------:R-:W2:Y:S04]  /*21f40*/  LDL.LU R178, [R1+0x210] ;  /* 0x0002100001b27983 */ /* 0x000ea80000300800 */
[----:B------:R-:W2:Y:S04]  /*21f50*/  LDL.LU R179, [R1+0x214] ;  /* 0x0002140001b37983 */ /* 0x000ea80000300800 */
[----:B-----5:R5:W-:Y:S04]  /*21f60*/  STS.128 [R0+0x80], R172 ;  /* 0x000080ac00007388 */ /* 0x020be80000000c00 */
[----:B-----5:R-:W5:Y:S04]  /*21f70*/  LDL.LU R172, [R1+0x228] ;  /* 0x0002280001ac7983 */ /* 0x020f680000300800 */
[----:B------:R-:W5:Y:S04]  /*21f80*/  LDL.LU R173, [R1+0x22c] ;  /* 0x00022c0001ad7983 */ /* 0x000f680000300800 */
[----:B------:R-:W5:Y:S04]  /*21f90*/  LDL.LU R174, [R1+0x218] ;  /* 0x0002180001ae7983 */ /* 0x000f680000300800 */
[----:B------:R-:W5:Y:S04]  /*21fa0*/  LDL.LU R175, [R1+0x21c] ;  /* 0x00021c0001af7983 */ /* 0x000f680000300800 */
[----:B-----5:R5:W-:Y:S04]  /*21fb0*/  STS.128 [R0+0x280], R172 ;  /* 0x000280ac00007388 */ /* 0x020be80000000c00 */
        /* <DEDUP_REMOVED lines=17> */
[----:B------:R-:W3:Y:S04]  /*220d0*/  LDL.LU R221, [R1+0x2b0] ;  /* 0x0002b00001dd7983 */ /* 0x000ee80000300800 */
[----:B--2---:R-:W-:Y:S04]  /*220e0*/  STS.128 [R0+0x200], R176 ;  /* 0x000200b000007388 */ /* 0x004fe80000000c00 */
[----:B------:R-:W-:Y:S04]  /*220f0*/  STS.128 [R0+0x480], R188 ;  /* 0x000480bc00007388 */ /* 0x000fe80000000c00 */
[----:B------:R-:W-:Y:S04]  /*22100*/  STS.128 [R0+0x600], R200 ;  /* 0x000600c800007388 */ /* 0x000fe80000000c00 */
[----:B-----5:R2:W-:Y:S04]  /*22110*/  STS.128 [R0+0x680], R172 ;  /* 0x000680ac00007388 */ /* 0x0205e80000000c00 */
[----:B------:R-:W-:Y:S06]  /*22120*/  BAR.SYNC.DEFER_BLOCKING 0x0 ;  /* 0x0000000000007b1d */ /* 0x000fec0000010000 */
[----:B--2---:R-:W2:Y:S04]  /*22130*/  LDL.LU R172, [R1+0x80] ;  /* 0x0000800001ac7983 */ /* 0x004ea80000300800 */
[----:B------:R-:W2:Y:S04]  /*22140*/  LDL.LU R173, [R1+0x84] ;  /* 0x0000840001ad7983 */ /* 0x000ea80000300800 */
[----:B------:R-:W2:Y:S04]  /*22150*/  LDL.LU R174, [R1+0x60] ;  /* 0x0000600001ae7983 */ /* 0x000ea80000300800 */
[----:B------:R-:W2:Y:S04]  /*22160*/  LDL.LU R175, [R1+0x64] ;  /* 0x0000640001af7983 */ /* 0x000ea80000300800 */
[----:B------:R-:W5:Y:S04]  /*22170*/  LDS.128 R176, [R2] ;  /* 0x0000000002b07984 */ /* 0x000f680000000c00 */
        /* <DEDUP_REMOVED lines=23> */
[----:B------:R-:W4:Y:S04]  /*222f0*/  LDL.LU R222, [R1+0x70] ;  /* 0x0000700001de7983 */ /* 0x000f280000300800 */
[----:B------:R-:W4:Y:S04]  /*22300*/  LDL.LU R223, [R1+0x74] ;  /* 0x0000740001df7983 */ /* 0x000f280000300800 */
[----:B------:R-:W4:Y:S04]  /*22310*/  LDL.LU R239, [R1+0x10] ;  /* 0x0000100001ef7983 */ /* 0x000f280000300800 */
[----:B---3--:R3:W-:Y:S04]  /*22320*/  STS.128 [R0+0x200], R216 ;  /* 0x000200d800007388 */ /* 0x0087e80000000c00 */
[----:B------:R-:W4:Y:S04]  /*22330*/  LDL.LU R238, [R1+0x14] ;  /* 0x0000140001ee7983 */ /* 0x000f280000300800 */
[----:B---3--:R-:W3:Y:S01]  /*22340*/  LDL.LU R216, [R1+0x2b8] ;  /* 0x0002b80001d87983 */ /* 0x008ee20000300800 */
[----:B------:R-:W-:-:S02]  /*22350*/  ISETP.GE.AND P2, PT, R220, c[0x0][0x178], PT ;  /* 0x00005e00dc007a0c */ /* 0x000fc40003f46270 */
[C---:B------:R-:W-:Y:S02]  /*22360*/  ISETP.GE.AND P6, PT, R221.reuse, c[0x0][0x17c], PT ;  /* 0x00005f00dd007a0c */ /* 0x040fe40003fc6270 */
[----:B------:R-:W-:Y:S01]  /*22370*/  ISETP.LT.AND P2, PT, R221, c[0x0][0x17c], !P2 ;  /* 0x00005f00dd007a0c */ /* 0x000fe20005741270 */
[----:B--2---:R2:W-:Y:S02]  /*22380*/  STS.128 [R0+0x280], R172 ;  /* 0x000280ac00007388 */ /* 0x0045e40000000c00 */
[----:B--2---:R-:W-:Y:S01]  /*22390*/  MOV R172, R192 ;  /* 0x000000c000ac7202 */ /* 0x004fe20000000f00 */
[----:B------:R-:W-:Y:S02]  /*223a0*/  IMAD.MOV.U32 R173, RZ, RZ, R193 ;  /* 0x000000ffffad7224 */ /* 0x000fe400078e00c1 */
[----:B------:R-:W-:Y:S02]  /*223b0*/  IMAD.MOV.U32 R174, RZ, RZ, R196 ;  /* 0x000000ffffae7224 */ /* 0x000fe400078e00c4 */
[----:B------:R-:W-:Y:S01]  /*223c0*/  IMAD.MOV.U32 R175, RZ, RZ, R197 ;  /* 0x000000ffffaf7224 */ /* 0x000fe200078e00c5 */
[----:B------:R-:W-:Y:S01]  /*223d0*/  MOV R197, R195 ;  /* 0x000000c300c57202 */ /* 0x000fe20000000f00 */
[----:B------:R-:W-:-:S03]  /*223e0*/  IMAD.MOV.U32 R196, RZ, RZ, R194 ;  /* 0x000000ffffc47224 */ /* 0x000fc600078e00c2 */
[----:B------:R2:W-:Y:S01]  /*223f0*/  STS.128 [R0+0x400], R172 ;  /* 0x000400ac00007388 */ /* 0x0005e20000000c00 */
[----:B------:R-:W-:-:S03]  /*22400*/  IADD3 R192, R221, 0x1, RZ ;  /* 0x00000001ddc07810 */ /* 0x000fc60007ffe0ff */
[----:B------:R-:W-:Y:S01]  /*22410*/  STS.128 [R0+0x480], R196 ;  /* 0x000480c400007388 */ /* 0x000fe20000000c00 */
[----:B------:R-:W-:Y:S02]  /*22420*/  ISETP.GE.AND P5, PT, R192, c[0x0][0x17c], PT ;  /* 0x00005f00c0007a0c */ /* 0x000fe40003fa6270 */
[----:B------:R-:W-:Y:S01]  /*22430*/  MOV R192, c[0x0][0x194] ;  /* 0x0000650000c07a02 */ /* 0x000fe20000000f00 */
[----:B--2---:R-:W-:Y:S02]  /*22440*/  IMAD.MOV.U32 R174, RZ, RZ, R36 ;  /* 0x000000ffffae7224 */ /* 0x004fe400078e0024 */
[----:B------:R-:W-:Y:S02]  /*22450*/  IMAD.MOV.U32 R175, RZ, RZ, R37 ;  /* 0x000000ffffaf7224 */ /* 0x000fe400078e0025 */
[----:B------:R-:W-:Y:S02]  /*22460*/  IMAD.MOV.U32 R172, RZ, RZ, R28 ;  /* 0x000000ffffac7224 */ /* 0x000fe400078e001c */
[----:B------:R-:W-:-:S02]  /*22470*/  IMAD.MOV.U32 R173, RZ, RZ, R29 ;  /* 0x000000ffffad7224 */ /* 0x000fc400078e001d */
[----:B------:R-:W-:Y:S02]  /*22480*/  IMAD.MOV.U32 R36, RZ, RZ, R30 ;  /* 0x000000ffff247224 */ /* 0x000fe400078e001e */
[----:B------:R-:W-:Y:S01]  /*22490*/  IMAD.MOV.U32 R37, RZ, RZ, R31 ;  /* 0x000000ffff257224 */ /* 0x000fe200078e001f */
[----:B------:R-:W-:Y:S01]  /*224a0*/  IADD3 R29, R221, 0x2, RZ ;  /* 0x00000002dd1d7810 */ /* 0x000fe20007ffe0ff */
[----:B------:R2:W-:Y:S04]  /*224b0*/  STS.128 [R0+0x600], R172 ;  /* 0x000600ac00007388 */ /* 0x0005e80000000c00 */
[----:B------:R-:W-:Y:S04]  /*224c0*/  STS.128 [R0+0x680], R36 ;  /* 0x0006802400007388 */ /* 0x000fe80000000c00 */
[----:B------:R-:W-:Y:S01]  /*224d0*/  BAR.SYNC.DEFER_BLOCKING 0x0 ;  /* 0x0000000000007b1d */ /* 0x000fe20000010000 */
[----:B------:R-:W-:Y:S01]  /*224e0*/  ISETP.GE.AND P4, PT, R29, c[0x0][0x17c], PT ;  /* 0x00005f001d007a0c */ /* 0x000fe20003f86270 */
[----:B------:R-:W-:Y:S01]  /*224f0*/  IMAD R29, R220, c[0x0][0x194], RZ ;  /* 0x00006500dc1d7a24 */ /* 0x000fe200078e02ff */
[----:B------:R-:W-:-:S03]  /*22500*/  IADD3 R28, R221, 0x3, RZ ;  /* 0x00000003dd1c7810 */ /* 0x000fc60007ffe0ff */
[----:B------:R-:W-:Y:S01]  /*22510*/  IMAD R192, R192, 0x80, R29 ;  /* 0x00000080c0c07824 */ /* 0x000fe200078e021d */
[----:B------:R-:W-:Y:S02]  /*22520*/  ISETP.GE.AND P3, PT, R28, c[0x0][0x17c], PT ;  /* 0x00005f001c007a0c */ /* 0x000fe40003f66270 */
[----:B------:R-:W-:Y:S02]  /*22530*/  LEA R30, P0, R29, c[0x0][0x170], 0x2 ;  /* 0x00005c001d1e7a11 */ /* 0x000fe400078010ff */
[----:B------:R-:W-:Y:S02]  /*22540*/  LEA R28, P1, R192, c[0x0][0x170], 0x2 ;  /* 0x00005c00c01c7a11 */ /* 0x000fe400078210ff */
[----:B---3--:R-:W-:Y:S01]  /*22550*/  ISETP.LT.AND P6, PT, R216, c[0x0][0x178], !P6 ;  /* 0x00005e00d8007a0c */ /* 0x008fe200077c1270 */
[----:B------:R-:W-:Y:S01]  /*22560*/  IMAD R193, R221, c[0x0][0x198], RZ ;  /* 0x00006600ddc17a24 */ /* 0x000fe200078e02ff */
[----:B------:R-:W-:Y:S02]  /*22570*/  LEA.HI.X.SX32 R31, R29, c[0x0][0x174], 0x2, P0 ;  /* 0x00005d001d1f7a11 */ /* 0x000fe400000f16ff */
[----:B------:R-:W-:-:S03]  /*22580*/  LEA.HI.X.SX32 R29, R192, c[0x0][0x174], 0x2, P1 ;  /* 0x00005d00c01d7a11 */ /* 0x000fc600008f16ff */
[----:B--2---:R-:W-:-:S04]  /*22590*/  IMAD.WIDE R172, R193, 0x4, R30 ;  /* 0x00000004c1ac7825 */ /* 0x004fc800078e021e */
[C---:B------:R-:W-:Y:S01]  /*225a0*/  IMAD.WIDE R174, R193.reuse, 0x4, R28 ;  /* 0x00000004c1ae7825 */ /* 0x040fe200078e021c */
[----:B------:R-:W-:Y:S01]  /*225b0*/  ISETP.LT.AND P1, PT, R220, c[0x0][0x178], !P5 ;  /* 0x00005e00dc007a0c */ /* 0x000fe20006f21270 */
[----:B----4-:R2:W-:Y:S01]  /*225c0*/  @P2 STG.E [R172.64], R222 ;  /* 0x000000deac002986 */ /* 0x0105e2000c101904 */
[----:B------:R-:W-:Y:S02]  /*225d0*/  IADD3 R193, R193, c[0x0][0x198], RZ ;  /* 0x00006600c1c17a10 */ /* 0x000fe40007ffe0ff */
[----:B------:R-:W-:Y:S01]  /*225e0*/  ISETP.LT.AND P5, PT, R216, c[0x0][0x178], !P5 ;  /* 0x00005e00d8007a0c */ /* 0x000fe20006fa1270 */
[----:B------:R3:W-:Y:S01]  /*225f0*/  @P6 STG.E [R174.64], R4 ;  /* 0x00000004ae006986 */ /* 0x0007e2000c101904 */
[----:B------:R-:W-:Y:S02]  /*22600*/  ISETP.LT.AND P6, PT, R220, c[0x0][0x178], !P4 ;  /* 0x00005e00dc007a0c */ /* 0x000fe400067c1270 */
[C---:B------:R-:W-:Y:S01]  /*22610*/  IADD3 R195, R193.reuse, c[0x0][0x198], RZ ;  /* 0x00006600c1c37a10 */ /* 0x040fe20007ffe0ff */
[----:B--2---:R-:W2:Y:S01]  /*22620*/  LDL.LU R222, [R1+0x20] ;  /* 0x0000200001de7983 */ /* 0x004ea20000300800 */
[----:B------:R-:W-:-:S04]  /*22630*/  IMAD.WIDE R38, R193, 0x4, R30 ;  /* 0x00000004c1267825 */ /* 0x000fc800078e021e */
[----:B------:R-:W-:Y:S01]  /*22640*/  IMAD.WIDE R36, R193, 0x4, R28 ;  /* 0x00000004c1247825 */ /* 0x000fe200078e021c */
[----:B------:R4:W-:Y:S03]  /*22650*/  @P1 STG.E [R38.64], R223 ;  /* 0x000000df26001986 */ /* 0x0009e6000c101904 */
[C---:B------:R-:W-:Y:S01]  /*22660*/  IMAD.WIDE R172, R195.reuse, 0x4, R30 ;  /* 0x00000004c3ac7825 */ /* 0x040fe200078e021e */
[----:B------:R-:W-:Y:S01]  /*22670*/  ISETP.LT.AND P4, PT, R216, c[0x0][0x178], !P4 ;  /* 0x00005e00d8007a0c */ /* 0x000fe20006781270 */
[----:B------:R-:W-:Y:S01]  /*22680*/  @P5 STG.E [R36.64], R5 ;  /* 0x0000000524005986 */ /* 0x000fe2000c101904 */
[----:B------:R-:W-:Y:S01]  /*22690*/  ISETP.LT.AND P5, PT, R220, c[0x0][0x178], !P3 ;  /* 0x00005e00dc007a0c */ /* 0x000fe20005fa1270 */
[C---:B---3--:R-:W-:Y:S02]  /*226a0*/  IMAD.WIDE R174, R195.reuse, 0x4, R28 ;  /* 0x00000004c3ae7825 */ /* 0x048fe400078e021c */
[----:B------:R3:W-:Y:S04]  /*226b0*/  @P6 STG.E [R172.64], R239 ;  /* 0x000000efac006986 */ /* 0x0007e8000c101904 */
[----:B----4-:R-:W4:Y:S01]  /*226c0*/  LDL.LU R223, [R1+0x24] ;  /* 0x0000240001df7983 */ /* 0x010f220000300800 */
[----:B------:R-:W-:-:S03]  /*226d0*/  IADD3 R195, R195, c[0x0][0x198], RZ ;  /* 0x00006600c3c37a10 */ /* 0x000fc60007ffe0ff */
[----:B---3--:R-:W3:Y:S02]  /*226e0*/  LDL.LU R239, [R1] ;  /* 0x0000000001ef7983 */ /* 0x008ee40000300800 */
[----:B------:R-:W-:Y:S02]  /*226f0*/  IMAD.WIDE R38, R195, 0x4, R30 ;  /* 0x00000004c3267825 */ /* 0x000fe400078e021e */
[----:B------:R-:W-:Y:S04]  /*22700*/  @P4 STG.E [R174.64], R48 ;  /* 0x00000030ae004986 */ /* 0x000fe8000c101904 */
[----:B------:R1:W-:Y:S04]  /*22710*/  @P5 STG.E [R38.64], R238 ;  /* 0x000000ee26005986 */ /* 0x0003e8000c101904 */
[----:B-1----:R-:W5:Y:S01]  /*22720*/  LDL.LU R238, [R1+0x4] ;  /* 0x0000040001ee7983 */ /* 0x002f620000300800 */
[----:B------:R-:W-:-:S02]  /*22730*/  IADD3 R192, R221, 0x4, RZ ;  /* 0x00000004ddc07810 */ /* 0x000fc40007ffe0ff */
[----:B------:R-:W-:Y:S02]  /*22740*/  ISETP.LT.AND P3, PT, R216, c[0x0][0x178], !P3 ;  /* 0x00005e00d8007a0c */ /* 0x000fe40005f61270 */
[----:B------:R-:W-:Y:S02]  /*22750*/  ISETP.GE.AND P0, PT, R192, c[0x0][0x17c], PT ;  /* 0x00005f00c0007a0c */ /* 0x000fe40003f06270 */
[----:B------:R-:W-:Y:S02]  /*22760*/  IADD3 R0, R221, 0x5, RZ ;  /* 0x00000005dd007810 */ /* 0x000fe40007ffe0ff */
[----:B------:R-:W-:Y:S01]  /*22770*/  ISETP.LT.AND P6, PT, R220, c[0x0][0x178], !P0 ;  /* 0x00005e00dc007a0c */ /* 0x000fe200047c1270 */
[C---:B------:R-:W-:Y:S01]  /*22780*/  IMAD.WIDE R4, R195.reuse, 0x4, R28 ;  /* 0x00000004c3047825 */ /* 0x040fe200078e021c */
[----:B------:R-:W-:Y:S02]  /*22790*/  IADD3 R193, R195, c[0x0][0x198], RZ ;  /* 0x00006600c3c17a10 */ /* 0x000fe40007ffe0ff */
[----:B------:R-:W-:-:S02]  /*227a0*/  ISETP.GE.AND P2, PT, R0, c[0x0][0x17c], PT ;  /* 0x00005f0000007a0c */ /* 0x000fc40003f46270 */
[----:B------:R-:W-:Y:S01]  /*227b0*/  IADD3 R0, R221, 0x6, RZ ;  /* 0x00000006dd007810 */ /* 0x000fe20007ffe0ff */
[C---:B------:R-:W-:Y:S01]  /*227c0*/  IMAD.WIDE R36, R193.reuse, 0x4, R30 ;  /* 0x00000004c1247825 */ /* 0x040fe200078e021e */
[----:B------:R-:W-:Y:S01]  /*227d0*/  ISETP.LT.AND P0, PT, R216, c[0x0][0x178], !P0 ;  /* 0x00005e00d8007a0c */ /* 0x000fe20004701270 */
[----:B------:R1:W-:Y:S01]  /*227e0*/  @P3 STG.E [R4.64], R49 ;  /* 0x0000003104003986 */ /* 0x0003e2000c101904 */
[----:B------:R-:W-:Y:S02]  /*227f0*/  ISETP.GE.AND P1, PT, R0, c[0x0][0x17c], PT ;  /* 0x00005f0000007a0c */ /* 0x000fe40003f26270 */
[----:B------:R-:W-:Y:S01]  /*22800*/  ISETP.LT.AND P3, PT, R220, c[0x0][0x178], !P2 ;  /* 0x00005e00dc007a0c */ /* 0x000fe20005761270 */
[C---:B------:R-:W-:Y:S01]  /*22810*/  IMAD.WIDE R172, R193.reuse, 0x4, R28 ;  /* 0x00000004c1ac7825 */ /* 0x040fe200078e021c */
[----:B------:R-:W-:Y:S01]  /*22820*/  ISETP.LT.AND P2, PT, R216, c[0x0][0x178], !P2 ;  /* 0x00005e00d8007a0c */ /* 0x000fe20005741270 */
[----:B------:R1:W-:Y:S01]  /*22830*/  @P6 STG.E [R36.64], R248 ;  /* 0x000000f824006986 */ /* 0x0003e2000c101904 */
[----:B------:R-:W-:-:S02]  /*22840*/  IADD3 R193, R193, c[0x0][0x198], RZ ;  /* 0x00006600c1c17a10 */ /* 0x000fc40007ffe0ff */
[----:B------:R-:W-:Y:S02]  /*22850*/  ISETP.LT.AND P6, PT, R220, c[0x0][0x178], !P1 ;  /* 0x00005e00dc007a0c */ /* 0x000fe40004fc1270 */
[----:B------:R-:W-:Y:S01]  /*22860*/  IADD3 R0, R221, 0x7, RZ ;  /* 0x00000007dd007810 */ /* 0x000fe20007ffe0ff */
[C---:B------:R-:W-:Y:S01]  /*22870*/  IMAD.WIDE R38, R193.reuse, 0x4, R30 ;  /* 0x00000004c1267825 */ /* 0x040fe200078e021e */
[C---:B------:R-:W-:Y:S02]  /*22880*/  IADD3 R175, R193.reuse, c[0x0][0x198], RZ ;  /* 0x00006600c1af7a10 */ /* 0x040fe40007ffe0ff */
[----:B------:R-:W-:Y:S01]  /*22890*/  ISETP.GE.AND P4, PT, R0, c[0x0][0x17c], PT ;  /* 0x00005f0000007a0c */ /* 0x000fe20003f86270 */
[----:B-1----:R-:W-:Y:S01]  /*228a0*/  IMAD.WIDE R4, R193, 0x4, R28 ;  /* 0x00000004c1047825 */ /* 0x002fe200078e021c */
[----:B------:R-:W-:Y:S01]  /*228b0*/  IADD3 R0, R221, 0x8, RZ ;  /* 0x00000008dd007810 */ /* 0x000fe20007ffe0ff */
[----:B------:R1:W-:Y:S02]  /*228c0*/  @P0 STG.E [R172.64], R44 ;  /* 0x0000002cac000986 */ /* 0x0003e4000c101904 */
[C---:B------:R-:W-:Y:S01]  /*228d0*/  IMAD.WIDE R36, R175.reuse, 0x4, R30 ;  /* 0x00000004af247825 */ /* 0x040fe200078e021e */
[----:B------:R-:W-:Y:S01]  /*228e0*/  ISETP.GE.AND P5, PT, R0, c[0x0][0x17c], PT ;  /* 0x00005f0000007a0c */ /* 0x000fe20003fa6270 */
[----:B------:R1:W-:Y:S01]  /*228f0*/  @P3 STG.E [R38.64], R249 ;  /* 0x000000f926003986 */ /* 0x0003e2000c101904 */
[----:B------:R-:W-:Y:S01]  /*22900*/  ISETP.LT.AND P1, PT, R216, c[0x0][0x178], !P1 ;  /* 0x00005e00d8007a0c */ /* 0x000fe20004f21270 */
[----:B------:R-:W-:-:S02]  /*22910*/  IMAD.WIDE R48, R175, 0x4, R28 ;  /* 0x00000004af307825 */ /* 0x000fc400078e021c */
[----:B------:R1:W-:Y:S01]  /*22920*/  @P2 STG.E [R4.64], R45 ;  /* 0x0000002d04002986 */ /* 0x0003e2000c101904 */
[----:B------:R-:W-:Y:S02]  /*22930*/  ISETP.LT.AND P2, PT, R220, c[0x0][0x178], !P4 ;  /* 0x00005e00dc007a0c */ /* 0x000fe40006741270 */
[----:B------:R-:W-:Y:S01]  /*22940*/  ISETP.LT.AND P4, PT, R216, c[0x0][0x178], !P4 ;  /* 0x00005e00d8007a0c */ /* 0x000fe20006781270 */
[----:B------:R1:W-:Y:S01]  /*22950*/  @P6 STG.E [R36.64], R240 ;  /* 0x000000f024006986 */ /* 0x0003e2000c101904 */
[----:B------:R-:W-:Y:S02]  /*22960*/  IADD3 R175, R175, c[0x0][0x198], RZ ;  /* 0x00006600afaf7a10 */ /* 0x000fe40007ffe0ff */
[----:B------:R-:W-:Y:S02]  /*22970*/  ISETP.LT.AND P6, PT, R220, c[0x0][0x178], !P5 ;  /* 0x00005e00dc007a0c */ /* 0x000fe40006fc1270 */
[----:B------:R-:W-:Y:S02]  /*22980*/  IADD3 R0, R221, 0x9, RZ ;  /* 0x00000009dd007810 */ /* 0x000fe40007ffe0ff */
[C---:B-1----:R-:W-:Y:S01]  /*22990*/  IADD3 R173, R175.reuse, c[0x0][0x198], RZ ;  /* 0x00006600afad7a10 */ /* 0x042fe20007ffe0ff */
[----:B------:R-:W-:Y:S01]  /*229a0*/  IMAD.WIDE R38, R175, 0x4, R30 ;  /* 0x00000004af267825 */ /* 0x000fe200078e021e */
[----:B------:R-:W-:-:S02]  /*229b0*/  ISETP.GE.AND P0, PT, R0, c[0x0][0x17c], PT ;  /* 0x00005f0000007a0c */ /* 0x000fc40003f06270 */
[----:B------:R-:W-:Y:S01]  /*229c0*/  IADD3 R0, R221, 0xa, RZ ;  /* 0x0000000add007810 */ /* 0x000fe20007ffe0ff */
[----:B------:R-:W-:Y:S01]  /*229d0*/  IMAD.WIDE R4, R175, 0x4, R28 ;  /* 0x00000004af047825 */ /* 0x000fe200078e021c */
[----:B------:R1:W-:Y:S03]  /*229e0*/  @P1 STG.E [R48.64], R40 ;  /* 0x0000002830001986 */ /* 0x0003e6000c101904 */
[C---:B------:R-:W-:Y:S01]  /*229f0*/  IMAD.WIDE R36, R173.reuse, 0x4, R30 ;  /* 0x00000004ad247825 */ /* 0x040fe200078e021e */
[----:B------:R-:W-:Y:S01]  /*22a00*/  ISETP.GE.AND P3, PT, R0, c[0x0][0x17c], PT ;  /* 0x00005f0000007a0c */ /* 0x000fe20003f66270 */
[----:B------:R1:W-:Y:S01]  /*22a10*/  @P2 STG.E [R38.64], R241 ;  /* 0x000000f126002986 */ /* 0x0003e2000c101904 */
[----:B------:R-:W-:Y:S01]  /*22a20*/  ISETP.LT.AND P5, PT, R216, c[0x0][0x178], !P5 ;  /* 0x00005e00d8007a0c */ /* 0x000fe20006fa1270 */
[----:B------:R-:W-:Y:S02]  /*22a30*/  IMAD.WIDE R44, R173, 0x4, R28 ;  /* 0x00000004ad2c7825 */ /* 0x000fe400078e021c */
[----:B------:R1:W-:Y:S01]  /*22a40*/  @P4 STG.E [R4.64], R41 ;  /* 0x0000002904004986 */ /* 0x0003e2000c101904 */
[----:B------:R-:W-:-:S02]  /*22a50*/  ISETP.LT.AND P4, PT, R220, c[0x0][0x178], !P0 ;  /* 0x00005e00dc007a0c */ /* 0x000fc40004781270 */
[----:B------:R-:W-:Y:S02]  /*22a60*/  IADD3 R173, R173, c[0x0][0x198], RZ ;  /* 0x00006600adad7a10 */ /* 0x000fe40007ffe0ff */
[----:B------:R-:W-:Y:S02]  /*22a70*/  ISETP.LT.AND P0, PT, R216, c[0x0][0x178], !P0 ;  /* 0x00005e00d8007a0c */ /* 0x000fe40004701270 */
[C---:B-1----:R-:W-:Y:S01]  /*22a80*/  IADD3 R49, R173.reuse, c[0x0][0x198], RZ ;  /* 0x00006600ad317a10 */ /* 0x042fe20007ffe0ff */
[----:B------:R-:W-:Y:S01]  /*22a90*/  IMAD.WIDE R38, R173, 0x4, R30 ;  /* 0x00000004ad267825 */ /* 0x000fe200078e021e */
[----:B------:R-:W-:-:S03]  /*22aa0*/  IADD3 R0, R221, 0xb, RZ ;  /* 0x0000000bdd007810 */ /* 0x000fc60007ffe0ff */
[----:B------:R-:W-:Y:S01]  /*22ab0*/  IMAD.WIDE R4, R173, 0x4, R28 ;  /* 0x00000004ad047825 */ /* 0x000fe200078e021c */
[----:B------:R-:W-:-:S03]  /*22ac0*/  ISETP.GE.AND P1, PT, R0, c[0x0][0x17c], PT ;  /* 0x00005f0000007a0c */ /* 0x000fc60003f26270 */
[----:B------:R-:W-:Y:S01]  /*22ad0*/  IMAD.WIDE R40, R49, 0x4, R28 ;  /* 0x0000000431287825 */ /* 0x000fe200078e021c */
[----:B--2---:R1:W-:Y:S01]  /*22ae0*/  @P6 STG.E [R36.64], R222 ;  /* 0x000000de24006986 */ /* 0x0043e2000c101904 */
[----:B------:R-:W-:-:S03]  /*22af0*/  ISETP.LT.AND P6, PT, R220, c[0x0][0x178], !P3 ;  /* 0x00005e00dc007a0c */ /* 0x000fc60005fc1270 */
[----:B-1----:R-:W2:Y:S01]  /*22b00*/  LDL.LU R222, [R1+0x78] ;  /* 0x0000780001de7983 */ /* 0x002ea20000300800 */
[----:B------:R-:W-:Y:S01]  /*22b10*/  IMAD.WIDE R36, R49, 0x4, R30 ;  /* 0x0000000431247825 */ /* 0x000fe200078e021e */
[----:B------:R-:W-:Y:S02]  /*22b20*/  ISETP.LT.AND P3, PT, R216, c[0x0][0x178], !P3 ;  /* 0x00005e00d8007a0c */ /* 0x000fe40005f61270 */
[----:B------:R-:W-:Y:S04]  /*22b30*/  @P5 STG.E [R44.64], R32 ;  /* 0x000000202c005986 */ /* 0x000fe8000c101904 */
[----:B----4-:R1:W-:Y:S04]  /*22b40*/  @P4 STG.E [R38.64], R223 ;  /* 0x000000df26004986 */ /* 0x0103e8000c101904 */
[----:B------:R-:W-:Y:S01]  /*22b50*/  @P0 STG.E [R4.64], R33 ;  /* 0x0000002104000986 */ /* 0x000fe2000c101904 */
[----:B------:R-:W-:-:S03]  /*22b60*/  ISETP.LT.AND P0, PT, R220, c[0x0][0x178], !P1 ;  /* 0x00005e00dc007a0c */ /* 0x000fc60004f01270 */
[----:B---3--:R3:W-:Y:S04]  /*22b70*/  @P6 STG.E [R36.64], R239 ;  /* 0x000000ef24006986 */ /* 0x0087e8000c101904 */
[----:B-1----:R-:W4:Y:S01]  /*22b80*/  LDL.LU R223, [R1+0x7c] ;  /* 0x00007c0001df7983 */ /* 0x002f220000300800 */
[----:B------:R-:W-:-:S03]  /*22b90*/  IADD3 R49, R49, c[0x0][0x198], RZ ;  /* 0x0000660031317a10 */ /* 0x000fc60007ffe0ff */
[----:B---3--:R-:W3:Y:S02]  /*22ba0*/  LDL.LU R239, [R1+0x18] ;  /* 0x0000180001ef7983 */ /* 0x008ee40000300800 */
[----:B------:R-:W-:Y:S02]  /*22bb0*/  IMAD.WIDE R38, R49, 0x4, R30 ;  /* 0x0000000431267825 */ /* 0x000fe400078e021e */
[----:B------:R-:W-:Y:S04]  /*22bc0*/  @P3 STG.E [R40.64], R16 ;  /* 0x0000001028003986 */ /* 0x000fe8000c101904 */
[----:B-----5:R1:W-:Y:S04]  /*22bd0*/  @P0 STG.E [R38.64], R238 ;  /* 0x000000ee26000986 */ /* 0x0203e8000c101904 */
        /* <DEDUP_REMOVED lines=26> */
[----:B------:R-:W-:Y:S02]  /*22d80*/  @P2 STG.E [R36.64], R12 ;  /* 0x0000000c24002986 */ /* 0x000fe4000c101904 */
        /* <DEDUP_REMOVED lines=17> */
[----:B------:R-:W-:Y:S03]  /*22ea0*/  @P4 STG.E [R32.64], R8 ;  /* 0x0000000820004986 */ /* 0x000fe6000c101904 */
        /* <DEDUP_REMOVED lines=17> */
[----:B------:R-:W-:Y:S01]  /*22fc0*/  @P0 STG.E [R16.64], R6 ;  /* 0x0000000610000986 */ /* 0x000fe2000c101904 */
[----:B------:R-:W-:Y:S01]  /*22fd0*/  ISETP.LT.AND P1, PT, R216, c[0x0][0x178], !P1 ;  /* 0x00005e00d8007a0c */ /* 0x000fe20004f21270 */
[C---:B-1----:R-:W-:Y:S01]  /*22fe0*/  IMAD.WIDE R12, R37.reuse, 0x4, R28 ;  /* 0x00000004250c7825 */ /* 0x042fe200078e021c */
[----:B------:R-:W-:Y:S01]  /*22ff0*/  IADD3 R37, R37, c[0x0][0x198], RZ ;  /* 0x0000660025257a10 */ /* 0x000fe20007ffe0ff */
[----:B----4-:R1:W-:Y:S04]  /*23000*/  @P3 STG.E [R32.64], R223 ;  /* 0x000000df20003986 */ /* 0x0103e8000c101904 */
[----:B------:R-:W-:Y:S01]  /*23010*/  @P2 STG.E [R4.64], R7 ;  /* 0x0000000704002986 */ /* 0x000fe2000c101904 */
[----:B------:R-:W-:-:S03]  /*23020*/  ISETP.LT.AND P2, PT, R220, c[0x0][0x178], !P4 ;  /* 0x00005e00dc007a0c */ /* 0x000fc60006741270 */
[----:B---3--:R2:W-:Y:S04]  /*23030*/  @P6 STG.E [R8.64], R239 ;  /* 0x000000ef08006986 */ /* 0x0085e8000c101904 */
[----:B-1----:R-:W3:Y:S01]  /*23040*/  LDL.LU R223, [R1+0x28] ;  /* 0x0000280001df7983 */ /* 0x002ee20000300800 */
[----:B------:R-:W-:-:S03]  /*23050*/  IMAD.WIDE R16, R37, 0x4, R30 ;  /* 0x0000000425107825 */ /* 0x000fc600078e021e */
[----:B--2---:R-:W2:Y:S04]  /*23060*/  LDL.LU R239, [R1+0x2c] ;  /* 0x00002c0001ef7983 */ /* 0x004ea80000300800 */
[----:B------:R-:W-:Y:S04]  /*23070*/  @P1 STG.E [R12.64], R50 ;  /* 0x000000320c001986 */ /* 0x000fe8000c101904 */
[----:B-----5:R1:W-:Y:S04]  /*23080*/  @P2 STG.E [R16.64], R238 ;  /* 0x000000ee10002986 */ /* 0x0203e8000c101904 */
[----:B-1----:R-:W4:Y:S01]  /*23090*/  LDL.LU R238, [R1+0x8] ;  /* 0x0000080001ee7983 */ /* 0x002f220000300800 */
[----:B------:R-:W-:-:S02]  /*230a0*/  ISETP.LT.AND P4, PT, R216, c[0x0][0x178], !P4 ;  /* 0x00005e00d8007a0c */ /* 0x000fc40006781270 */
[----:B------:R-:W-:Y:S01]  /*230b0*/  IADD3 R0, R221, 0x14, RZ ;  /* 0x00000014dd007810 */ /* 0x000fe20007ffe0ff */
[----:B------:R-:W-:-:S03]  /*230c0*/  IMAD.WIDE R4, R37, 0x4, R28 ;  /* 0x0000000425047825 */ /* 0x000fc600078e021c */
[----:B------:R-:W-:Y:S02]  /*230d0*/  ISETP.GE.AND P5, PT, R0, c[0x0][0x17c], PT ;  /* 0x00005f0000007a0c */ /* 0x000fe40003fa6270 */
[----:B------:R-:W-:Y:S02]  /*230e0*/  IADD3 R0, R221, 0x15, RZ ;  /* 0x00000015dd007810 */ /* 0x000fe40007ffe0ff */
[----:B------:R-:W-:Y:S02]  /*230f0*/  IADD3 R33, R37, c[0x0][0x198], RZ ;  /* 0x0000660025217a10 */ /* 0x000fe40007ffe0ff */
[----:B------:R-:W-:Y:S01]  /*23100*/  ISETP.GE.AND P0, PT, R0, c[0x0][0x17c], PT ;  /* 0x00005f0000007a0c */ /* 0x000fe20003f06270 */
[----:B------:R1:W-:Y:S01]  /*23110*/  @P4 STG.E [R4.64], R51 ;  /* 0x0000003304004986 */ /* 0x0003e2000c101904 */
[----:B------:R-:W-:Y:S02]  /*23120*/  ISETP.LT.AND P6, PT, R220, c[0x0][0x178], !P5 ;  /* 0x00005e00dc007a0c */ /* 0x000fe40006fc1270 */
[----:B------:R-:W-:-:S02]  /*23130*/  ISETP.LT.AND P5, PT, R216, c[0x0][0x178], !P5 ;  /* 0x00005e00d8007a0c */ /* 0x000fc40006fa1270 */
[----:B------:R-:W-:Y:S01]  /*23140*/  ISETP.LT.AND P4, PT, R220, c[0x0][0x178], !P0 ;  /* 0x00005e00dc007a0c */ /* 0x000fe20004781270 */
[----:B------:R-:W-:Y:S01]  /*23150*/  IMAD.WIDE R6, R33, 0x4, R30 ;  /* 0x0000000421067825 */ /* 0x000fe200078e021e */
[----:B------:R-:W-:Y:S02]  /*23160*/  ISETP.LT.AND P0, PT, R216, c[0x0][0x178], !P0 ;  /* 0x00005e00d8007a0c */ /* 0x000fe40004701270 */
[----:B------:R-:W-:Y:S01]  /*23170*/  IADD3 R0, R221, 0x16, RZ ;  /* 0x00000016dd007810 */ /* 0x000fe20007ffe0ff */
[C---:B------:R-:W-:Y:S01]  /*23180*/  IMAD.WIDE R8, R33.reuse, 0x4, R28 ;  /* 0x0000000421087825 */ /* 0x040fe200078e021c */
[----:B------:R-:W-:Y:S02]  /*23190*/  IADD3 R33, R33, c[0x0][0x198], RZ ;  /* 0x0000660021217a10 */ /* 0x000fe40007ffe0ff */
[----:B------:R-:W-:Y:S02]  /*231a0*/  ISETP.GE.AND P3, PT, R0, c[0x0][0x17c], PT ;  /* 0x00005f0000007a0c */ /* 0x000fe40003f66270 */
[----:B------:R-:W-:Y:S01]  /*231b0*/  IADD3 R0, R221, 0x17, RZ ;  /* 0x00000017dd007810 */ /* 0x000fe20007ffe0ff */
[C---:B------:R-:W-:Y:S01]  /*231c0*/  IMAD.WIDE R12, R33.reuse, 0x4, R30 ;  /* 0x00000004210c7825 */ /* 0x040fe200078e021e */
[----:B------:R5:W-:Y:S03]  /*231d0*/  @P6 STG.E [R6.64], R250 ;  /* 0x000000fa06006986 */ /* 0x000be6000c101904 */
[C---:B-1----:R-:W-:Y:S01]  /*231e0*/  IMAD.WIDE R4, R33.reuse, 0x4, R28 ;  /* 0x0000000421047825 */ /* 0x042fe200078e021c */
[----:B------:R-:W-:Y:S01]  /*231f0*/  ISETP.GE.AND P1, PT, R0, c[0x0][0x17c], PT ;  /* 0x00005f0000007a0c */ /* 0x000fe20003f26270 */
[----:B------:R1:W-:Y:S01]  /*23200*/  @P5 STG.E [R8.64], R46 ;  /* 0x0000002e08005986 */ /* 0x0003e2000c101904 */
[----:B------:R-:W-:-:S02]  /*23210*/  IADD3 R17, R33, c[0x0][0x198], RZ ;  /* 0x0000660021117a10 */ /* 0x000fc40007ffe0ff */
[----:B------:R-:W-:Y:S01]  /*23220*/  ISETP.LT.AND P6, PT, R220, c[0x0][0x178], !P3 ;  /* 0x00005e00dc007a0c */ /* 0x000fe20005fc1270 */
[----:B------:R1:W-:Y:S01]  /*23230*/  @P4 STG.E [R12.64], R251 ;  /* 0x000000fb0c004986 */ /* 0x0003e2000c101904 */
[----:B------:R-:W-:-:S03]  /*23240*/  ISETP.LT.AND P3, PT, R216, c[0x0][0x178], !P3 ;  /* 0x00005e00d8007a0c */ /* 0x000fc60005f61270 */
[----:B------:R1:W-:Y:S01]  /*23250*/  @P0 STG.E [R4.64], R47 ;  /* 0x0000002f04000986 */ /* 0x0003e2000c101904 */
[----:B------:R-:W-:Y:S01]  /*23260*/  ISETP.LT.AND P0, PT, R220, c[0x0][0x178], !P1 ;  /* 0x00005e00dc007a0c */ /* 0x000fe20004f01270 */
[----:B-----5:R-:W-:Y:S01]  /*23270*/  IMAD.WIDE R6, R17, 0x4, R30 ;  /* 0x0000000411067825 */ /* 0x020fe200078e021e */
[----:B------:R-:W-:Y:S02]  /*23280*/  ISETP.LT.AND P1, PT, R216, c[0x0][0x178], !P1 ;  /* 0x00005e00d8007a0c */ /* 0x000fe40004f21270 */
[----:B------:R-:W-:Y:S01]  /*23290*/  IADD3 R0, R221, 0x18, RZ ;  /* 0x00000018dd007810 */ /* 0x000fe20007ffe0ff */
[C---:B-1----:R-:W-:Y:S01]  /*232a0*/  IMAD.WIDE R8, R17.reuse, 0x4, R28 ;  /* 0x0000000411087825 */ /* 0x042fe200078e021c */
[----:B------:R-:W-:Y:S02]  /*232b0*/  IADD3 R17, R17, c[0x0][0x198], RZ ;  /* 0x0000660011117a10 */ /* 0x000fe40007ffe0ff */
[----:B------:R-:W-:Y:S02]  /*232c0*/  ISETP.GE.AND P2, PT, R0, c[0x0][0x17c], PT ;  /* 0x00005f0000007a0c */ /* 0x000fe40003f46270 */
[----:B------:R-:W-:Y:S01]  /*232d0*/  IADD3 R0, R221, 0x19, RZ ;  /* 0x00000019dd007810 */ /* 0x000fe20007ffe0ff */
[C---:B------:R-:W-:Y:S01]  /*232e0*/  IMAD.WIDE R12, R17.reuse, 0x4, R30 ;  /* 0x00000004110c7825 */ /* 0x040fe200078e021e */
[----:B------:R1:W-:Y:S03]  /*232f0*/  @P6 STG.E [R6.64], R242 ;  /* 0x000000f206006986 */ /* 0x0003e6000c101904 */
[C---:B------:R-:W-:Y:S01]  /*23300*/  IMAD.WIDE R4, R17.reuse, 0x4, R28 ;  /* 0x0000000411047825 */ /* 0x040fe200078e021c */
        /* <DEDUP_REMOVED lines=8> */
[----:B-1----:R-:W-:Y:S01]  /*23390*/  IMAD.WIDE R6, R33, 0x4, R30 ;  /* 0x0000000421067825 */ /* 0x002fe200078e021e */
[----:B------:R-:W-:Y:S02]  /*233a0*/  ISETP.LT.AND P5, PT, R216, c[0x0][0x178], !P5 ;  /* 0x00005e00d8007a0c */ /* 0x000fe40006fa1270 */
[----:B------:R-:W-:Y:S01]  /*233b0*/  IADD3 R0, R221, 0x1a, RZ ;  /* 0x0000001add007810 */ /* 0x000fe20007ffe0ff */
[C---:B-----5:R-:W-:Y:S01]  /*233c0*/  IMAD.WIDE R8, R33.reuse, 0x4, R28 ;  /* 0x0000000421087825 */ /* 0x060fe200078e021c */
[----:B------:R-:W-:Y:S02]  /*233d0*/  IADD3 R33, R33, c[0x0][0x198], RZ ;  /* 0x0000660021217a10 */ /* 0x000fe40007ffe0ff */
[----:B------:R-:W-:Y:S02]  /*233e0*/  ISETP.GE.AND P4, PT, R0, c[0x0][0x17c], PT ;  /* 0x00005f0000007a0c */ /* 0x000fe40003f86270 */
[----:B------:R-:W-:Y:S01]  /*233f0*/  IADD3 R0, R221, 0x1b, RZ ;  /* 0x0000001bdd007810 */ /* 0x000fe20007ffe0ff */
[C---:B------:R-:W-:Y:S01]  /*23400*/  IMAD.WIDE R12, R33.reuse, 0x4, R30 ;  /* 0x00000004210c7825 */ /* 0x040fe200078e021e */
[----:B------:R-:W-:-:S03]  /*23410*/  IADD3 R17, R33, c[0x0][0x198], RZ ;  /* 0x0000660021117a10 */ /* 0x000fc60007ffe0ff */
[----:B------:R-:W-:Y:S01]  /*23420*/  IMAD.WIDE R4, R33, 0x4, R28 ;  /* 0x0000000421047825 */ /* 0x000fe200078e021c */
[----:B------:R-:W-:Y:S02]  /*23430*/  ISETP.GE.AND P3, PT, R0, c[0x0][0x17c], PT ;  /* 0x00005f0000007a0c */ /* 0x000fe40003f66270 */
[----:B------:R-:W-:-:S04]  /*23440*/  IADD3 R0, R221, 0x1c, RZ ;  /* 0x0000001cdd007810 */ /* 0x000fc80007ffe0ff */
[----:B------:R-:W-:Y:S02]  /*23450*/  ISETP.GE.AND P0, PT, R0, c[0x0][0x17c], PT ;  /* 0x00005f0000007a0c */ /* 0x000fe40003f06270 */
[----:B------:R-:W-:Y:S01]  /*23460*/  IADD3 R0, R221, 0x1d, RZ ;  /* 0x0000001ddd007810 */ /* 0x000fe20007ffe0ff */
[----:B---3--:R1:W-:Y:S01]  /*23470*/  @P6 STG.E [R6.64], R223 ;  /* 0x000000df06006986 */ /* 0x0083e2000c101904 */
[----:B------:R-:W-:-:S03]  /*23480*/  ISETP.LT.AND P6, PT, R220, c[0x0][0x178], !P4 ;  /* 0x00005e00dc007a0c */ /* 0x000fc600067c1270 */
[----:B------:R3:W-:Y:S01]  /*23490*/  @P2 STG.E [R8.64], R34 ;  /* 0x0000002208002986 */ /* 0x0007e2000c101904 */
[----:B------:R-:W-:-:S03]  /*234a0*/  ISETP.LT.AND P4, PT, R216, c[0x0][0x178], !P4 ;  /* 0x00005e00d8007a0c */ /* 0x000fc60006781270 */
[----:B--2---:R2:W-:Y:S04]  /*234b0*/  @P1 STG.E [R12.64], R239 ;  /* 0x000000ef0c001986 */ /* 0x0045e8000c101904 */
[----:B------:R5:W-:Y:S01]  /*234c0*/  @P5 STG.E [R4.64], R35 ;  /* 0x0000002304005986 */ /* 0x000be2000c101904 */
[----:B------:R-:W-:Y:S01]  /*234d0*/  ISETP.LT.AND P5, PT, R220, c[0x0][0x178], !P3 ;  /* 0x00005e00dc007a0c */ /* 0x000fe20005fa1270 */
[----:B-1----:R-:W-:Y:S01]  /*234e0*/  IMAD.WIDE R6, R17, 0x4, R30 ;  /* 0x0000000411067825 */ /* 0x002fe200078e021e */
[----:B------:R-:W-:-:S03]  /*234f0*/  ISETP.LT.AND P3, PT, R216, c[0x0][0x178], !P3 ;  /* 0x00005e00d8007a0c */ /* 0x000fc60005f61270 */
[C---:B---3--:R-:W-:Y:S01]  /*23500*/  IMAD.WIDE R8, R17.reuse, 0x4, R28 ;  /* 0x0000000411087825 */ /* 0x048fe200078e021c */
[----:B------:R-:W-:Y:S02]  /*23510*/  IADD3 R17, R17, c[0x0][0x198], RZ ;  /* 0x0000660011117a10 */ /* 0x000fe40007ffe0ff */
[----:B------:R-:W-:-:S03]  /*23520*/  ISETP.GE.AND P2, PT, R0, c[0x0][0x17c], PT ;  /* 0x00005f0000007a0c */ /* 0x000fc60003f46270 */
[C---:B--2---:R-:W-:Y:S01]  /*23530*/  IMAD.WIDE R12, R17.reuse, 0x4, R30 ;  /* 0x00000004110c7825 */ /* 0x044fe200078e021e */
[----:B------:R-:W-:-:S03]  /*23540*/  IADD3 R33, R17, c[0x0][0x198], RZ ;  /* 0x0000660011217a10 */ /* 0x000fc60007ffe0ff */
[----:B-----5:R-:W-:Y:S01]  /*23550*/  IMAD.WIDE R4, R17, 0x4, R28 ;  /* 0x0000000411047825 */ /* 0x020fe200078e021c */
[----:B----4-:R1:W-:Y:S01]  /*23560*/  @P6 STG.E [R6.64], R238 ;  /* 0x000000ee06006986 */ /* 0x0103e2000c101904 */
[----:B------:R-:W-:-:S03]  /*23570*/  ISETP.LT.AND P6, PT, R220, c[0x0][0x178], !P0 ;  /* 0x00005e00dc007a0c */ /* 0x000fc600047c1270 */
[----:B------:R2:W-:Y:S01]  /*23580*/  @P4 STG.E [R8.64], R18 ;  /* 0x0000001208004986 */ /* 0x0005e2000c101904 */
[----:B------:R-:W-:-:S03]  /*23590*/  ISETP.LT.AND P0, PT, R216, c[0x0][0x178], !P0 ;  /* 0x00005e00d8007a0c */ /* 0x000fc60004701270 */
[----:B------:R3:W-:Y:S01]  /*235a0*/  @P5 STG.E [R12.64], R252 ;  /* 0x000000fc0c005986 */ /* 0x0007e2000c101904 */
[----:B------:R-:W-:-:S03]  /*235b0*/  IADD3 R0, R221, 0x1e, RZ ;  /* 0x0000001edd007810 */ /* 0x000fc60007ffe0ff */
[----:B------:R4:W-:Y:S01]  /*235c0*/  @P3 STG.E [R4.64], R19 ;  /* 0x0000001304003986 */ /* 0x0009e2000c101904 */
[----:B------:R-:W-:Y:S01]  /*235d0*/  ISETP.LT.AND P3, PT, R220, c[0x0][0x178], !P2 ;  /* 0x00005e00dc007a0c */ /* 0x000fe20005761270 */
[----:B-1----:R-:W-:Y:S01]  /*235e0*/  IMAD.WIDE R6, R33, 0x4, R30 ;  /* 0x0000000421067825 */ /* 0x002fe200078e021e */
[----:B------:R-:W-:-:S03]  /*235f0*/  ISETP.LT.AND P2, PT, R216, c[0x0][0x178], !P2 ;  /* 0x00005e00d8007a0c */ /* 0x000fc60005741270 */
[C---:B--2---:R-:W-:Y:S01]  /*23600*/  IMAD.WIDE R8, R33.reuse, 0x4, R28 ;  /* 0x0000000421087825 */ /* 0x044fe200078e021c */
[----:B------:R-:W-:Y:S02]  /*23610*/  IADD3 R33, R33, c[0x0][0x198], RZ ;  /* 0x0000660021217a10 */ /* 0x000fe40007ffe0ff */
[----:B------:R-:W-:Y:S02]  /*23620*/  ISETP.GE.AND P1, PT, R0, c[0x0][0x17c], PT ;  /* 0x00005f0000007a0c */ /* 0x000fe40003f26270 */
[----:B------:R-:W-:Y:S01]  /*23630*/  IADD3 R0, R221, 0x1f, RZ ;  /* 0x0000001fdd007810 */ /* 0x000fe20007ffe0ff */
[C---:B---3--:R-:W-:Y:S01]  /*23640*/  IMAD.WIDE R12, R33.reuse, 0x4, R30 ;  /* 0x00000004210c7825 */ /* 0x048fe200078e021e */
[----:B------:R1:W-:Y:S03]  /*23650*/  @P6 STG.E [R6.64], R246 ;  /* 0x000000f606006986 */ /* 0x0003e6000c101904 */
[C---:B----4-:R-:W-:Y:S01]  /*23660*/  IMAD.WIDE R4, R33.reuse, 0x4, R28 ;  /* 0x0000000421047825 */ /* 0x050fe200078e021c */
        /* <DEDUP_REMOVED lines=40> */
[----:B------:R-:W-:Y:S01]  /*238f0*/  @P4 STG.E [R12.64], R117 ;  /* 0x000000750c004986 */ /* 0x000fe2000c101904 */
        /* <DEDUP_REMOVED lines=10> */
[C---:B------:R-:W-:Y:S01]  /*239a0*/  IMAD.WIDE R10, R15.reuse, 0x4, R30 ;  /* 0x000000040f0a7825 */ /* 0x040fe200078e021e */
[----:B------:R1:W-:Y:S03]  /*239b0*/  @P6 STG.E [R6.64], R112 ;  /* 0x0000007006006986 */ /* 0x0003e6000c101904 */
[C---:B---3--:R-:W-:Y:S01]  /*239c0*/  IMAD.WIDE R4, R15.reuse, 0x4, R28 ;  /* 0x000000040f047825 */ /* 0x048fe200078e021c */
        /* <DEDUP_REMOVED lines=395> */
[----:B----4-:R-:W-:Y:S01]  /*25280*/  IMAD.WIDE R4, R15, 0x4, R28 ;  /* 0x000000040f047825 */ /* 0x010fe200078e021c */
[----:B------:R-:W-:Y:S01]  /*25290*/  ISETP.GE.AND P4, PT, R0, c[0x0][0x17c], PT ;  /* 0x00005f0000007a0c */ /* 0x000fe20003f86270 */
[----:B------:R2:W-:Y:S01]  /*252a0*/  @P6 STG.E [R8.64], R20 ;  /* 0x0000001408006986 */ /* 0x0005e2000c101904 */
[----:B------:R-:W-:-:S02]  /*252b0*/  ISETP.LT.AND P5, PT, R220, c[0x0][0x178], !P3 ;  /* 0x00005e00dc007a0c */ /* 0x000fc40005fa1270 */
[----:B------:R-:W-:Y:S01]  /*252c0*/  IADD3 R13, R15, c[0x0][0x198], RZ ;  /* 0x000066000f0d7a10 */ /* 0x000fe20007ffe0ff */
        /* <DEDUP_REMOVED lines=11> */
[----:B---3--:R-:W-:Y:S01]  /*25380*/  IMAD.WIDE R10, R13, 0x4, R30 ;  /* 0x000000040d0a7825 */ /* 0x008fe200078e021e */
[----:B------:R1:W-:Y:S01]  /*25390*/  @P5 STG.E [R6.64], R158 ;  /* 0x0000009e06005986 */ /* 0x0003e2000c101904 */
[----:B------:R-:W-:-:S02]  /*253a0*/  ISETP.LT.AND P5, PT, R220, c[0x0][0x178], !P2 ;  /* 0x00005e00dc007a0c */ /* 0x000fc400057a1270 */
[C---:B----4-:R-:W-:Y:S01]  /*253b0*/  IMAD.WIDE R4, R13.reuse, 0x4, R28 ;  /* 0x000000040d047825 */ /* 0x050fe200078e021c */
[----:B------:R-:W-:Y:S01]  /*253c0*/  ISETP.GE.AND P3, PT, R0, c[0x0][0x17c], PT ;  /* 0x00005f0000007a0c */ /* 0x000fe20003f66270 */
[----:B------:R2:W-:Y:S01]  /*253d0*/  @P6 STG.E [R8.64], R170 ;  /* 0x000000aa08006986 */ /* 0x0005e2000c101904 */
[----:B------:R-:W-:Y:S02]  /*253e0*/  ISETP.LT.AND P6, PT, R216, c[0x0][0x178], !P2 ;  /* 0x00005e00d8007a0c */ /* 0x000fe400057c1270 */
[----:B------:R-:W-:Y:S01]  /*253f0*/  IADD3 R15, R13, c[0x0][0x198], RZ ;  /* 0x000066000d0f7a10 */ /* 0x000fe20007ffe0ff */
        /* <DEDUP_REMOVED lines=11> */
[----:B------:R1:W-:Y:S01]  /*254b0*/  @P5 STG.E [R6.64], R154 ;  /* 0x0000009a06005986 */ /* 0x0003e2000c101904 */
[----:B------:R-:W-:Y:S02]  /*254c0*/  ISETP.LT.AND P5, PT, R220, c[0x0][0x178], !P0 ;  /* 0x00005e00dc007a0c */ /* 0x000fe400047a1270 */
[----:B----4-:R-:W-:Y:S01]  /*254d0*/  IMAD.WIDE R4, R15, 0x4, R28 ;  /* 0x000000040f047825 */ /* 0x010fe200078e021c */
[----:B------:R2:W-:Y:S01]  /*254e0*/  @P6 STG.E [R8.64], R166 ;  /* 0x000000a608006986 */ /* 0x0005e2000c101904 */
[----:B------:R-:W-:-:S02]  /*254f0*/  ISETP.GE.AND P2, PT, R0, c[0x0][0x17c], PT ;  /* 0x00005f0000007a0c */ /* 0x000fc40003f46270 */
[----:B------:R-:W-:Y:S01]  /*25500*/  ISETP.LT.AND P6, PT, R216, c[0x0][0x178], !P0 ;  /* 0x00005e00d8007a0c */ /* 0x000fe200047c1270 */
[----:B------:R3:W-:Y:S01]  /*25510*/  @P4 STG.E [R10.64], R155 ;  /* 0x0000009b0a004986 */ /* 0x0007e2000c101904 */
[----:B------:R-:W-:-:S03]  /*25520*/  IADD3 R13, R15, c[0x0][0x198], RZ ;  /* 0x000066000f0d7a10 */ /* 0x000fc60007ffe0ff */
[----:B------:R4:W-:Y:S01]  /*25530*/  @P3 STG.E [R4.64], R167 ;  /* 0x000000a704003986 */ /* 0x0009e2000c101904 */
[----:B------:R-:W-:Y:S01]  /*25540*/  ISETP.LT.AND P3, PT, R220, c[0x0][0x178], !P2 ;  /* 0x00005e00dc007a0c */ /* 0x000fe20005761270 */
[----:B-1----:R-:W-:Y:S01]  /*25550*/  IMAD.WIDE R6, R13, 0x4, R30 ;  /* 0x000000040d067825 */ /* 0x002fe200078e021e */
[----:B------:R-:W-:Y:S02]  /*25560*/  IADD3 R0, R221, 0x56, RZ ;  /* 0x00000056dd007810 */ /* 0x000fe40007ffe0ff */
[----:B------:R-:W-:Y:S01]  /*25570*/  ISETP.LT.AND P2, PT, R216, c[0x0][0x178], !P2 ;  /* 0x00005e00d8007a0c */ /* 0x000fe20005741270 */
[C---:B--2---:R-:W-:Y:S01]  /*25580*/  IMAD.WIDE R8, R13.reuse, 0x4, R28 ;  /* 0x000000040d087825 */ /* 0x044fe200078e021c */
[----:B------:R-:W-:Y:S02]  /*25590*/  IADD3 R13, R13, c[0x0][0x198], RZ ;  /* 0x000066000d0d7a10 */ /* 0x000fe40007ffe0ff */
[----:B------:R-:W-:Y:S01]  /*255a0*/  ISETP.GE.AND P1, PT, R0, c[0x0][0x17c], PT ;  /* 0x00005f0000007a0c */ /* 0x000fe20003f26270 */
[----:B------:R1:W-:Y:S01]  /*255b0*/  @P5 STG.E [R6.64], R150 ;  /* 0x0000009606005986 */ /* 0x0003e2000c101904 */
[----:B------:R-:W-:Y:S01]  /*255c0*/  IADD3 R0, R221, 0x57, RZ ;  /* 0x00000057dd007810 */ /* 0x000fe20007ffe0ff */
[C---:B---3--:R-:W-:Y:S01]  /*255d0*/  IMAD.WIDE R10, R13.reuse, 0x4, R30 ;  /* 0x000000040d0a7825 */ /* 0x048fe200078e021e */
[----:B------:R-:W-:Y:S01]  /*255e0*/  ISETP.LT.AND P5, PT, R220, c[0x0][0x178], !P1 ;  /* 0x00005e00dc007a0c */ /* 0x000fe20004fa1270 */
[----:B------:R2:W-:Y:S01]  /*255f0*/  @P6 STG.E [R8.64], R162 ;  /* 0x000000a208006986 */ /* 0x0005e2000c101904 */
[----:B------:R-:W-:Y:S01]  /*25600*/  ISETP.LT.AND P6, PT, R216, c[0x0][0x178], !P1 ;  /* 0x00005e00d8007a0c */ /* 0x000fe20004fc1270 */
[C---:B----4-:R-:W-:Y:S01]  /*25610*/  IMAD.WIDE R4, R13.reuse, 0x4, R28 ;  /* 0x000000040d047825 */ /* 0x050fe200078e021c */
[----:B------:R-:W-:Y:S01]  /*25620*/  ISETP.GE.AND P0, PT, R0, c[0x0][0x17c], PT ;  /* 0x00005f0000007a0c */ /* 0x000fe20003f06270 */
[----:B------:R3:W-:Y:S01]  /*25630*/  @P3 STG.E [R10.64], R151 ;  /* 0x000000970a003986 */ /* 0x0007e2000c101904 */
[----:B------:R-:W-:-:S02]  /*25640*/  IADD3 R15, R13, c[0x0][0x198], RZ ;  /* 0x000066000d0f7a10 */ /* 0x000fc40007ffe0ff */
[----:B------:R-:W-:Y:S01]  /*25650*/  IADD3 R0, R221, 0x58, RZ ;  /* 0x00000058dd007810 */ /* 0x000fe20007ffe0ff */
[----:B------:R4:W-:Y:S01]  /*25660*/  @P2 STG.E [R4.64], R163 ;  /* 0x000000a304002986 */ /* 0x0009e2000c101904 */
[----:B------:R-:W-:Y:S01]  /*25670*/  ISETP.LT.AND P2, PT, R220, c[0x0][0x178], !P0 ;  /* 0x00005e00dc007a0c */ /* 0x000fe20004741270 */
[----:B-1----:R-:W-:Y:S01]  /*25680*/  IMAD.WIDE R6, R15, 0x4, R30 ;  /* 0x000000040f067825 */ /* 0x002fe200078e021e */
[----:B------:R-:W-:-:S03]  /*25690*/  ISETP.LT.AND P0, PT, R216, c[0x0][0x178], !P0 ;  /* 0x00005e00d8007a0c */ /* 0x000fc60004701270 */
        /* <DEDUP_REMOVED lines=9> */
[----:B----4-:R-:W-:Y:S01]  /*25730*/  IMAD.WIDE R4, R15, 0x4, R28 ;  /* 0x000000040f047825 */ /* 0x010fe200078e021c */
[----:B------:R-:W-:-:S02]  /*25740*/  ISETP.GE.AND P1, PT, R0, c[0x0][0x17c], PT ;  /* 0x00005f0000007a0c */ /* 0x000fc40003f26270 */
[----:B------:R-:W-:Y:S01]  /*25750*/  IADD3 R13, R15, c[0x0][0x198], RZ ;  /* 0x000066000f0d7a10 */ /* 0x000fe20007ffe0ff */
[----:B------:R3:W-:Y:S01]  /*25760*/  @P2 STG.E [R10.64], R147 ;  /* 0x000000930a002986 */ /* 0x0007e2000c101904 */
[----:B------:R-:W-:-:S03]  /*25770*/  IADD3 R0, R221, 0x5a, RZ ;  /* 0x0000005add007810 */ /* 0x000fc60007ffe0ff */
[----:B------:R4:W-:Y:S01]  /*25780*/  @P0 STG.E [R4.64], R107 ;  /* 0x0000006b04000986 */ /* 0x0009e2000c101904 */
[----:B------:R-:W-:Y:S01]  /*25790*/  ISETP.LT.AND P0, PT, R220, c[0x0][0x178], !P1 ;  /* 0x00005e00dc007a0c */ /* 0x000fe20004f01270 */
[C---:B-1----:R-:W-:Y:S01]  /*257a0*/  IMAD.WIDE R6, R13.reuse, 0x4, R30 ;  /* 0x000000040d067825 */ /* 0x042fe200078e021e */
[----:B------:R-:W-:Y:S02]  /*257b0*/  ISETP.LT.AND P1, PT, R216, c[0x0][0x178], !P1 ;  /* 0x00005e00d8007a0c */ /* 0x000fe40004f21270 */
[----:B------:R-:W-:Y:S01]  /*257c0*/  ISETP.GE.AND P3, PT, R0, c[0x0][0x17c], PT ;  /* 0x00005f0000007a0c */ /* 0x000fe20003f66270 */
[C---:B--2---:R-:W-:Y:S01]  /*257d0*/  IMAD.WIDE R8, R13.reuse, 0x4, R28 ;  /* 0x000000040d087825 */ /* 0x044fe200078e021c */
[----:B------:R-:W-:Y:S01]  /*257e0*/  IADD3 R13, R13, c[0x0][0x198], RZ ;  /* 0x000066000d0d7a10 */ /* 0x000fe20007ffe0ff */
[----:B------:R1:W-:Y:S01]  /*257f0*/  @P5 STG.E [R6.64], R142 ;  /* 0x0000008e06005986 */ /* 0x0003e2000c101904 */
[----:B------:R-:W-:Y:S02]  /*25800*/  IADD3 R0, R221, 0x5b, RZ ;  /* 0x0000005bdd007810 */ /* 0x000fe40007ffe0ff */
[----:B------:R-:W-:Y:S01]  /*25810*/  ISETP.LT.AND P5, PT, R220, c[0x0][0x178], !P3 ;  /* 0x00005e00dc007a0c */ /* 0x000fe20005fa1270 */
[----:B------:R2:W-:Y:S01]  /*25820*/  @P6 STG.E [R8.64], R98 ;  /* 0x0000006208006986 */ /* 0x0005e2000c101904 */
[----:B------:R-:W-:Y:S01]  /*25830*/  ISETP.LT.AND P6, PT, R216, c[0x0][0x178], !P3 ;  /* 0x00005e00d8007a0c */ /* 0x000fe20005fc1270 */
[C---:B---3--:R-:W-:Y:S01]  /*25840*/  IMAD.WIDE R10, R13.reuse, 0x4, R30 ;  /* 0x000000040d0a7825 */ /* 0x048fe200078e021e */
[----:B------:R-:W-:-:S03]  /*25850*/  IADD3 R15, R13, c[0x0][0x198], RZ ;  /* 0x000066000d0f7a10 */ /* 0x000fc60007ffe0ff */
[----:B----4-:R-:W-:Y:S01]  /*25860*/  IMAD.WIDE R4, R13, 0x4, R28 ;  /* 0x000000040d047825 */ /* 0x010fe200078e021c */
[----:B------:R-:W-:Y:S01]  /*25870*/  ISETP.GE.AND P4, PT, R0, c[0x0][0x17c], PT ;  /* 0x00005f0000007a0c */ /* 0x000fe20003f86270 */
[----:B------:R3:W-:Y:S01]  /*25880*/  @P0 STG.E [R10.64], R143 ;  /* 0x0000008f0a000986 */ /* 0x0007e2000c101904 */
[----:B------:R-:W-:Y:S01]  /*25890*/  IADD3 R0, R221, 0x5c, RZ ;  /* 0x0000005cdd007810 */ /* 0x000fe20007ffe0ff */
[C---:B-1----:R-:W-:Y:S02]  /*258a0*/  IMAD.WIDE R6, R15.reuse, 0x4, R30 ;  /* 0x000000040f067825 */ /* 0x042fe400078e021e */
[----:B------:R-:W-:Y:S01]  /*258b0*/  @P1 STG.E [R4.64], R99 ;  /* 0x0000006304001986 */ /* 0x000fe2000c101904 */
[----:B------:R-:W-:Y:S01]  /*258c0*/  ISETP.LT.AND P1, PT, R220, c[0x0][0x178], !P4 ;  /* 0x00005e00dc007a0c */ /* 0x000fe20006721270 */
[----:B--2---:R-:W-:Y:S01]  /*258d0*/  IMAD.WIDE R8, R15, 0x4, R28 ;  /* 0x000000040f087825 */ /* 0x004fe200078e021c */
[----:B------:R-:W-:Y:S02]  /*258e0*/  ISETP.LT.AND P4, PT, R216, c[0x0][0x178], !P4 ;  /* 0x00005e00d8007a0c */ /* 0x000fe40006781270 */
[----:B------:R-:W-:-:S02]  /*258f0*/  ISETP.GE.AND P2, PT, R0, c[0x0][0x17c], PT ;  /* 0x00005f0000007a0c */ /* 0x000fc40003f46270 */
[----:B------:R-:W-:Y:S01]  /*25900*/  IADD3 R13, R15, c[0x0][0x198], RZ ;  /* 0x000066000f0d7a10 */ /* 0x000fe20007ffe0ff */
[----:B------:R-:W-:Y:S01]  /*25910*/  @P5 STG.E [R6.64], R138 ;  /* 0x0000008a06005986 */ /* 0x000fe2000c101904 */
[C---:B------:R-:W-:Y:S02]  /*25920*/  IADD3 R12, R221.reuse, 0x5f, RZ ;  /* 0x0000005fdd0c7810 */ /* 0x040fe40007ffe0ff */
[----:B------:R-:W-:Y:S01]  /*25930*/  IADD3 R0, R221, 0x5d, RZ ;  /* 0x0000005ddd007810 */ /* 0x000fe20007ffe0ff */
[----:B------:R1:W-:Y:S01]  /*25940*/  @P6 STG.E [R8.64], R70 ;  /* 0x0000004608006986 */ /* 0x0003e2000c101904 */
[----:B------:R-:W-:Y:S01]  /*25950*/  ISETP.LT.AND P5, PT, R220, c[0x0][0x178], !P2 ;  /* 0x00005e00dc007a0c */ /* 0x000fe200057a1270 */
[C---:B---3--:R-:W-:Y:S01]  /*25960*/  IMAD.WIDE R10, R13.reuse, 0x4, R30 ;  /* 0x000000040d0a7825 */ /* 0x048fe200078e021e */
[----:B------:R-:W-:Y:S01]  /*25970*/  ISETP.LT.AND P6, PT, R216, c[0x0][0x178], !P2 ;  /* 0x00005e00d8007a0c */ /* 0x000fe200057c1270 */
[----:B------:R-:W2:Y:S01]  /*25980*/  LDS.128 R4, [R2] ;  /* 0x0000000002047984 */ /* 0x000ea20000000c00 */
[----:B------:R-:W-:-:S02]  /*25990*/  IADD3 R17, R13, c[0x0][0x198], RZ ;  /* 0x000066000d117a10 */ /* 0x000fc40007ffe0ff */
[----:B------:R-:W-:Y:S01]  /*259a0*/  ISETP.GE.AND P2, PT, R12, c[0x0][0x17c], PT ;  /* 0x00005f000c007a0c */ /* 0x000fe20003f46270 */
[----:B------:R-:W-:Y:S01]  /*259b0*/  IMAD.WIDE R12, R13, 0x4, R28 ;  /* 0x000000040d0c7825 */ /* 0x000fe200078e021c */
[----:B------:R-:W-:Y:S01]  /*259c0*/  ISETP.GE.AND P3, PT, R0, c[0x0][0x17c], PT ;  /* 0x00005f0000007a0c */ /* 0x000fe20003f66270 */
[----:B------:R-:W-:Y:S01]  /*259d0*/  @P1 STG.E [R10.64], R139 ;  /* 0x0000008b0a001986 */ /* 0x000fe2000c101904 */
[----:B------:R-:W-:Y:S01]  /*259e0*/  IADD3 R0, R221, 0x5e, RZ ;  /* 0x0000005edd007810 */ /* 0x000fe20007ffe0ff */
[C---:B-1----:R-:W-:Y:S02]  /*259f0*/  IMAD.WIDE R8, R17.reuse, 0x4, R30 ;  /* 0x0000000411087825 */ /* 0x042fe400078e021e */
[----:B------:R1:W-:Y:S01]  /*25a00*/  @P4 STG.E [R12.64], R71 ;  /* 0x000000470c004986 */ /* 0x0003e2000c101904 */
[----:B------:R-:W-:Y:S01]  /*25a10*/  ISETP.LT.AND P4, PT, R220, c[0x0][0x178], !P3 ;  /* 0x00005e00dc007a0c */ /* 0x000fe20005f81270 */
[----:B------:R-:W-:Y:S01]  /*25a20*/  IMAD.WIDE R14, R17, 0x4, R28 ;  /* 0x00000004110e7825 */ /* 0x000fe200078e021c */
[----:B------:R-:W-:-:S02]  /*25a30*/  ISETP.LT.AND P3, PT, R216, c[0x0][0x178], !P3 ;  /* 0x00005e00d8007a0c */ /* 0x000fc40005f61270 */
[----:B------:R-:W-:Y:S02]  /*25a40*/  ISETP.GE.AND P0, PT, R0, c[0x0][0x17c], PT ;  /* 0x00005f0000007a0c */ /* 0x000fe40003f06270 */
[----:B------:R-:W-:Y:S01]  /*25a50*/  IADD3 R19, R17, c[0x0][0x198], RZ ;  /* 0x0000660011137a10 */ /* 0x000fe20007ffe0ff */
[----:B------:R-:W-:Y:S01]  /*25a60*/  @P5 STG.E [R8.64], R134 ;  /* 0x0000008608005986 */ /* 0x000fe2000c101904 */
[----:B------:R-:W-:-:S03]  /*25a70*/  ISETP.LT.AND P5, PT, R220, c[0x0][0x178], !P0 ;  /* 0x00005e00dc007a0c */ /* 0x000fc600047a1270 */
[----:B------:R3:W-:Y:S01]  /*25a80*/  @P6 STG.E [R14.64], R26 ;  /* 0x0000001a0e006986 */ /* 0x0007e2000c101904 */
[----:B------:R-:W-:Y:S01]  /*25a90*/  ISETP.LT.AND P6, PT, R216, c[0x0][0x178], !P0 ;  /* 0x00005e00d8007a0c */ /* 0x000fe200047c1270 */
[C---:B------:R-:W-:Y:S01]  /*25aa0*/  IMAD.WIDE R16, R19.reuse, 0x4, R30 ;  /* 0x0000000413107825 */ /* 0x040fe200078e021e */
[----:B------:R-:W-:-:S03]  /*25ab0*/  IADD3 R21, R19, c[0x0][0x198], RZ ;  /* 0x0000660013157a10 */ /* 0x000fc60007ffe0ff */
[--C-:B-1----:R-:W-:Y:S01]  /*25ac0*/  IMAD.WIDE R12, R19, 0x4, R28.reuse ;  /* 0x00000004130c7825 */ /* 0x102fe200078e021c */
[C---:B------:R-:W-:Y:S01]  /*25ad0*/  IADD3 R10, R221.reuse, 0x61, RZ ;  /* 0x00000061dd0a7810 */ /* 0x040fe20007ffe0ff */
[----:B------:R1:W-:Y:S01]  /*25ae0*/  @P4 STG.E [R16.64], R135 ;  /* 0x0000008710004986 */ /* 0x0003e2000c101904 */
[----:B------:R-:W-:Y:S01]  /*25af0*/  IADD3 R0, R221, 0x60, RZ ;  /* 0x00000060dd007810 */ /* 0x000fe20007ffe0ff */
[C---:B------:R-:W-:Y:S02]  /*25b00*/  IMAD.WIDE R18, R21.reuse, 0x4, R28 ;  /* 0x0000000415127825 */ /* 0x040fe400078e021c */
[----:B------:R4:W-:Y:S01]  /*25b10*/  @P3 STG.E [R12.64], R27 ;  /* 0x0000001b0c003986 */ /* 0x0009e2000c101904 */
[----:B------:R-:W-:Y:S01]  /*25b20*/  ISETP.LT.AND P3, PT, R220, c[0x0][0x178], !P2 ;  /* 0x00005e00dc007a0c */ /* 0x000fe20005761270 */
[----:B---3--:R-:W-:Y:S01]  /*25b30*/  IMAD.WIDE R14, R21, 0x4, R30 ;  /* 0x00000004150e7825 */ /* 0x008fe200078e021e */
[----:B------:R-:W-:Y:S02]  /*25b40*/  ISETP.GE.AND P0, PT, R10, c[0x0][0x17c], PT ;  /* 0x00005f000a007a0c */ /* 0x000fe40003f06270 */
[----:B------:R-:W-:Y:S01]  /*25b50*/  ISETP.LT.AND P2, PT, R216, c[0x0][0x178], !P2 ;  /* 0x00005e00d8007a0c */ /* 0x000fe20005741270 */
[----:B------:R-:W3:Y:S01]  /*25b60*/  LDS.128 R8, [R237] ;  /* 0x00000000ed087984 */ /* 0x000ee20000000c00 */
[----:B------:R-:W-:-:S02]  /*25b70*/  ISETP.GE.AND P1, PT, R0, c[0x0][0x17c], PT ;  /* 0x00005f0000007a0c */ /* 0x000fc40003f26270 */
[----:B------:R-:W-:Y:S01]  /*25b80*/  IADD3 R21, R21, c[0x0][0x198], RZ ;  /* 0x0000660015157a10 */ /* 0x000fe20007ffe0ff */
[----:B------:R-:W-:Y:S01]  /*25b90*/  @P5 STG.E [R14.64], R130 ;  /* 0x000000820e005986 */ /* 0x000fe2000c101904 */
[----:B------:R-:W-:Y:S02]  /*25ba0*/  IADD3 R20, R221, 0x63, RZ ;  /* 0x00000063dd147810 */ /* 0x000fe40007ffe0ff */
[----:B------:R-:W-:Y:S01]  /*25bb0*/  ISETP.LT.AND P5, PT, R220, c[0x0][0x178], !P1 ;  /* 0x00005e00dc007a0c */ /* 0x000fe20004fa1270 */
[----:B------:R5:W-:Y:S01]  /*25bc0*/  @P6 STG.E [R18.64], R22 ;  /* 0x0000001612006986 */ /* 0x000be2000c101904 */
[----:B------:R-:W-:Y:S01]  /*25bd0*/  ISETP.LT.AND P6, PT, R216, c[0x0][0x178], !P1 ;  /* 0x00005e00d8007a0c */ /* 0x000fe20004fc1270 */
[C---:B-1----:R-:W-:Y:S01]  /*25be0*/  IMAD.WIDE R16, R21.reuse, 0x4, R30 ;  /* 0x0000000415107825 */ /* 0x042fe200078e021e */
[C---:B----4-:R-:W-:Y:S01]  /*25bf0*/  IADD3 R27, R21.reuse, c[0x0][0x198], RZ ;  /* 0x00006600151b7a10 */ /* 0x050fe20007ffe0ff */
[----:B------:R-:W1:Y:S01]  /*25c00*/  LDS.128 R12, [R236] ;  /* 0x00000000ec0c7984 */ /* 0x000e620000000c00 */
[----:B------:R-:W-:Y:S01]  /*25c10*/  ISETP.GE.AND P1, PT, R20, c[0x0][0x17c], PT ;  /* 0x00005f0014007a0c */ /* 0x000fe20003f26270 */
[----:B------:R-:W-:-:S02]  /*25c20*/  IMAD.WIDE R20, R21, 0x4, R28 ;  /* 0x0000000415147825 */ /* 0x000fc400078e021c */
[----:B------:R4:W-:Y:S04]  /*25c30*/  @P3 STG.E [R16.64], R131 ;  /* 0x0000008310003986 */ /* 0x0009e8000c101904 */
[----:B------:R2:W-:Y:S01]  /*25c40*/  @P2 STG.E [R20.64], R23 ;  /* 0x0000001714002986 */ /* 0x0005e2000c101904 */
[----:B------:R-:W-:Y:S02]  /*25c50*/  ISETP.LT.AND P2, PT, R220, c[0x0][0x178], !P0 ;  /* 0x00005e00dc007a0c */ /* 0x000fe40004741270 */
[----:B------:R-:W-:Y:S02]  /*25c60*/  ISETP.LT.AND P0, PT, R216, c[0x0][0x178], !P0 ;  /* 0x00005e00d8007a0c */ /* 0x000fe40004701270 */
[C---:B------:R-:W-:Y:S01]  /*25c70*/  IADD3 R33, R27.reuse, c[0x0][0x198], RZ ;  /* 0x000066001b217a10 */ /* 0x040fe20007ffe0ff */
[----:B-----5:R-:W-:Y:S01]  /*25c80*/  IMAD.WIDE R18, R27, 0x4, R30 ;  /* 0x000000041b127825 */ /* 0x020fe200078e021e */
[----:B------:R-:W-:-:S03]  /*25c90*/  IADD3 R0, R221, 0x62, RZ ;  /* 0x00000062dd007810 */ /* 0x000fc60007ffe0ff */
[----:B------:R-:W-:Y:S01]  /*25ca0*/  IMAD.WIDE R24, R27, 0x4, R28 ;  /* 0x000000041b187825 */ /* 0x000fe200078e021c */
[----:B------:R-:W-:-:S03]  /*25cb0*/  ISETP.GE.AND P4, PT, R0, c[0x0][0x17c], PT ;  /* 0x00005f0000007a0c */ /* 0x000fc60003f86270 */
[----:B------:R-:W-:Y:S01]  /*25cc0*/  IMAD.WIDE R26, R33, 0x4, R30 ;  /* 0x00000004211a7825 */ /* 0x000fe200078e021e */
[----:B------:R-:W-:Y:S01]  /*25cd0*/  @P5 STG.E [R18.64], R176 ;  /* 0x000000b012005986 */ /* 0x000fe2000c101904 */
[----:B----4-:R-:W-:Y:S02]  /*25ce0*/  IADD3 R16, R221, 0x65, RZ ;  /* 0x00000065dd107810 */ /* 0x010fe40007ffe0ff */
[C---:B--2---:R-:W-:Y:S01]  /*25cf0*/  IMAD.WIDE R20, R33.reuse, 0x4, R28 ;  /* 0x0000000421147825 */ /* 0x044fe200078e021c */
[----:B------:R2:W-:Y:S01]  /*25d00*/  @P6 STG.E [R24.64], R4 ;  /* 0x0000000418006986 */ /* 0x0005e2000c101904 */
[----:B------:R-:W-:Y:S02]  /*25d10*/  IADD3 R35, R33, c[0x0][0x198], RZ ;  /* 0x0000660021237a10 */ /* 0x000fe40007ffe0ff */
[----:B------:R-:W-:Y:S01]  /*25d20*/  ISETP.LT.AND P5, PT, R220, c[0x0][0x178], !P4 ;  /* 0x00005e00dc007a0c */ /* 0x000fe200067a1270 */
[----:B------:R4:W-:Y:S01]  /*25d30*/  @P2 STG.E [R26.64], R177 ;  /* 0x000000b11a002986 */ /* 0x0009e2000c101904 */
[----:B------:R-:W-:-:S03]  /*25d40*/  ISETP.LT.AND P6, PT, R216, c[0x0][0x178], !P4 ;  /* 0x00005e00d8007a0c */ /* 0x000fc600067c1270 */
[----:B------:R5:W-:Y:S01]  /*25d50*/  @P0 STG.E [R20.64], R5 ;  /* 0x0000000514000986 */ /* 0x000be2000c101904 */
[----:B------:R-:W-:Y:S01]  /*25d60*/  ISETP.LT.AND P0, PT, R220, c[0x0][0x178], !P1 ;  /* 0x00005e00dc007a0c */ /* 0x000fe20004f01270 */
[C---:B------:R-:W-:Y:S01]  /*25d70*/  IMAD.WIDE R22, R35.reuse, 0x4, R30 ;  /* 0x0000000423167825 */ /* 0x040fe200078e021e */
[----:B------:R-:W-:Y:S02]  /*25d80*/  ISETP.GE.AND P4, PT, R16, c[0x0][0x17c], PT ;  /* 0x00005f0010007a0c */ /* 0x000fe40003f86270 */
[----:B------:R-:W-:Y:S01]  /*25d90*/  ISETP.LT.AND P1, PT, R216, c[0x0][0x178], !P1 ;  /* 0x00005e00d8007a0c */ /* 0x000fe20004f21270 */
[C---:B--2---:R-:W-:Y:S01]  /*25da0*/  IMAD.WIDE R24, R35.reuse, 0x4, R28 ;  /* 0x0000000423187825 */ /* 0x044fe200078e021c */
[----:B------:R-:W2:Y:S01]  /*25db0*/  LDS.128 R16, [R3] ;  /* 0x0000000003107984 */ /* 0x000ea20000000c00 */
[----:B------:R-:W-:Y:S02]  /*25dc0*/  IADD3 R35, R35, c[0x0][0x198], RZ ;  /* 0x0000660023237a10 */ /* 0x000fe40007ffe0ff */
[----:B------:R-:W-:-:S03]  /*25dd0*/  IADD3 R0, R221, 0x64, RZ ;  /* 0x00000064dd007810 */ /* 0x000fc60007ffe0ff */
[C---:B----4-:R-:W-:Y:S01]  /*25de0*/  IMAD.WIDE R26, R35.reuse, 0x4, R30 ;  /* 0x00000004231a7825 */ /* 0x050fe200078e021e */
[----:B------:R-:W-:Y:S01]  /*25df0*/  ISETP.GE.AND P3, PT, R0, c[0x0][0x17c], PT ;  /* 0x00005f0000007a0c */ /* 0x000fe20003f66270 */
[----:B------:R-:W-:Y:S02]  /*25e00*/  @P5 STG.E [R22.64], R184 ;  /* 0x000000b816005986 */ /* 0x000fe4000c101904 */
[C---:B-----5:R-:W-:Y:S01]  /*25e10*/  IMAD.WIDE R4, R35.reuse, 0x4, R28 ;  /* 0x0000000423047825 */ /* 0x060fe200078e021c */
[----:B------:R-:W-:Y:S01]  /*25e20*/  IADD3 R37, R35, c[0x0][0x198], RZ ;  /* 0x0000660023257a10 */ /* 0x000fe20007ffe0ff */
[----:B---3--:R3:W-:Y:S01]  /*25e30*/  @P6 STG.E [R24.64], R8 ;  /* 0x0000000818006986 */ /* 0x0087e2000c101904 */
[----:B------:R-:W-:Y:S02]  /*25e40*/  ISETP.LT.AND P5, PT, R220, c[0x0][0x178], !P3 ;  /* 0x00005e00dc007a0c */ /* 0x000fe40005fa1270 */
[----:B------:R-:W-:Y:S01]  /*25e50*/  ISETP.LT.AND P6, PT, R216, c[0x0][0x178], !P3 ;  /* 0x00005e00d8007a0c */ /* 0x000fe20005fc1270 */
[----:B------:R-:W-:Y:S01]  /*25e60*/  @P0 STG.E [R26.64], R185 ;  /* 0x000000b91a000986 */ /* 0x000fe2000c101904 */
[----:B------:R-:W-:-:S03]  /*25e70*/  IADD3 R0, R221, 0x66, RZ ;  /* 0x00000066dd007810 */ /* 0x000fc60007ffe0ff */
[----:B------:R4:W-:Y:S01]  /*25e80*/  @P1 STG.E [R4.64], R9 ;  /* 0x0000000904001986 */ /* 0x0009e2000c101904 */
[----:B------:R-:W-:Y:S01]  /*25e90*/  ISETP.LT.AND P1, PT, R220, c[0x0][0x178], !P4 ;  /* 0x00005e00dc007a0c */ /* 0x000fe20006721270 */
[C---:B------:R-:W-:Y:S01]  /*25ea0*/  IMAD.WIDE R32, R37.reuse, 0x4, R28 ;  /* 0x0000000425207825 */ /* 0x040fe200078e021c */
[----:B------:R-:W-:Y:S01]  /*25eb0*/  ISETP.LT.AND P4, PT, R216, c[0x0][0x178], !P4 ;  /* 0x00005e00d8007a0c */ /* 0x000fe20006781270 */
[----:B------:R-:W5:Y:S02]  /*25ec0*/  LDS.128 R20, [R2+0x800] ;  /* 0x0008000002147984 */ /* 0x000f640000000c00 */
[C-C-:B---3--:R-:W-:Y:S01]  /*25ed0*/  IMAD.WIDE R24, R37.reuse, 0x4, R30.reuse ;  /* 0x0000000425187825 */ /* 0x148fe200078e021e */
[----:B------:R-:W-:Y:S02]  /*25ee0*/  IADD3 R37, R37, c[0x0][0x198], RZ ;  /* 0x0000660025257a10 */ /* 0x000fe40007ffe0ff */
[----:B------:R-:W-:Y:S02]  /*25ef0*/  ISETP.GE.AND P2, PT, R0, c[0x0][0x17c], PT ;  /* 0x00005f0000007a0c */ /* 0x000fe40003f46270 */
[----:B------:R-:W-:Y:S01]  /*25f00*/  IADD3 R0, R221, 0x67, RZ ;  /* 0x00000067dd007810 */ /* 0x000fe20007ffe0ff */
[C---:B----4-:R-:W-:Y:S01]  /*25f10*/  IMAD.WIDE R4, R37.reuse, 0x4, R30 ;  /* 0x0000000425047825 */ /* 0x050fe200078e021e */
[----:B------:R-:W-:Y:S01]  /*25f20*/  @P5 STG.E [R24.64], R200 ;  /* 0x000000c818005986 */ /* 0x000fe2000c101904 */
[----:B------:R-:W-:-:S02]  /*25f30*/  IADD3 R27, R37, c[0x0][0x198], RZ ;  /* 0x00006600251b7a10 */ /* 0x000fc40007ffe0ff */
[--C-:B------:R-:W-:Y:S01]  /*25f40*/  IMAD.WIDE R8, R37, 0x4, R28.reuse ;  /* 0x0000000425087825 */ /* 0x100fe200078e021c */
[----:B------:R-:W-:Y:S01]  /*25f50*/  ISETP.GE.AND P3, PT, R0, c[0x0][0x17c], PT ;  /* 0x00005f0000007a0c */ /* 0x000fe20003f66270 */
[----:B-1----:R1:W-:Y:S01]  /*25f60*/  @P6 STG.E [R32.64], R12 ;  /* 0x0000000c20006986 */ /* 0x0023e2000c101904 */
[----:B------:R-:W-:Y:S02]  /*25f70*/  ISETP.LT.AND P5, PT, R220, c[0x0][0x178], !P2 ;  /* 0x00005e00dc007a0c */ /* 0x000fe400057a1270 */
[----:B------:R-:W-:Y:S01]  /*25f80*/  ISETP.LT.AND P2, PT, R216, c[0x0][0x178], !P2 ;  /* 0x00005e00d8007a0c */ /* 0x000fe20005741270 */
[----:B------:R3:W-:Y:S01]  /*25f90*/  @P1 STG.E [R4.64], R201 ;  /* 0x000000c904001986 */ /* 0x0007e2000c101904 */
[C---:B------:R-:W-:Y:S01]  /*25fa0*/  IMAD.WIDE R34, R27.reuse, 0x4, R28 ;  /* 0x000000041b227825 */ /* 0x040fe200078e021c */
[----:B------:R-:W-:Y:S02]  /*25fb0*/  IADD3 R37, R27, c[0x0][0x198], RZ ;  /* 0x000066001b257a10 */ /* 0x000fe40007ffe0ff */
[----:B------:R4:W-:Y:S01]  /*25fc0*/  @P4 STG.E [R8.64], R13 ;  /* 0x0000000d08004986 */ /* 0x0009e2000c101904 */
[----:B------:R-:W-:-:S02]  /*25fd0*/  ISETP.LT.AND P4, PT, R220, c[0x0][0x178], !P3 ;  /* 0x00005e00dc007a0c */ /* 0x000fc40005f81270 */
[----:B------:R-:W-:Y:S01]  /*25fe0*/  ISETP.LT.AND P3, PT, R216, c[0x0][0x178], !P3 ;  /* 0x00005e00d8007a0c */ /* 0x000fe20005f61270 */
[--C-:B-1----:R-:W-:Y:S01]  /*25ff0*/  IMAD.WIDE R32, R27, 0x4, R30.reuse ;  /* 0x000000041b207825 */ /* 0x102fe200078e021e */
[----:B------:R-:W-:Y:S01]  /*26000*/  IADD3 R0, R221, 0x68, RZ ;  /* 0x00000068dd007810 */ /* 0x000fe20007ffe0ff */
[----:B------:R-:W1:Y:S03]  /*26010*/  LDS.128 R24, [R237+0x800] ;  /* 0x00080000ed187984 */ /* 0x000e660000000c00 */
[----:B------:R-:W-:Y:S01]  /*26020*/  ISETP.GE.AND P0, PT, R0, c[0x0][0x17c], PT ;  /* 0x00005f0000007a0c */ /* 0x000fe20003f06270 */
[----:B---3--:R-:W-:Y:S01]  /*26030*/  IMAD.WIDE R4, R37, 0x4, R30 ;  /* 0x0000000425047825 */ /* 0x008fe200078e021e */
[----:B------:R-:W-:Y:S01]  /*26040*/  IADD3 R0, R221, 0x69, RZ ;  /* 0x00000069dd007810 */ /* 0x000fe20007ffe0ff */
[----:B------:R3:W-:Y:S02]  /*26050*/  @P5 STG.E [R32.64], R208 ;  /* 0x000000d020005986 */ /* 0x0007e4000c101904 */
[C---:B----4-:R-:W-:Y:S01]  /*26060*/  IMAD.WIDE R8, R37.reuse, 0x4, R28 ;  /* 0x0000000425087825 */ /* 0x050fe200078e021c */
[----:B------:R-:W-:Y:S01]  /*26070*/  ISETP.GE.AND P6, PT, R0, c[0x0][0x17c], PT ;  /* 0x00005f0000007a0c */ /* 0x000fe20003fc6270 */
[----:B--2---:R-:W-:Y:S01]  /*26080*/  @P2 STG.E [R34.64], R16 ;  /* 0x0000001022002986 */ /* 0x004fe2000c101904 */
[----:B------:R-:W-:-:S02]  /*26090*/  IADD3 R39, R37, c[0x0][0x198], RZ ;  /* 0x0000660025277a10 */ /* 0x000fc40007ffe0ff */
[----:B------:R-:W-:Y:S01]  /*260a0*/  ISETP.LT.AND P2, PT, R220, c[0x0][0x178], !P0 ;  /* 0x00005e00dc007a0c */ /* 0x000fe20004741270 */
[----:B------:R2:W-:Y:S01]  /*260b0*/  @P4 STG.E [R4.64], R209 ;  /* 0x000000d104004986 */ /* 0x0005e2000c101904 */
[----:B------:R-:W-:-:S03]  /*260c0*/  ISETP.LT.AND P5, PT, R216, c[0x0][0x178], !P0 ;  /* 0x00005e00d8007a0c */ /* 0x000fc600047a1270 */
[----:B------:R4:W-:Y:S01]  /*260d0*/  @P3 STG.E [R8.64], R17 ;  /* 0x0000001108003986 */ /* 0x0009e2000c101904 */
[----:B------:R-:W-:Y:S01]  /*260e0*/  ISETP.LT.AND P3, PT, R220, c[0x0][0x178], !P6 ;  /* 0x00005e00dc007a0c */ /* 0x000fe20007761270 */
[----:B------:R-:W-:Y:S01]  /*260f0*/  IMAD.WIDE R12, R39, 0x4, R30 ;  /* 0x00000004270c7825 */ /* 0x000fe200078e021e */
[----:B------:R-:W-:Y:S01]  /*26100*/  ISETP.LT.AND P6, PT, R216, c[0x0][0x178], !P6 ;  /* 0x00005e00d8007a0c */ /* 0x000fe200077c1270 */
[----:B------:R-:W1:Y:S01]  /*26110*/  LDS.128 R236, [R236+0x800] ;  /* 0x00080000ecec7984 */ /* 0x000e620000000c00 */
[----:B------:R-:W-:Y:S01]  /*26120*/  IADD3 R0, R221, 0x6a, RZ ;  /* 0x0000006add007810 */ /* 0x000fe20007ffe0ff */
[C---:B---3--:R-:W-:Y:S01]  /*26130*/  IMAD.WIDE R32, R39.reuse, 0x4, R28 ;  /* 0x0000000427207825 */ /* 0x048fe200078e021c */
[----:B------:R-:W-:Y:S02]  /*26140*/  IADD3 R39, R39, c[0x0][0x198], RZ ;  /* 0x0000660027277a10 */ /* 0x000fe40007ffe0ff */
[----:B------:R-:W-:Y:S02]  /*26150*/  ISETP.GE.AND P1, PT, R0, c[0x0][0x17c], PT ;  /* 0x00005f0000007a0c */ /* 0x000fe40003f26270 */
[----:B------:R-:W-:Y:S01]  /*26160*/  IADD3 R0, R221, 0x6b, RZ ;  /* 0x0000006bdd007810 */ /* 0x000fe20007ffe0ff */
[C---:B--2---:R-:W-:Y:S01]  /*26170*/  IMAD.WIDE R4, R39.reuse, 0x4, R30 ;  /* 0x0000000427047825 */ /* 0x044fe200078e021e */
[----:B------:R2:W-:Y:S03]  /*26180*/  @P2 STG.E [R12.64], R180 ;  /* 0x000000b40c002986 */ /* 0x0005e6000c101904 */
[----:B----4-:R-:W-:Y:S01]  /*26190*/  IMAD.WIDE R8, R39, 0x4, R28 ;  /* 0x0000000427087825 */ /* 0x010fe200078e021c */
[----:B------:R-:W-:Y:S01]  /*261a0*/  ISETP.GE.AND P0, PT, R0, c[0x0][0x17c], PT ;  /* 0x00005f0000007a0c */ /* 0x000fe20003f06270 */
[----:B-----5:R-:W-:Y:S01]  /*261b0*/  @P5 STG.E [R32.64], R20 ;  /* 0x0000001420005986 */ /* 0x020fe2000c101904 */
[----:B------:R-:W-:-:S02]  /*261c0*/  ISETP.LT.AND P5, PT, R220, c[0x0][0x178], !P1 ;  /* 0x00005e00dc007a0c */ /* 0x000fc40004fa1270 */
[----:B------:R-:W-:Y:S01]  /*261d0*/  IADD3 R17, R39, c[0x0][0x198], RZ ;  /* 0x0000660027117a10 */ /* 0x000fe20007ffe0ff */
[----:B------:R3:W-:Y:S01]  /*261e0*/  @P3 STG.E [R4.64], R181 ;  /* 0x000000b504003986 */ /* 0x0007e2000c101904 */
[----:B------:R-:W-:-:S03]  /*261f0*/  ISETP.LT.AND P1, PT, R216, c[0x0][0x178], !P1 ;  /* 0x00005e00d8007a0c */ /* 0x000fc60004f21270 */
[----:B------:R4:W-:Y:S01]  /*26200*/  @P6 STG.E [R8.64], R21 ;  /* 0x0000001508006986 */ /* 0x0009e2000c101904 */
[----:B------:R-:W-:Y:S02]  /*26210*/  ISETP.LT.AND P6, PT, R220, c[0x0][0x178], !P0 ;  /* 0x00005e00dc007a0c */ /* 0x000fe400047c1270 */
[----:B------:R-:W-:Y:S01]  /*26220*/  IADD3 R0, R221, 0x6c, RZ ;  /* 0x0000006cdd007810 */ /* 0x000fe20007ffe0ff */
[----:B------:R-:W5:Y:S01]  /*26230*/  LDS.128 R32, [R3+0x800] ;  /* 0x0008000003207984 */ /* 0x000f620000000c00 */
[C---:B------:R-:W-:Y:S01]  /*26240*/  IADD3 R39, R17.reuse, c[0x0][0x198], RZ ;  /* 0x0000660011277a10 */ /* 0x040fe20007ffe0ff */
[----:B--2---:R-:W-:Y:S01]  /*26250*/  IMAD.WIDE R12, R17, 0x4, R30 ;  /* 0x00000004110c7825 */ /* 0x004fe200078e021e */
[----:B------:R-:W-:Y:S02]  /*26260*/  ISETP.GE.AND P4, PT, R0, c[0x0][0x17c], PT ;  /* 0x00005f0000007a0c */ /* 0x000fe40003f86270 */
[----:B------:R-:W-:Y:S01]  /*26270*/  IADD3 R0, R221, 0x6d, RZ ;  /* 0x0000006ddd007810 */ /* 0x000fe20007ffe0ff */
[----:B------:R-:W-:Y:S01]  /*26280*/  IMAD.WIDE R16, R17, 0x4, R28 ;  /* 0x0000000411107825 */ /* 0x000fe200078e021c */
[----:B------:R-:W-:-:S03]  /*26290*/  ISETP.LT.AND P0, PT, R216, c[0x0][0x178], !P0 ;  /* 0x00005e00d8007a0c */ /* 0x000fc60004701270 */
[C---:B---3--:R-:W-:Y:S01]  /*262a0*/  IMAD.WIDE R4, R39.reuse, 0x4, R30 ;  /* 0x0000000427047825 */ /* 0x048fe200078e021e */
[----:B------:R-:W-:Y:S01]  /*262b0*/  ISETP.GE.AND P2, PT, R0, c[0x0][0x17c], PT ;  /* 0x00005f0000007a0c */ /* 0x000fe20003f46270 */
[----:B------:R-:W-:Y:S01]  /*262c0*/  @P5 STG.E [R12.64], R188 ;  /* 0x000000bc0c005986 */ /* 0x000fe2000c101904 */
[----:B------:R-:W-:Y:S02]  /*262d0*/  ISETP.LT.AND P5, PT, R220, c[0x0][0x178], !P4 ;  /* 0x00005e00dc007a0c */ /* 0x000fe400067a1270 */
[----:B----4-:R-:W-:Y:S01]  /*262e0*/  IADD3 R9, R39, c[0x0][0x198], RZ ;  /* 0x0000660027097a10 */ /* 0x010fe20007ffe0ff */
[----:B-1----:R1:W-:Y:S01]  /*262f0*/  @P1 STG.E [R16.64], R24 ;  /* 0x0000001810001986 */ /* 0x0023e2000c101904 */
[----:B------:R-:W-:-:S03]  /*26300*/  ISETP.LT.AND P4, PT, R216, c[0x0][0x178], !P4 ;  /* 0x00005e00d8007a0c */ /* 0x000fc60006781270 */
[----:B------:R2:W-:Y:S01]  /*26310*/  @P6 STG.E [R4.64], R189 ;  /* 0x000000bd04006986 */ /* 0x0005e2000c101904 */
[----:B------:R-:W-:Y:S02]  /*26320*/  ISETP.LT.AND P6, PT, R220, c[0x0][0x178], !P2 ;  /* 0x00005e00dc007a0c */ /* 0x000fe400057c1270 */
[----:B------:R-:W-:Y:S02]  /*26330*/  ISETP.LT.AND P2, PT, R216, c[0x0][0x178], !P2 ;  /* 0x00005e00d8007a0c */ /* 0x000fe40005741270 */
[----:B------:R-:W-:Y:S01]  /*26340*/  IADD3 R0, R221, 0x6e, RZ ;  /* 0x0000006edd007810 */ /* 0x000fe20007ffe0ff */
[----:B------:R-:W-:Y:S01]  /*26350*/  IMAD.WIDE R36, R39, 0x4, R28 ;  /* 0x0000000427247825 */ /* 0x000fe200078e021c */
[C---:B-1----:R-:W-:Y:S02]  /*26360*/  IADD3 R17, R9.reuse, c[0x0][0x198], RZ ;  /* 0x0000660009117a10 */ /* 0x042fe40007ffe0ff */
[----:B------:R-:W-:Y:S01]  /*26370*/  ISETP.GE.AND P3, PT, R0, c[0x0][0x17c], PT ;  /* 0x00005f0000007a0c */ /* 0x000fe20003f66270 */
[----:B------:R-:W-:Y:S01]  /*26380*/  IMAD.WIDE R2, R9, 0x4, R30 ;  /* 0x0000000409027825 */ /* 0x000fe200078e021e */
[----:B------:R-:W-:-:S03]  /*26390*/  IADD3 R0, R221, 0x6f, RZ ;  /* 0x0000006fdd007810 */ /* 0x000fc60007ffe0ff */
[----:B------:R-:W-:Y:S01]  /*263a0*/  IMAD.WIDE R8, R9, 0x4, R28 ;  /* 0x0000000409087825 */ /* 0x000fe200078e021c */
[----:B------:R-:W-:Y:S03]  /*263b0*/  @P0 STG.E [R36.64], R25 ;  /* 0x0000001924000986 */ /* 0x000fe6000c101904 */
[C---:B--2---:R-:W-:Y:S01]  /*263c0*/  IMAD.WIDE R4, R17.reuse, 0x4, R30 ;  /* 0x0000000411047825 */ /* 0x044fe200078e021e */
[----:B------:R-:W-:Y:S01]  /*263d0*/  ISETP.GE.AND P1, PT, R0, c[0x0][0x17c], PT ;  /* 0x00005f0000007a0c */ /* 0x000fe20003f26270 */
[----:B------:R1:W-:Y:S02]  /*263e0*/  @P5 STG.E [R2.64], R204 ;  /* 0x000000cc02005986 */ /* 0x0003e4000c101904 */
[C---:B------:R-:W-:Y:S01]  /*263f0*/  IMAD.WIDE R12, R17.reuse, 0x4, R28 ;  /* 0x00000004110c7825 */ /* 0x040fe200078e021c */
[----:B------:R-:W-:Y:S01]  /*26400*/  ISETP.LT.AND P5, PT, R220, c[0x0][0x178], !P3 ;  /* 0x00005e00dc007a0c */ /* 0x000fe20005fa1270 */
[----:B------:R2:W-:Y:S01]  /*26410*/  @P4 STG.E [R8.64], R236 ;  /* 0x000000ec08004986 */ /* 0x0005e2000c101904 */
[----:B------:R-:W-:-:S02]  /*26420*/  IADD3 R17, R17, c[0x0][0x198], RZ ;  /* 0x0000660011117a10 */ /* 0x000fc40007ffe0ff */
[C---:B------:R-:W-:Y:S01]  /*26430*/  ISETP.LT.AND P3, PT, R216.reuse, c[0x0][0x178], !P3 ;  /* 0x00005e00d8007a0c */ /* 0x040fe20005f61270 */
[----:B------:R3:W-:Y:S01]  /*26440*/  @P6 STG.E [R4.64], R205 ;  /* 0x000000cd04006986 */ /* 0x0007e2000c101904 */
[----:B------:R-:W-:-:S03]  /*26450*/  ISETP.LT.AND P6, PT, R216, c[0x0][0x178], !P1 ;  /* 0x00005e00d8007a0c */ /* 0x000fc60004fc1270 */
[----:B------:R4:W-:Y:S01]  /*26460*/  @P2 STG.E [R12.64], R237 ;  /* 0x000000ed0c002986 */ /* 0x0009e2000c101904 */
[----:B------:R-:W-:Y:S02]  /*26470*/  ISETP.LT.AND P2, PT, R220, c[0x0][0x178], !P1 ;  /* 0x00005e00dc007a0c */ /* 0x000fe40004f41270 */
[----:B------:R-:W-:Y:S02]  /*26480*/  IADD3 R0, R221, 0x70, RZ ;  /* 0x00000070dd007810 */ /* 0x000fe40007ffe0ff */
[C---:B------:R-:W-:Y:S01]  /*26490*/  IADD3 R21, R17.reuse, c[0x0][0x198], RZ ;  /* 0x0000660011157a10 */ /* 0x040fe20007ffe0ff */
[----:B-1----:R-:W-:Y:S01]  /*264a0*/  IMAD.WIDE R2, R17, 0x4, R30 ;  /* 0x0000000411027825 */ /* 0x002fe200078e021e */
[----:B------:R-:W-:Y:S02]  /*264b0*/  ISETP.GE.AND P0, PT, R0, c[0x0][0x17c], PT ;  /* 0x00005f0000007a0c */ /* 0x000fe40003f06270 */
[----:B------:R-:W-:Y:S01]  /*264c0*/  IADD3 R0, R221, 0x71, RZ ;  /* 0x00000071dd007810 */ /* 0x000fe20007ffe0ff */
[----:B--2---:R-:W-:Y:S01]  /*264d0*/  IMAD.WIDE R8, R17, 0x4, R28 ;  /* 0x0000000411087825 */ /* 0x004fe200078e021c */
[----:B------:R1:W-:Y:S03]  /*264e0*/  @P5 STG.E [R2.64], R212 ;  /* 0x000000d402005986 */ /* 0x0003e6000c101904 */
[----:B---3--:R-:W-:Y:S01]  /*264f0*/  IMAD.WIDE R4, R21, 0x4, R30 ;  /* 0x0000000415047825 */ /* 0x008fe200078e021e */
[----:B------:R-:W-:-:S03]  /*26500*/  ISETP.GE.AND P4, PT, R0, c[0x0][0x17c], PT ;  /* 0x00005f0000007a0c */ /* 0x000fc60003f86270 */
[C---:B----4-:R-:W-:Y:S01]  /*26510*/  IMAD.WIDE R12, R21.reuse, 0x4, R28 ;  /* 0x00000004150c7825 */ /* 0x050fe200078e021c */
[----:B-----5:R2:W-:Y:S01]  /*26520*/  @P3 STG.E [R8.64], R32 ;  /* 0x0000002008003986 */ /* 0x0205e2000c101904 */
[----:B------:R-:W-:Y:S02]  /*26530*/  ISETP.LT.AND P5, PT, R220, c[0x0][0x178], !P0 ;  /* 0x00005e00dc007a0c */ /* 0x000fe400047a1270 */
[----:B------:R-:W-:Y:S01]  /*26540*/  IADD3 R21, R21, c[0x0][0x198], RZ ;  /* 0x0000660015157a10 */ /* 0x000fe20007ffe0ff */
[----:B------:R3:W-:Y:S01]  /*26550*/  @P2 STG.E [R4.64], R213 ;  /* 0x000000d504002986 */ /* 0x0007e2000c101904 */
[----:B------:R-:W-:-:S03]  /*26560*/  ISETP.LT.AND P0, PT, R216, c[0x0][0x178], !P0 ;  /* 0x00005e00d8007a0c */ /* 0x000fc60004701270 */
[----:B------:R4:W-:Y:S01]  /*26570*/  @P6 STG.E [R12.64], R33 ;  /* 0x000000210c006986 */ /* 0x0009e2000c101904 */
[----:B------:R-:W-:Y:S02]  /*26580*/  ISETP.LT.AND P6, PT, R220, c[0x0][0x178], !P4 ;  /* 0x00005e00dc007a0c */ /* 0x000fe400067c1270 */
        /* <DEDUP_REMOVED lines=11> */
[----:B------:R-:W-:Y:S01]  /*26640*/  ISETP.LT.AND P5, PT, R220, c[0x0][0x178], !P1 ;  /* 0x00005e00dc007a0c */ /* 0x000fe20004fa1270 */
[----:B------:R2:W-:Y:S01]  /*26650*/  @P0 STG.E [R8.64], R6 ;  /* 0x0000000608000986 */ /* 0x0005e2000c101904 */
[----:B------:R-:W-:Y:S02]  /*26660*/  IADD3 R17, R17, c[0x0][0x198], RZ ;  /* 0x0000660011117a10 */ /* 0x000fe40007ffe0ff */
[----:B------:R-:W-:Y:S01]  /*26670*/  ISETP.LT.AND P1, PT, R216, c[0x0][0x178], !P1 ;  /* 0x00005e00d8007a0c */ /* 0x000fe20004f21270 */
[----:B------:R3:W-:Y:S01]  /*26680*/  @P6 STG.E [R4.64], R179 ;  /* 0x000000b304006986 */ /* 0x0007e2000c101904 */
[----:B------:R-:W-:-:S03]  /*26690*/  IADD3 R0, R221, 0x74, RZ ;  /* 0x00000074dd007810 */ /* 0x000fc60007ffe0ff */
[----:B------:R4:W-:Y:S01]  /*266a0*/  @P4 STG.E [R12.64], R7 ;  /* 0x000000070c004986 */ /* 0x0009e2000c101904 */
[----:B------:R-:W-:Y:S02]  /*266b0*/  ISETP.LT.AND P4, PT, R220, c[0x0][0x178], !P3 ;  /* 0x00005e00dc007a0c */ /* 0x000fe40005f81270 */
[----:B------:R-:W-:Y:S02]  /*266c0*/  ISETP.LT.AND P6, PT, R216, c[0x0][0x178], !P3 ;  /* 0x00005e00d8007a0c */ /* 0x000fe40005fc1270 */
[C---:B------:R-:W-:Y:S01]  /*266d0*/  IADD3 R21, R17.reuse, c[0x0][0x198], RZ ;  /* 0x0000660011157a10 */ /* 0x040fe20007ffe0ff */
[----:B-1----:R-:W-:Y:S01]  /*266e0*/  IMAD.WIDE R2, R17, 0x4, R30 ;  /* 0x0000000411027825 */ /* 0x002fe200078e021e */
[----:B------:R-:W-:Y:S02]  /*266f0*/  ISETP.GE.AND P2, PT, R0, c[0x0][0x17c], PT ;  /* 0x00005f0000007a0c */ /* 0x000fe40003f46270 */
[----:B------:R-:W-:Y:S01]  /*26700*/  IADD3 R0, R221, 0x75, RZ ;  /* 0x00000075dd007810 */ /* 0x000fe20007ffe0ff */
[----:B--2---:R-:W-:Y:S01]  /*26710*/  IMAD.WIDE R8, R17, 0x4, R28 ;  /* 0x0000000411087825 */ /* 0x004fe200078e021c */
[----:B------:R1:W-:Y:S03]  /*26720*/  @P5 STG.E [R2.64], R186 ;  /* 0x000000ba02005986 */ /* 0x0003e6000c101904 */
[C---:B---3--:R-:W-:Y:S01]  /*26730*/  IMAD.WIDE R4, R21.reuse, 0x4, R30 ;  /* 0x0000000415047825 */ /* 0x048fe200078e021e */
[----:B------:R-:W-:Y:S01]  /*26740*/  ISETP.GE.AND P0, PT, R0, c[0x0][0x17c], PT ;  /* 0x00005f0000007a0c */ /* 0x000fe20003f06270 */
[----:B------:R2:W-:Y:S01]  /*26750*/  @P1 STG.E [R8.64], R10 ;  /* 0x0000000a08001986 */ /* 0x0005e2000c101904 */
[----:B------:R-:W-:Y:S01]  /*26760*/  ISETP.LT.AND P5, PT, R220, c[0x0][0x178], !P2 ;  /* 0x00005e00dc007a0c */ /* 0x000fe200057a1270 */
[C---:B----4-:R-:W-:Y:S01]  /*26770*/  IMAD.WIDE R6, R21.reuse, 0x4, R28 ;  /* 0x0000000415067825 */ /* 0x050fe200078e021c */
[----:B------:R-:W-:Y:S01]  /*26780*/  IADD3 R21, R21, c[0x0][0x198], RZ ;  /* 0x0000660015157a10 */ /* 0x000fe20007ffe0ff */
[----:B------:R3:W-:Y:S01]  /*26790*/  @P4 STG.E [R4.64], R187 ;  /* 0x000000bb04004986 */ /* 0x0007e2000c101904 */
[----:B------:R-:W-:-:S02]  /*267a0*/  ISETP.LT.AND P2, PT, R216, c[0x0][0x178], !P2 ;  /* 0x00005e00d8007a0c */ /* 0x000fc40005741270 */
[----:B------:R-:W-:Y:S01]  /*267b0*/  ISETP.LT.AND P4, PT, R220, c[0x0][0x178], !P0 ;  /* 0x00005e00dc007a0c */ /* 0x000fe20004781270 */
[----:B------:R4:W-:Y:S01]  /*267c0*/  @P6 STG.E [R6.64], R11 ;  /* 0x0000000b06006986 */ /* 0x0009e2000c101904 */
[----:B------:R-:W-:Y:S02]  /*267d0*/  IADD3 R0, R221, 0x76, RZ ;  /* 0x00000076dd007810 */ /* 0x000fe40007ffe0ff */
        /* <DEDUP_REMOVED lines=29> */
[----:B----4-:R-:W-:Y:S01]  /*269b0*/  IMAD.WIDE R6, R11, 0x4, R28 ;  /* 0x000000040b067825 */ /* 0x010fe200078e021c */
[----:B------:R-:W-:Y:S01]  /*269c0*/  IADD3 R0, R221, 0x7a, RZ ;  /* 0x0000007add007810 */ /* 0x000fe20007ffe0ff */
[----:B------:R3:W-:Y:S01]  /*269d0*/  @P4 STG.E [R4.64], R211 ;  /* 0x000000d304004986 */ /* 0x0007e2000c101904 */
[----:B------:R-:W-:-:S02]  /*269e0*/  IADD3 R11, R11, c[0x0][0x198], RZ ;  /* 0x000066000b0b7a10 */ /* 0x000fc40007ffe0ff */
[----:B------:R-:W-:Y:S01]  /*269f0*/  ISETP.LT.AND P0, PT, R216, c[0x0][0x178], !P0 ;  /* 0x00005e00d8007a0c */ /* 0x000fe20004701270 */
[----:B------:R4:W-:Y:S01]  /*26a00*/  @P6 STG.E [R6.64], R19 ;  /* 0x0000001306006986 */ /* 0x0009e2000c101904 */
[----:B------:R-:W-:Y:S02]  /*26a10*/  ISETP.LT.AND P4, PT, R220, c[0x0][0x178], !P2 ;  /* 0x00005e00dc007a0c */ /* 0x000fe40005781270 */
[----:B------:R-:W-:Y:S02]  /*26a20*/  ISETP.GE.AND P1, PT, R0, c[0x0][0x17c], PT ;  /* 0x00005f0000007a0c */ /* 0x000fe40003f26270 */
[----:B------:R-:W-:Y:S02]  /*26a30*/  ISETP.LT.AND P6, PT, R216, c[0x0][0x178], !P2 ;  /* 0x00005e00d8007a0c */ /* 0x000fe400057c1270 */
[----:B------:R-:W-:Y:S02]  /*26a40*/  IADD3 R0, R221, 0x7b, RZ ;  /* 0x0000007bdd007810 */ /* 0x000fe40007ffe0ff */
[C---:B------:R-:W-:Y:S01]  /*26a50*/  IADD3 R13, R11.reuse, c[0x0][0x198], RZ ;  /* 0x000066000b0d7a10 */ /* 0x040fe20007ffe0ff */
[----:B-1----:R-:W-:Y:S01]  /*26a60*/  IMAD.WIDE R2, R11, 0x4, R30 ;  /* 0x000000040b027825 */ /* 0x002fe200078e021e */
[----:B------:R-:W-:-:S02]  /*26a70*/  ISETP.GE.AND P3, PT, R0, c[0x0][0x17c], PT ;  /* 0x00005f0000007a0c */ /* 0x000fc40003f66270 */
[----:B------:R-:W-:Y:S01]  /*26a80*/  IADD3 R0, R221, 0x7c, RZ ;  /* 0x0000007cdd007810 */ /* 0x000fe20007ffe0ff */
[----:B--2---:R-:W-:Y:S01]  /*26a90*/  IMAD.WIDE R8, R11, 0x4, R28 ;  /* 0x000000040b087825 */ /* 0x004fe200078e021c */
[----:B------:R1:W-:Y:S03]  /*26aa0*/  @P5 STG.E [R2.64], R182 ;  /* 0x000000b602005986 */ /* 0x0003e6000c101904 */
[C---:B---3--:R-:W-:Y:S01]  /*26ab0*/  IMAD.WIDE R4, R13.reuse, 0x4, R30 ;  /* 0x000000040d047825 */ /* 0x048fe200078e021e */
[----:B------:R-:W-:Y:S01]  /*26ac0*/  ISETP.LT.AND P5, PT, R220, c[0x0][0x178], !P1 ;  /* 0x00005e00dc007a0c */ /* 0x000fe20004fa1270 */
[----:B------:R-:W-:Y:S02]  /*26ad0*/  @P0 STG.E [R8.64], R22 ;  /* 0x0000001608000986 */ /* 0x000fe4000c101904 */
[C---:B----4-:R-:W-:Y:S01]  /*26ae0*/  IMAD.WIDE R6, R13.reuse, 0x4, R28 ;  /* 0x000000040d067825 */ /* 0x050fe200078e021c */
[----:B------:R-:W-:Y:S01]  /*26af0*/  IADD3 R13, R13, c[0x0][0x198], RZ ;  /* 0x000066000d0d7a10 */ /* 0x000fe20007ffe0ff */
[----:B------:R2:W-:Y:S01]  /*26b00*/  @P4 STG.E [R4.64], R183 ;  /* 0x000000b704004986 */ /* 0x0005e2000c101904 */
[----:B------:R-:W-:-:S02]  /*26b10*/  ISETP.GE.AND P2, PT, R0, c[0x0][0x17c], PT ;  /* 0x00005f0000007a0c */ /* 0x000fc40003f46270 */
[----:B------:R-:W-:Y:S01]  /*26b20*/  ISETP.LT.AND P1, PT, R216, c[0x0][0x178], !P1 ;  /* 0x00005e00d8007a0c */ /* 0x000fe20004f21270 */
[----:B------:R3:W-:Y:S01]  /*26b30*/  @P6 STG.E [R6.64], R23 ;  /* 0x0000001706006986 */ /* 0x0007e2000c101904 */
[----:B------:R-:W-:Y:S02]  /*26b40*/  ISETP.LT.AND P4, PT, R220, c[0x0][0x178], !P3 ;  /* 0x00005e00dc007a0c */ /* 0x000fe40005f81270 */
[----:B------:R-:W-:Y:S02]  /*26b50*/  ISETP.LT.AND P3, PT, R216, c[0x0][0x178], !P3 ;  /* 0x00005e00d8007a0c */ /* 0x000fe40005f61270 */
[----:B------:R-:W-:Y:S02]  /*26b60*/  IADD3 R11, R13, c[0x0][0x198], RZ ;  /* 0x000066000d0b7a10 */ /* 0x000fe40007ffe0ff */
[----:B------:R-:W-:Y:S02]  /*26b70*/  IADD3 R0, R221, 0x7d, RZ ;  /* 0x0000007ddd007810 */ /* 0x000fe40007ffe0ff */
[----:B------:R-:W-:Y:S01]  /*26b80*/  ISETP.LT.AND P6, PT, R220, c[0x0][0x178], !P2 ;  /* 0x00005e00dc007a0c */ /* 0x000fe200057c1270 */
[----:B-1----:R-:W-:Y:S01]  /*26b90*/  IMAD.WIDE R2, R13, 0x4, R30 ;  /* 0x000000040d027825 */ /* 0x002fe200078e021e */
[----:B------:R-:W-:-:S02]  /*26ba0*/  IADD3 R15, R11, c[0x0][0x198], RZ ;  /* 0x000066000b0f7a10 */ /* 0x000fc40007ffe0ff */
[----:B------:R-:W-:Y:S01]  /*26bb0*/  ISETP.GE.AND P0, PT, R0, c[0x0][0x17c], PT ;  /* 0x00005f0000007a0c */ /* 0x000fe20003f06270 */
[----:B--2---:R-:W-:Y:S01]  /*26bc0*/  IMAD.WIDE R4, R13, 0x4, R28 ;  /* 0x000000040d047825 */ /* 0x004fe200078e021c */
[----:B------:R-:W-:Y:S01]  /*26bd0*/  IADD3 R0, R221, 0x7e, RZ ;  /* 0x0000007edd007810 */ /* 0x000fe20007ffe0ff */
[----:B------:R1:W-:Y:S02]  /*26be0*/  @P5 STG.E [R2.64], R190 ;  /* 0x000000be02005986 */ /* 0x0003e4000c101904 */
[----:B---3--:R-:W-:Y:S01]  /*26bf0*/  IMAD.WIDE R6, R11, 0x4, R30 ;  /* 0x000000040b067825 */ /* 0x008fe200078e021e */
[----:B------:R-:W-:-:S03]  /*26c00*/  ISETP.GE.AND P5, PT, R0, c[0x0][0x17c], PT ;  /* 0x00005f0000007a0c */ /* 0x000fc60003fa6270 */
[----:B------:R-:W-:Y:S01]  /*26c10*/  IMAD.WIDE R8, R11, 0x4, R28 ;  /* 0x000000040b087825 */ /* 0x000fe200078e021c */
[----:B------:R-:W-:Y:S01]  /*26c20*/  IADD3 R0, R221, 0x7f, RZ ;  /* 0x0000007fdd007810 */ /* 0x000fe20007ffe0ff */
[----:B------:R2:W-:Y:S02]  /*26c30*/  @P1 STG.E [R4.64], R26 ;  /* 0x0000001a04001986 */ /* 0x0005e4000c101904 */
[C---:B------:R-:W-:Y:S02]  /*26c40*/  IMAD.WIDE R10, R15.reuse, 0x4, R30 ;  /* 0x000000040f0a7825 */ /* 0x040fe400078e021e */
[----:B------:R3:W-:Y:S01]  /*26c50*/  @P4 STG.E [R6.64], R191 ;  /* 0x000000bf06004986 */ /* 0x0007e2000c101904 */
[----:B------:R-:W-:Y:S02]  /*26c60*/  IADD3 R13, R15, c[0x0][0x198], RZ ;  /* 0x000066000f0d7a10 */ /* 0x000fe40007ffe0ff */
[----:B------:R-:W-:Y:S01]  /*26c70*/  ISETP.LT.AND P2, PT, R216, c[0x0][0x178], !P2 ;  /* 0x00005e00d8007a0c */ /* 0x000fe20005741270 */
[----:B------:R4:W-:Y:S01]  /*26c80*/  @P3 STG.E [R8.64], R27 ;  /* 0x0000001b08003986 */ /* 0x0009e2000c101904 */
[----:B------:R-:W-:-:S03]  /*26c90*/  ISETP.GE.AND P1, PT, R0, c[0x0][0x17c], PT ;  /* 0x00005f0000007a0c */ /* 0x000fc60003f26270 */
[----:B------:R5:W-:Y:S01]  /*26ca0*/  @P6 STG.E [R10.64], R206 ;  /* 0x000000ce0a006986 */ /* 0x000be2000c101904 */
[----:B------:R-:W-:Y:S02]  /*26cb0*/  ISETP.LT.AND P6, PT, R220, c[0x0][0x178], !P0 ;  /* 0x00005e00dc007a0c */ /* 0x000fe400047c1270 */
[----:B------:R-:W-:Y:S02]  /*26cc0*/  ISETP.LT.AND P0, PT, R216, c[0x0][0x178], !P0 ;  /* 0x00005e00d8007a0c */ /* 0x000fe40004701270 */
[----:B------:R-:W-:Y:S02]  /*26cd0*/  ISETP.LT.AND P4, PT, R220, c[0x0][0x178], !P5 ;  /* 0x00005e00dc007a0c */ /* 0x000fe40006f81270 */
[----:B------:R-:W-:Y:S02]  /*26ce0*/  IADD3 R17, R13, c[0x0][0x198], RZ ;  /* 0x000066000d117a10 */ /* 0x000fe40007ffe0ff */
[----:B------:R-:W-:Y:S02]  /*26cf0*/  ISETP.LT.AND P5, PT, R216, c[0x0][0x178], !P5 ;  /* 0x00005e00d8007a0c */ /* 0x000fe40006fa1270 */
[----:B------:R-:W-:Y:S01]  /*26d00*/  ISETP.LT.AND P3, PT, R220, c[0x0][0x178], !P1 ;  /* 0x00005e00dc007a0c */ /* 0x000fe20004f61270 */
[----:B-1----:R-:W-:Y:S01]  /*26d10*/  IMAD.WIDE R2, R15, 0x4, R28 ;  /* 0x000000040f027825 */ /* 0x002fe200078e021c */
[----:B------:R-:W-:-:S02]  /*26d20*/  ISETP.LT.AND P1, PT, R216, c[0x0][0x178], !P1 ;  /* 0x00005e00d8007a0c */ /* 0x000fc40004f21270 */
[----:B------:R-:W-:Y:S01]  /*26d30*/  IADD3 R15, R17, c[0x0][0x198], RZ ;  /* 0x00006600110f7a10 */ /* 0x000fe20007ffe0ff */
[C---:B--2---:R-:W-:Y:S01]  /*26d40*/  IMAD.WIDE R4, R13.reuse, 0x4, R30 ;  /* 0x000000040d047825 */ /* 0x044fe200078e021e */
[----:B------:R1:W-:Y:S03]  /*26d50*/  @P2 STG.E [R2.64], R238 ;  /* 0x000000ee02002986 */ /* 0x0003e6000c101904 */
[----:B---3--:R-:W-:Y:S01]  /*26d60*/  IMAD.WIDE R6, R13, 0x4, R28 ;  /* 0x000000040d067825 */ /* 0x008fe200078e021c */
[----:B------:R1:W-:Y:S03]  /*26d70*/  @P6 STG.E [R4.64], R207 ;  /* 0x000000cf04006986 */ /* 0x0003e6000c101904 */
[C---:B----4-:R-:W-:Y:S01]  /*26d80*/  IMAD.WIDE R8, R17.reuse, 0x4, R30 ;  /* 0x0000000411087825 */ /* 0x050fe200078e021e */
[----:B------:R1:W-:Y:S03]  /*26d90*/  @P0 STG.E [R6.64], R239 ;  /* 0x000000ef06000986 */ /* 0x0003e6000c101904 */
[----:B-----5:R-:W-:Y:S01]  /*26da0*/  IMAD.WIDE R10, R17, 0x4, R28 ;  /* 0x00000004110a7825 */ /* 0x020fe200078e021c */
[----:B------:R1:W-:Y:S03]  /*26db0*/  @P4 STG.E [R8.64], R214 ;  /* 0x000000d608004986 */ /* 0x0003e6000c101904 */
[C---:B------:R-:W-:Y:S01]  /*26dc0*/  IMAD.WIDE R30, R15.reuse, 0x4, R30 ;  /* 0x000000040f1e7825 */ /* 0x040fe200078e021e */
[----:B------:R1:W-:Y:S04]  /*26dd0*/  @P5 STG.E [R10.64], R34 ;  /* 0x000000220a005986 */ /* 0x0003e8000c101904 */
[----:B------:R1:W-:Y:S01]  /*26de0*/  @P3 STG.E [R30.64], R215 ;  /* 0x000000d71e003986 */ /* 0x0003e2000c101904 */
[----:B------:R-:W-:Y:S01]  /*26df0*/  IMAD.WIDE R28, R15, 0x4, R28 ;  /* 0x000000040f1c7825 */ /* 0x000fe200078e021c */
[----:B------:R-:W-:Y:S06]  /*26e00*/  @!P1 EXIT ;  /* 0x000000000000994d */ /* 0x000fec0003800000 */
[----:B------:R-:W-:Y:S01]  /*26e10*/  STG.E [R28.64], R35 ;  /* 0x000000231c007986 */ /* 0x000fe2000c101904 */
[----:B------:R-:W-:Y:S05]  /*26e20*/  EXIT ;  /* 0x000000000000794d */ /* 0x000fea0003800000 */
.L_x_3:
[----:B------:R-:W-:-:S00]  /*26e30*/  BRA `(.L_x_3) ;  /* 0xfffffff000007947 */ /* 0x000fc0000383ffff */
[----:B------:R-:W-:-:S00]  /*26e40*/  NOP ;  /* 0x0000000000007918 */ /* 0x000fc00000000000 */
        /* <DEDUP_REMOVED lines=11> */
.L_x_4:


//--------------------- .nv.shared.matmul_kernel  --------------------------
	.section	.nv.shared.matmul_kernel,"aw",@nobits
	.sectionflags	@""
	.align	16
